	.target	sm_90a

	.elftype	@"ET_EXEC"


//--------------------- .note.nv.tkinfo           --------------------------
	.section	.note.nv.tkinfo,"",@"SHT_NOTE"
	.sectionflags	@"SHF_NOTE_NV_TKINFO"
	.tkinfo
        /*0018*/ 	.word	0x00000002
        /*0030*/ 	.string	""
        /*0030*/ 	.string	"ptxas"
        /*0030*/ 	.string	"Cuda compilation tools, release 13.0, V13.0.88"
        /*0030*/ 	.string	"Build cuda_13.0.r13.0/compiler.36424714_0"
        /*0030*/ 	.string	"-arch sm_90a -m 64 "



//--------------------- .note.nv.cuinfo           --------------------------
	.section	.note.nv.cuinfo,"",@"SHT_NOTE"
	.sectionflags	@"SHF_NOTE_NV_CUINFO"
        /*0018*/ 	.short	0x0002
        /*001a*/ 	.short	0x005a
        /*001c*/ 	.short	0x0082
	.zero		2


//--------------------- .nv.info                  --------------------------
	.section	.nv.info,"",@"SHT_CUDA_INFO"
	.align	4


	//----- nvinfo : EIATTR_REGCOUNT
	.align		4
        /*0000*/ 	.byte	0x04, 0x2f
        /*0002*/ 	.short	(.L_12 - .L_11)
	.align		4
.L_11:
        /*0004*/ 	.word	index@(_ZN7cutlass13device_kernelINS_4gemm6kernel13GemmUniversalIN4cute5tupleIJiiiiEEENS1_10collective13CollectiveMmaINS1_37MainloopSm90TmaGmmaWarpSpecializedFP8ILi11ENS5_IJNS4_1CILi2EEENSA_ILi1EEESC_EEENS1_35KernelTmaWarpSpecializedCooperativeEEENS5_IJNSA_ILi512EEENSA_ILi96EEENSA_ILi32EEEEEENS_12float_e4m3_tENS5_IJlSC_lEEESK_SL_NS4_8TiledMMAINS4_8MMA_AtomIJNS4_4SM904GMMA30MMA_64x96x32_F32E4M3E4M3_SS_TNILNSP_7ScaleInE1ELSR_1EEEEEENS4_6LayoutISD_NS5_IJSC_NSA_ILi0EEESV_EEEEENS5_IJNS4_10UnderscoreESY_SY_EEEEENS4_13SM90_TMA_LOADENS4_14ComposedLayoutINS4_7SwizzleILi1ELi4ELi3EEENS4_18smem_ptr_flag_bitsILi8EEENSU_INS5_IJNSA_ILi8EEESI_EEENS5_IJSI_SC_EEEEEEEvNS4_8identityENS4_23SM90_TMA_LOAD_MULTICASTES1B_vS1C_EENS_8epilogue10collective6detail29Sm90TmaWarpSpecializedAdapterINS1G_15DefaultEpilogueISK_SL_SL_NS1F_6thread17LinearCombinationISK_Li1EffLNS1K_9ScaleType4KindE0ELNS_15FloatRoundStyleE2ESK_EENS1_15EpilogueDefaultEEEEEvvEEEEvNT_6ParamsE)
        /*0008*/ 	.word	0x000000a8


	//----- nvinfo : EIATTR_FRAME_SIZE
	.align		4
.L_12:
        /*000c*/ 	.byte	0x04, 0x11
        /*000e*/ 	.short	(.L_14 - .L_13)
	.align		4
.L_13:
        /*0010*/ 	.word	index@(_ZN7cutlass13device_kernelINS_4gemm6kernel13GemmUniversalIN4cute5tupleIJiiiiEEENS1_10collective13CollectiveMmaINS1_37MainloopSm90TmaGmmaWarpSpecializedFP8ILi11ENS5_IJNS4_1CILi2EEENSA_ILi1EEESC_EEENS1_35KernelTmaWarpSpecializedCooperativeEEENS5_IJNSA_ILi512EEENSA_ILi96EEENSA_ILi32EEEEEENS_12float_e4m3_tENS5_IJlSC_lEEESK_SL_NS4_8TiledMMAINS4_8MMA_AtomIJNS4_4SM904GMMA30MMA_64x96x32_F32E4M3E4M3_SS_TNILNSP_7ScaleInE1ELSR_1EEEEEENS4_6LayoutISD_NS5_IJSC_NSA_ILi0EEESV_EEEEENS5_IJNS4_10UnderscoreESY_SY_EEEEENS4_13SM90_TMA_LOADENS4_14ComposedLayoutINS4_7SwizzleILi1ELi4ELi3EEENS4_18smem_ptr_flag_bitsILi8EEENSU_INS5_IJNSA_ILi8EEESI_EEENS5_IJSI_SC_EEEEEEEvNS4_8identityENS4_23SM90_TMA_LOAD_MULTICASTES1B_vS1C_EENS_8epilogue10collective6detail29Sm90TmaWarpSpecializedAdapterINS1G_15DefaultEpilogueISK_SL_SL_NS1F_6thread17LinearCombinationISK_Li1EffLNS1K_9ScaleType4KindE0ELNS_15FloatRoundStyleE2ESK_EENS1_15EpilogueDefaultEEEEEvvEEEEvNT_6ParamsE)
        /*0014*/ 	.word	0x00000310


	//----- nvinfo : EIATTR_MIN_STACK_SIZE
	.align		4
.L_14:
        /*0018*/ 	.byte	0x04, 0x12
        /*001a*/ 	.short	(.L_16 - .L_15)
	.align		4
.L_15:
        /*001c*/ 	.word	index@(_ZN7cutlass13device_kernelINS_4gemm6kernel13GemmUniversalIN4cute5tupleIJiiiiEEENS1_10collective13CollectiveMmaINS1_37MainloopSm90TmaGmmaWarpSpecializedFP8ILi11ENS5_IJNS4_1CILi2EEENSA_ILi1EEESC_EEENS1_35KernelTmaWarpSpecializedCooperativeEEENS5_IJNSA_ILi512EEENSA_ILi96EEENSA_ILi32EEEEEENS_12float_e4m3_tENS5_IJlSC_lEEESK_SL_NS4_8TiledMMAINS4_8MMA_AtomIJNS4_4SM904GMMA30MMA_64x96x32_F32E4M3E4M3_SS_TNILNSP_7ScaleInE1ELSR_1EEEEEENS4_6LayoutISD_NS5_IJSC_NSA_ILi0EEESV_EEEEENS5_IJNS4_10UnderscoreESY_SY_EEEEENS4_13SM90_TMA_LOADENS4_14ComposedLayoutINS4_7SwizzleILi1ELi4ELi3EEENS4_18smem_ptr_flag_bitsILi8EEENSU_INS5_IJNSA_ILi8EEESI_EEENS5_IJSI_SC_EEEEEEEvNS4_8identityENS4_23SM90_TMA_LOAD_MULTICASTES1B_vS1C_EENS_8epilogue10collective6detail29Sm90TmaWarpSpecializedAdapterINS1G_15DefaultEpilogueISK_SL_SL_NS1F_6thread17LinearCombinationISK_Li1EffLNS1K_9ScaleType4KindE0ELNS_15FloatRoundStyleE2ESK_EENS1_15EpilogueDefaultEEEEEvvEEEEvNT_6ParamsE)
        /*0020*/ 	.word	0x00000310
.L_16:


//--------------------- .nv.compat                --------------------------
	.section	.nv.compat,"",@"SHT_CUDA_COMPAT_INFO"
	.align	4
        /*0000*/ 	.byte	0x02, 0x09, 0x01, 0x00, 0x02, 0x02, 0x04, 0x00, 0x02, 0x05, 0x05, 0x00, 0x03, 0x07, 0x01, 0x01
        /*0010*/ 	.byte	0x02, 0x03, 0x01, 0x00, 0x02, 0x06, 0x01, 0x00, 0x04, 0x0b, 0x08, 0x00, 0x00, 0x00, 0x00, 0x00
        /*0020*/ 	.byte	0x00, 0x00, 0x00, 0x00


//--------------------- .nv.info._ZN7cutlass13device_kernelINS_4gemm6kernel13GemmUniversalIN4cute5tupleIJiiiiEEENS1_10collective13CollectiveMmaINS1_37MainloopSm90TmaGmmaWarpSpecializedFP8ILi11ENS5_IJNS4_1CILi2EEENSA_ILi1EEESC_EEENS1_35KernelTmaWarpSpecializedCooperativeEEENS5_IJNSA_ILi512EEENSA_ILi96EEENSA_ILi32EEEEEENS_12float_e4m3_tENS5_IJlSC_lEEESK_SL_NS4_8TiledMMAINS4_8MMA_AtomIJNS4_4SM904GMMA30MMA_64x96x32_F32E4M3E4M3_SS_TNILNSP_7ScaleInE1ELSR_1EEEEEENS4_6LayoutISD_NS5_IJSC_NSA_ILi0EEESV_EEEEENS5_IJNS4_10UnderscoreESY_SY_EEEEENS4_13SM90_TMA_LOADENS4_14ComposedLayoutINS4_7SwizzleILi1ELi4ELi3EEENS4_18smem_ptr_flag_bitsILi8EEENSU_INS5_IJNSA_ILi8EEESI_EEENS5_IJSI_SC_EEEEEEEvNS4_8identityENS4_23SM90_TMA_LOAD_MULTICASTES1B_vS1C_EENS_8epilogue10collective6detail29Sm90TmaWarpSpecializedAdapterINS1G_15DefaultEpilogueISK_SL_SL_NS1F_6thread17LinearCombinationISK_Li1EffLNS1K_9ScaleType4KindE0ELNS_15FloatRoundStyleE2ESK_EENS1_15EpilogueDefaultEEEEEvvEEEEvNT_6ParamsE --------------------------
	.section	.nv.info._ZN7cutlass13device_kernelINS_4gemm6kernel13GemmUniversalIN4cute5tupleIJiiiiEEENS1_10collective13CollectiveMmaINS1_37MainloopSm90TmaGmmaWarpSpecializedFP8ILi11ENS5_IJNS4_1CILi2EEENSA_ILi1EEESC_EEENS1_35KernelTmaWarpSpecializedCooperativeEEENS5_IJNSA_ILi512EEENSA_ILi96EEENSA_ILi32EEEEEENS_12float_e4m3_tENS5_IJlSC_lEEESK_SL_NS4_8TiledMMAINS4_8MMA_AtomIJNS4_4SM904GMMA30MMA_64x96x32_F32E4M3E4M3_SS_TNILNSP_7ScaleInE1ELSR_1EEEEEENS4_6LayoutISD_NS5_IJSC_NSA_ILi0EEESV_EEEEENS5_IJNS4_10UnderscoreESY_SY_EEEEENS4_13SM90_TMA_LOADENS4_14ComposedLayoutINS4_7SwizzleILi1ELi4ELi3EEENS4_18smem_ptr_flag_bitsILi8EEENSU_INS5_IJNSA_ILi8EEESI_EEENS5_IJSI_SC_EEEEEEEvNS4_8identityENS4_23SM90_TMA_LOAD_MULTICASTES1B_vS1C_EENS_8epilogue10collective6detail29Sm90TmaWarpSpecializedAdapterINS1G_15DefaultEpilogueISK_SL_SL_NS1F_6thread17LinearCombinationISK_Li1EffLNS1K_9ScaleType4KindE0ELNS_15FloatRoundStyleE2ESK_EENS1_15EpilogueDefaultEEEEEvvEEEEvNT_6ParamsE,"",@"SHT_CUDA_INFO"
	.sectionflags	@""
	.align	4


	//----- nvinfo : EIATTR_CUDA_API_VERSION
	.align		4
        /*0000*/ 	.byte	0x04, 0x37
        /*0002*/ 	.short	(.L_18 - .L_17)
.L_17:
        /*0004*/ 	.word	0x00000082


	//----- nvinfo : EIATTR_KPARAM_INFO
	.align		4
.L_18:
        /*0008*/ 	.byte	0x04, 0x17
        /*000a*/ 	.short	(.L_20 - .L_19)
.L_19:
        /*000c*/ 	.word	0x00000000
        /*0010*/ 	.short	0x0000
        /*0012*/ 	.short	0x0070
        /*0014*/ 	.byte	0x00, 0xf0, 0x01, 0x10


	//----- nvinfo : EIATTR_SPARSE_MMA_MASK
	.align		4
.L_20:
        /*0018*/ 	.byte	0x03, 0x50
        /*001a*/ 	.short	0x0000


	//----- nvinfo : EIATTR_MAXREG_COUNT
	.align		4
        /*001c*/ 	.byte	0x03, 0x1b
        /*001e*/ 	.short	0x00a8


	//----- nvinfo : EIATTR_NUM_BARRIERS
	.align		4
        /*0020*/ 	.byte	0x02, 0x4c
        /*0022*/ 	.byte	0x01
	.zero		1


	//----- nvinfo : EIATTR_ANNOTATIONS
	.align		4
        /*0024*/ 	.byte	0x04, 0x55
        /*0026*/ 	.short	(.L_22 - .L_21)


	//   ....[0]....
.L_21:
        /*0028*/ 	.word	0x00000001
        /*002c*/ 	.byte	0x40, 0x08, 0x00, 0x00, 0x01, 0x00, 0x00, 0x00, 0x10, 0x09, 0x00, 0x00, 0x01, 0x00, 0x00, 0x00
        /* <DEDUP_REMOVED lines=779> */
        /*30ec*/ 	.byte	0x20, 0x16, 0x02, 0x00, 0x01, 0x00, 0x00, 0x00, 0x70, 0x16, 0x02, 0x00


	//----- nvinfo : EIATTR_MERCURY_ISA_VERSION
	.align		4
.L_22:
        /*30f8*/ 	.byte	0x03, 0x5f
        /*30fa*/ 	.short	0x0101


	//----- nvinfo : EIATTR_INT_WARP_WIDE_INSTR_OFFSETS
	.align		4
        /*30fc*/ 	.byte	0x04, 0x31
        /*30fe*/ 	.short	(.L_24 - .L_23)


	//   ....[0]....
.L_23:
        /*3100*/ 	.word	0x00000660


	//   ....[1]....
        /*3104*/ 	.word	0x00000680


	//   ....[2]....
        /*3108*/ 	.word	0x000007e0


	//   ....[3]....
        /*310c*/ 	.word	0x00007110


	//----- nvinfo : EIATTR_COOP_GROUP_MASK_REGIDS
	.align		4
.L_24:
        /*3110*/ 	.byte	0x04, 0x29
        /*3112*/ 	.short	(.L_26 - .L_25)


	//   ....[0]....
.L_25:
        /*3114*/ 	.word	0xffffffff


	//   ....[1]....
        /*3118*/ 	.word	0xffffffff


	//   ....[2]....
        /*311c*/ 	.word	0xffffffff


	//   ....[3]....
        /*3120*/ 	.word	0xffffffff


	//   ....[4]....
        /*3124*/ 	.word	0xffffffff


	//   ....[5]....
        /*3128*/ 	.word	0xffffffff


	//----- nvinfo : EIATTR_COOP_GROUP_INSTR_OFFSETS
	.align		4
.L_26:
        /*312c*/ 	.byte	0x04, 0x28
        /*312e*/ 	.short	(.L_28 - .L_27)


	//   ....[0]....
.L_27:
        /*3130*/ 	.word	0x00000070


	//   ....[1]....
        /*3134*/ 	.word	0x00000080


	//   ....[2]....
        /*3138*/ 	.word	0x000001a0


	//   ....[3]....
        /*313c*/ 	.word	0x000004d0


	//   ....[4]....
        /*3140*/ 	.word	0x00000950


	//   ....[5]....
        /*3144*/ 	.word	0x00002390


	//----- nvinfo : EIATTR_REG_RECONFIG
	.align		4
.L_28:
        /*3148*/ 	.byte	0x01, 0x54
	.zero		2


	//----- nvinfo : EIATTR_MBARRIER_INSTR_OFFSETS
	.align		4
        /*314c*/ 	.byte	0x04, 0x39
        /*314e*/ 	.short	(.L_30 - .L_29)


	//   ....[0]....
.L_29:
        /*3150*/ 	.word	0x00000340
        /*3154*/ 	.word	0x000000ff
        /*3158*/ 	.word	0x00000000
        /*315c*/ 	.short	0x0100
        /*315e*/ 	.byte	0x09
	.zero		1


	//   ....[1]....
        /*3160*/ 	.word	0x00000350
        /*3164*/ 	.word	0x000000ff
        /*3168*/ 	.word	0x00000058
        /*316c*/ 	.short	0x0100
        /*316e*/ 	.byte	0x09
	.zero		1


	//   ....[2]....
        /*3170*/ 	.word	0x00000360
        /*3174*/ 	.word	0x000000ff
        /*3178*/ 	.word	0x00000008
        /*317c*/ 	.short	0x0100
        /*317e*/ 	.byte	0x09
	.zero		1


	//   ....[3]....
        /*3180*/ 	.word	0x00000370
        /*3184*/ 	.word	0x000000ff
        /*3188*/ 	.word	0x00000060
        /*318c*/ 	.short	0x0100
        /*318e*/ 	.byte	0x09
	.zero		1


	//   ....[4]....
        /*3190*/ 	.word	0x00000380
        /*3194*/ 	.word	0x000000ff
        /*3198*/ 	.word	0x00000010
        /*319c*/ 	.short	0x0100
        /*319e*/ 	.byte	0x09
	.zero		1


	//   ....[5]....
        /*31a0*/ 	.word	0x00000390
        /*31a4*/ 	.word	0x000000ff
        /*31a8*/ 	.word	0x00000068
        /*31ac*/ 	.short	0x0100
        /*31ae*/ 	.byte	0x09
	.zero		1


	//   ....[6]....
        /*31b0*/ 	.word	0x000003a0
        /*31b4*/ 	.word	0x000000ff
        /*31b8*/ 	.word	0x00000018
        /*31bc*/ 	.short	0x0100
        /*31be*/ 	.byte	0x09
	.zero		1


	//   ....[7]....
        /*31c0*/ 	.word	0x000003b0
        /*31c4*/ 	.word	0x000000ff
        /*31c8*/ 	.word	0x00000070
        /*31cc*/ 	.short	0x0100
        /*31ce*/ 	.byte	0x09
	.zero		1


	//   ....[8]....
        /*31d0*/ 	.word	0x000003c0
        /*31d4*/ 	.word	0x000000ff
        /*31d8*/ 	.word	0x00000020
        /*31dc*/ 	.short	0x0100
        /*31de*/ 	.byte	0x09
	.zero		1


	//   ....[9]....
        /*31e0*/ 	.word	0x000003d0
        /*31e4*/ 	.word	0x000000ff
        /*31e8*/ 	.word	0x00000078
        /*31ec*/ 	.short	0x0100
        /*31ee*/ 	.byte	0x09
	.zero		1


	//   ....[10]....
        /*31f0*/ 	.word	0x000003e0
        /*31f4*/ 	.word	0x000000ff
        /*31f8*/ 	.word	0x00000028
        /*31fc*/ 	.short	0x0100
        /*31fe*/ 	.byte	0x09
	.zero		1


	//   ....[11]....
        /*3200*/ 	.word	0x000003f0
        /*3204*/ 	.word	0x000000ff
        /*3208*/ 	.word	0x00000080
        /*320c*/ 	.short	0x0100
        /*320e*/ 	.byte	0x09
	.zero		1


	//   ....[12]....
        /*3210*/ 	.word	0x00000400
        /*3214*/ 	.word	0x000000ff
        /*3218*/ 	.word	0x00000030
        /*321c*/ 	.short	0x0100
        /*321e*/ 	.byte	0x09
	.zero		1


	//   ....[13]....
        /*3220*/ 	.word	0x00000410
        /*3224*/ 	.word	0x000000ff
        /*3228*/ 	.word	0x00000088
        /*322c*/ 	.short	0x0100
        /*322e*/ 	.byte	0x09
	.zero		1


	//   ....[14]....
        /*3230*/ 	.word	0x00000420
        /*3234*/ 	.word	0x000000ff
        /*3238*/ 	.word	0x00000038
        /*323c*/ 	.short	0x0100
        /*323e*/ 	.byte	0x09
	.zero		1


	//   ....[15]....
        /*3240*/ 	.word	0x00000430
        /*3244*/ 	.word	0x000000ff
        /*3248*/ 	.word	0x00000090
        /*324c*/ 	.short	0x0100
        /*324e*/ 	.byte	0x09
	.zero		1


	//   ....[16]....
        /*3250*/ 	.word	0x00000440
        /*3254*/ 	.word	0x000000ff
        /*3258*/ 	.word	0x00000040
        /*325c*/ 	.short	0x0100
        /*325e*/ 	.byte	0x09
	.zero		1


	//   ....[17]....
        /*3260*/ 	.word	0x00000450
        /*3264*/ 	.word	0x000000ff
        /*3268*/ 	.word	0x00000098
        /*326c*/ 	.short	0x0100
        /*326e*/ 	.byte	0x09
	.zero		1


	//   ....[18]....
        /*3270*/ 	.word	0x00000460
        /*3274*/ 	.word	0x000000ff
        /*3278*/ 	.word	0x00000048
        /*327c*/ 	.short	0x0100
        /*327e*/ 	.byte	0x09
	.zero		1


	//   ....[19]....
        /*3280*/ 	.word	0x00000470
        /*3284*/ 	.word	0x000000ff
        /*3288*/ 	.word	0x000000a0
        /*328c*/ 	.short	0x0100
        /*328e*/ 	.byte	0x09
	.zero		1


	//   ....[20]....
        /*3290*/ 	.word	0x00000480
        /*3294*/ 	.word	0x000000ff
        /*3298*/ 	.word	0x00000050
        /*329c*/ 	.short	0x0100
        /*329e*/ 	.byte	0x09
	.zero		1


	//   ....[21]....
        /*32a0*/ 	.word	0x00000490
        /*32a4*/ 	.word	0x000000ff
        /*32a8*/ 	.word	0x000000a8
        /*32ac*/ 	.short	0x0100
        /*32ae*/ 	.byte	0x09
	.zero		1


	//   ....[22]....
        /*32b0*/ 	.word	0x00000870
        /*32b4*/ 	.word	0x000000ff
        /*32b8*/ 	.word	0x000000c0
        /*32bc*/ 	.short	0x0100
        /*32be*/ 	.byte	0x06
	.zero		1


	//   ....[23]....
        /*32c0*/ 	.word	0x000008f0
        /*32c4*/ 	.word	0x000000ff
        /*32c8*/ 	.word	0x000000c8
        /*32cc*/ 	.short	0x0100
        /*32ce*/ 	.byte	0x06
	.zero		1


	//   ....[24]....
        /*32d0*/ 	.word	0x00002780
        /*32d4*/ 	.word	0x000000ff
        /*32d8*/ 	.word	0x00000000
        /*32dc*/ 	.short	0x010a
        /*32de*/ 	.byte	0x07
	.zero		1


	//   ....[25]....
        /*32e0*/ 	.word	0x000027e0
        /*32e4*/ 	.word	0x000000ff
        /*32e8*/ 	.word	0x00000000
        /*32ec*/ 	.short	0x010a
        /*32ee*/ 	.byte	0x07
	.zero		1


	//   ....[26]....
        /*32f0*/ 	.word	0x00004c30
        /*32f4*/ 	.word	0x000000ff
        /*32f8*/ 	.word	0x00000000
        /*32fc*/ 	.short	0x010a
        /*32fe*/ 	.byte	0x09
	.zero		1


	//   ....[27]....
        /*3300*/ 	.word	0x00004c70
        /*3304*/ 	.word	0x000000ff
        /*3308*/ 	.word	0x00000000
        /*330c*/ 	.short	0x010a
        /*330e*/ 	.byte	0x09
	.zero		1


	//   ....[28]....
        /*3310*/ 	.word	0x00007180
        /*3314*/ 	.word	0x000000e5
        /*3318*/ 	.word	0x00000000
        /*331c*/ 	.short	0x0101
        /*331e*/ 	.byte	0x3f
	.zero		1


	//   ....[29]....
        /*3320*/ 	.word	0x000097e0
        /*3324*/ 	.word	0x00000018
        /*3328*/ 	.word	0x00000000
        /*332c*/ 	.short	0x0101
        /*332e*/ 	.byte	0x3f
	.zero		1


	//   ....[30]....
        /*3330*/ 	.word	0x00020480
        /*3334*/ 	.word	0x0000000f
        /*3338*/ 	.word	0x00000058
        /*333c*/ 	.short	0x010a
        /*333e*/ 	.byte	0x3f
	.zero		1


	//   ....[31]....
        /*3340*/ 	.word	0x00020820
        /*3344*/ 	.word	0x00000004
        /*3348*/ 	.word	0x000000c8
        /*334c*/ 	.short	0x0101
        /*334e*/ 	.byte	0x3f
	.zero		1


	//   ....[32]....
        /*3350*/ 	.word	0x00020fd0
        /*3354*/ 	.word	0x00000007
        /*3358*/ 	.word	0x00000000
        /*335c*/ 	.short	0x010a
        /*335e*/ 	.byte	0x3f
	.zero		1


	//   ....[33]....
        /*3360*/ 	.word	0x00021050
        /*3364*/ 	.word	0x00000009
        /*3368*/ 	.word	0x00000000
        /*336c*/ 	.short	0x010a
        /*336e*/ 	.byte	0x3f
	.zero		1


	//   ....[34]....
        /*3370*/ 	.word	0x000210e0
        /*3374*/ 	.word	0x00000006
        /*3378*/ 	.word	0x00000000
        /*337c*/ 	.short	0x010a
        /*337e*/ 	.byte	0x3f
	.zero		1


	//   ....[35]....
        /*3380*/ 	.word	0x00021170
        /*3384*/ 	.word	0x00000009
        /*3388*/ 	.word	0x00000000
        /*338c*/ 	.short	0x010a
        /*338e*/ 	.byte	0x3f
	.zero		1


	//   ....[36]....
        /*3390*/ 	.word	0x00021200
        /*3394*/ 	.word	0x00000006
        /*3398*/ 	.word	0x00000000
        /*339c*/ 	.short	0x010a
        /*339e*/ 	.byte	0x3f
	.zero		1


	//   ....[37]....
        /*33a0*/ 	.word	0x00021290
        /*33a4*/ 	.word	0x00000009
        /*33a8*/ 	.word	0x00000000
        /*33ac*/ 	.short	0x010a
        /*33ae*/ 	.byte	0x3f
	.zero		1


	//   ....[38]....
        /*33b0*/ 	.word	0x00021320
        /*33b4*/ 	.word	0x00000006
        /*33b8*/ 	.word	0x00000000
        /*33bc*/ 	.short	0x010a
        /*33be*/ 	.byte	0x3f
	.zero		1


	//   ....[39]....
        /*33c0*/ 	.word	0x000213b0
        /*33c4*/ 	.word	0x00000009
        /*33c8*/ 	.word	0x00000000
        /*33cc*/ 	.short	0x010a
        /*33ce*/ 	.byte	0x3f
	.zero		1


	//   ....[40]....
        /*33d0*/ 	.word	0x00021440
        /*33d4*/ 	.word	0x00000006
        /*33d8*/ 	.word	0x00000000
        /*33dc*/ 	.short	0x010a
        /*33de*/ 	.byte	0x3f
	.zero		1


	//   ....[41]....
        /*33e0*/ 	.word	0x000214d0
        /*33e4*/ 	.word	0x00000009
        /*33e8*/ 	.word	0x00000000
        /*33ec*/ 	.short	0x010a
        /*33ee*/ 	.byte	0x3f
	.zero		1


	//   ....[42]....
        /*33f0*/ 	.word	0x00021560
        /*33f4*/ 	.word	0x00000003
        /*33f8*/ 	.word	0x00000000
        /*33fc*/ 	.short	0x010a
        /*33fe*/ 	.byte	0x3f
	.zero		1


	//   ....[43]....
        /*3400*/ 	.word	0x000215d0
        /*3404*/ 	.word	0x00000003
        /*3408*/ 	.word	0x00000000
        /*340c*/ 	.short	0x010a
        /*340e*/ 	.byte	0x3f
	.zero		1


	//   ....[44]....
        /*3410*/ 	.word	0x00021640
        /*3414*/ 	.word	0x00000000
        /*3418*/ 	.word	0x00000000
        /*341c*/ 	.short	0x010a
        /*341e*/ 	.byte	0x3f
	.zero		1


	//   ....[45]....
        /*3420*/ 	.word	0x00021720
        /*3424*/ 	.word	0x0000000f
        /*3428*/ 	.word	0x00000058
        /*342c*/ 	.short	0x010a
        /*342e*/ 	.byte	0x3f
	.zero		1


	//   ....[46]....
        /*3430*/ 	.word	0x000217f0
        /*3434*/ 	.word	0x00000007
        /*3438*/ 	.word	0x00000000
        /*343c*/ 	.short	0x010a
        /*343e*/ 	.byte	0x3f
	.zero		1


	//   ....[47]....
        /*3440*/ 	.word	0x00021840
        /*3444*/ 	.word	0x00000009
        /*3448*/ 	.word	0x00000000
        /*344c*/ 	.short	0x010a
        /*344e*/ 	.byte	0x3f
	.zero		1


	//   ....[48]....
        /*3450*/ 	.word	0x00021890
        /*3454*/ 	.word	0x00000006
        /*3458*/ 	.word	0x00000000
        /*345c*/ 	.short	0x010a
        /*345e*/ 	.byte	0x3f
	.zero		1


	//   ....[49]....
        /*3460*/ 	.word	0x000218e0
        /*3464*/ 	.word	0x00000009
        /*3468*/ 	.word	0x00000000
        /*346c*/ 	.short	0x010a
        /*346e*/ 	.byte	0x3f
	.zero		1


	//   ....[50]....
        /*3470*/ 	.word	0x00021930
        /*3474*/ 	.word	0x00000006
        /*3478*/ 	.word	0x00000000
        /*347c*/ 	.short	0x010a
        /*347e*/ 	.byte	0x3f
	.zero		1


	//   ....[51]....
        /*3480*/ 	.word	0x00021980
        /*3484*/ 	.word	0x00000009
        /*3488*/ 	.word	0x00000000
        /*348c*/ 	.short	0x010a
        /*348e*/ 	.byte	0x3f
	.zero		1


	//   ....[52]....
        /*3490*/ 	.word	0x000219d0
        /*3494*/ 	.word	0x00000006
        /*3498*/ 	.word	0x00000000
        /*349c*/ 	.short	0x010a
        /*349e*/ 	.byte	0x3f
	.zero		1


	//   ....[53]....
        /*34a0*/ 	.word	0x00021a20
        /*34a4*/ 	.word	0x00000009
        /*34a8*/ 	.word	0x00000000
        /*34ac*/ 	.short	0x010a
        /*34ae*/ 	.byte	0x3f
	.zero		1


	//   ....[54]....
        /*34b0*/ 	.word	0x00021a70
        /*34b4*/ 	.word	0x00000006
        /*34b8*/ 	.word	0x00000000
        /*34bc*/ 	.short	0x010a
        /*34be*/ 	.byte	0x3f
	.zero		1


	//   ....[55]....
        /*34c0*/ 	.word	0x00021ac0
        /*34c4*/ 	.word	0x00000009
        /*34c8*/ 	.word	0x00000000
        /*34cc*/ 	.short	0x010a
        /*34ce*/ 	.byte	0x3f
	.zero		1


	//----- nvinfo : EIATTR_NUM_MBARRIERS
	.align		4
.L_30:
        /*34d0*/ 	.byte	0x03, 0x38
        /*34d2*/ 	.short	0x0018


	//----- nvinfo : EIATTR_EXIT_INSTR_OFFSETS
	.align		4
        /*34d4*/ 	.byte	0x04, 0x1c
        /*34d6*/ 	.short	(.L_32 - .L_31)


	//   ....[0]....
.L_31:
        /*34d8*/ 	.word	0x00000b00


	//   ....[1]....
        /*34dc*/ 	.word	0x000013a0


	//   ....[2]....
        /*34e0*/ 	.word	0x0001fb50


	//   ....[3]....
        /*34e4*/ 	.word	0x00020110


	//   ....[4]....
        /*34e8*/ 	.word	0x000215b0


	//----- nvinfo : EIATTR_MAX_THREADS
	.align		4
.L_32:
        /*34ec*/ 	.byte	0x04, 0x05
        /*34ee*/ 	.short	(.L_34 - .L_33)
.L_33:
        /*34f0*/ 	.word	0x00000180
        /*34f4*/ 	.word	0x00000001
        /*34f8*/ 	.word	0x00000001


	//----- nvinfo : EIATTR_CRS_STACK_SIZE
	.align		4
.L_34:
        /*34fc*/ 	.byte	0x04, 0x1e
        /*34fe*/ 	.short	(.L_36 - .L_35)
.L_35:
        /*3500*/ 	.word	0x00000000


	//----- nvinfo : EIATTR_CBANK_PARAM_SIZE
	.align		4
.L_36:
        /*3504*/ 	.byte	0x03, 0x19
        /*3506*/ 	.short	0x0470


	//----- nvinfo : EIATTR_PARAM_CBANK
	.align		4
        /*3508*/ 	.byte	0x04, 0x0a
        /*350a*/ 	.short	(.L_38 - .L_37)
	.align		4
.L_37:
        /*350c*/ 	.word	index@(.nv.constant0._ZN7cutlass13device_kernelINS_4gemm6kernel13GemmUniversalIN4cute5tupleIJiiiiEEENS1_10collective13CollectiveMmaINS1_37MainloopSm90TmaGmmaWarpSpecializedFP8ILi11ENS5_IJNS4_1CILi2EEENSA_ILi1EEESC_EEENS1_35KernelTmaWarpSpecializedCooperativeEEENS5_IJNSA_ILi512EEENSA_ILi96EEENSA_ILi32EEEEEENS_12float_e4m3_tENS5_IJlSC_lEEESK_SL_NS4_8TiledMMAINS4_8MMA_AtomIJNS4_4SM904GMMA30MMA_64x96x32_F32E4M3E4M3_SS_TNILNSP_7ScaleInE1ELSR_1EEEEEENS4_6LayoutISD_NS5_IJSC_NSA_ILi0EEESV_EEEEENS5_IJNS4_10UnderscoreESY_SY_EEEEENS4_13SM90_TMA_LOADENS4_14ComposedLayoutINS4_7SwizzleILi1ELi4ELi3EEENS4_18smem_ptr_flag_bitsILi8EEENSU_INS5_IJNSA_ILi8EEESI_EEENS5_IJSI_SC_EEEEEEEvNS4_8identityENS4_23SM90_TMA_LOAD_MULTICASTES1B_vS1C_EENS_8epilogue10collective6detail29Sm90TmaWarpSpecializedAdapterINS1G_15DefaultEpilogueISK_SL_SL_NS1F_6thread17LinearCombinationISK_Li1EffLNS1K_9ScaleType4KindE0ELNS_15FloatRoundStyleE2ESK_EENS1_15EpilogueDefaultEEEEEvvEEEEvNT_6ParamsE)
        /*3510*/ 	.short	0x0210
        /*3512*/ 	.short	0x0470


	//----- nvinfo : EIATTR_SW_WAR
	.align		4
.L_38:
        /*3514*/ 	.byte	0x04, 0x36
        /*3516*/ 	.short	(.L_40 - .L_39)
.L_39:
        /*3518*/ 	.word	0x00000008
.L_40:


//--------------------- .nv.callgraph             --------------------------
	.section	.nv.callgraph,"",@"SHT_CUDA_CALLGRAPH"
	.align	4
	.sectionentsize	8
	.align		4
        /*0000*/ 	.word	0x00000000
	.align		4
        /*0004*/ 	.word	0xffffffff
	.align		4
        /*0008*/ 	.word	0x00000000
	.align		4
        /*000c*/ 	.word	0xfffffffe
	.align		4
        /*0010*/ 	.word	0x00000000
	.align		4
        /*0014*/ 	.word	0xfffffffd
	.align		4
        /*0018*/ 	.word	0x00000000
	.align		4
        /*001c*/ 	.word	0xfffffffc


//--------------------- .nv.constant4             --------------------------
	.section	.nv.constant4,"a",@progbits
	.align	8
	.align		8
.nv.constant4:
        /*0000*/ 	.dword	_ZN40_INTERNAL_daf43ec5_4_k_cu_5c487a93_187714cuda3std3__45__cpo5beginE
	.align		8
        /*0008*/ 	.dword	_ZN40_INTERNAL_daf43ec5_4_k_cu_5c487a93_187714cuda3std3__45__cpo3endE
	.align		8
        /*0010*/ 	.dword	_ZN40_INTERNAL_daf43ec5_4_k_cu_5c487a93_187714cuda3std3__45__cpo6cbeginE
	.align		8
        /*0018*/ 	.dword	_ZN40_INTERNAL_daf43ec5_4_k_cu_5c487a93_187714cuda3std3__45__cpo4cendE
	.align		8
        /*0020*/ 	.dword	_ZN40_INTERNAL_daf43ec5_4_k_cu_5c487a93_187714cuda3std3__442_GLOBAL__N__daf43ec5_4_k_cu_5c487a93_187716ignoreE
	.align		8
        /*0028*/ 	.dword	_ZN40_INTERNAL_daf43ec5_4_k_cu_5c487a93_187714cuda3std3__419piecewise_constructE
	.align		8
        /*0030*/ 	.dword	_ZN40_INTERNAL_daf43ec5_4_k_cu_5c487a93_187714cuda3std3__48in_placeE
	.align		8
        /*0038*/ 	.dword	_ZN40_INTERNAL_daf43ec5_4_k_cu_5c487a93_187714cuda3std6ranges3__45__cpo4swapE
	.align		8
        /*0040*/ 	.dword	_ZN40_INTERNAL_daf43ec5_4_k_cu_5c487a93_187714cuda3std6ranges3__45__cpo9iter_moveE
	.align		8
        /*0048*/ 	.dword	_ZN40_INTERNAL_daf43ec5_4_k_cu_5c487a93_187714cute7productE
	.align		8
        /*0050*/ 	.dword	_ZN40_INTERNAL_daf43ec5_4_k_cu_5c487a93_187714cute1_E


//--------------------- .text._ZN7cutlass13device_kernelINS_4gemm6kernel13GemmUniversalIN4cute5tupleIJiiiiEEENS1_10collective13CollectiveMmaINS1_37MainloopSm90TmaGmmaWarpSpecializedFP8ILi11ENS5_IJNS4_1CILi2EEENSA_ILi1EEESC_EEENS1_35KernelTmaWarpSpecializedCooperativeEEENS5_IJNSA_ILi512EEENSA_ILi96EEENSA_ILi32EEEEEENS_12float_e4m3_tENS5_IJlSC_lEEESK_SL_NS4_8TiledMMAINS4_8MMA_AtomIJNS4_4SM904GMMA30MMA_64x96x32_F32E4M3E4M3_SS_TNILNSP_7ScaleInE1ELSR_1EEEEEENS4_6LayoutISD_NS5_IJSC_NSA_ILi0EEESV_EEEEENS5_IJNS4_10UnderscoreESY_SY_EEEEENS4_13SM90_TMA_LOADENS4_14ComposedLayoutINS4_7SwizzleILi1ELi4ELi3EEENS4_18smem_ptr_flag_bitsILi8EEENSU_INS5_IJNSA_ILi8EEESI_EEENS5_IJSI_SC_EEEEEEEvNS4_8identityENS4_23SM90_TMA_LOAD_MULTICASTES1B_vS1C_EENS_8epilogue10collective6detail29Sm90TmaWarpSpecializedAdapterINS1G_15DefaultEpilogueISK_SL_SL_NS1F_6thread17LinearCombinationISK_Li1EffLNS1K_9ScaleType4KindE0ELNS_15FloatRoundStyleE2ESK_EENS1_15EpilogueDefaultEEEEEvvEEEEvNT_6ParamsE --------------------------
	.section	.text._ZN7cutlass13device_kernelINS_4gemm6kernel13GemmUniversalIN4cute5tupleIJiiiiEEENS1_10collective13CollectiveMmaINS1_37MainloopSm90TmaGmmaWarpSpecializedFP8ILi11ENS5_IJNS4_1CILi2EEENSA_ILi1EEESC_EEENS1_35KernelTmaWarpSpecializedCooperativeEEENS5_IJNSA_ILi512EEENSA_ILi96EEENSA_ILi32EEEEEENS_12float_e4m3_tENS5_IJlSC_lEEESK_SL_NS4_8TiledMMAINS4_8MMA_AtomIJNS4_4SM904GMMA30MMA_64x96x32_F32E4M3E4M3_SS_TNILNSP_7ScaleInE1ELSR_1EEEEEENS4_6LayoutISD_NS5_IJSC_NSA_ILi0EEESV_EEEEENS5_IJNS4_10UnderscoreESY_SY_EEEEENS4_13SM90_TMA_LOADENS4_14ComposedLayoutINS4_7SwizzleILi1ELi4ELi3EEENS4_18smem_ptr_flag_bitsILi8EEENSU_INS5_IJNSA_ILi8EEESI_EEENS5_IJSI_SC_EEEEEEEvNS4_8identityENS4_23SM90_TMA_LOAD_MULTICASTES1B_vS1C_EENS_8epilogue10collective6detail29Sm90TmaWarpSpecializedAdapterINS1G_15DefaultEpilogueISK_SL_SL_NS1F_6thread17LinearCombinationISK_Li1EffLNS1K_9ScaleType4KindE0ELNS_15FloatRoundStyleE2ESK_EENS1_15EpilogueDefaultEEEEEvvEEEEvNT_6ParamsE,"ax",@progbits
	.align	128
.text._ZN7cutlass13device_kernelINS_4gemm6kernel13GemmUniversalIN4cute5tupleIJiiiiEEENS1_10collective13CollectiveMmaINS1_37MainloopSm90TmaGmmaWarpSpecializedFP8ILi11ENS5_IJNS4_1CILi2EEENSA_ILi1EEESC_EEENS1_35KernelTmaWarpSpecializedCooperativeEEENS5_IJNSA_ILi512EEENSA_ILi96EEENSA_ILi32EEEEEENS_12float_e4m3_tENS5_IJlSC_lEEESK_SL_NS4_8TiledMMAINS4_8MMA_AtomIJNS4_4SM904GMMA30MMA_64x96x32_F32E4M3E4M3_SS_TNILNSP_7ScaleInE1ELSR_1EEEEEENS4_6LayoutISD_NS5_IJSC_NSA_ILi0EEESV_EEEEENS5_IJNS4_10UnderscoreESY_SY_EEEEENS4_13SM90_TMA_LOADENS4_14ComposedLayoutINS4_7SwizzleILi1ELi4ELi3EEENS4_18smem_ptr_flag_bitsILi8EEENSU_INS5_IJNSA_ILi8EEESI_EEENS5_IJSI_SC_EEEEEEEvNS4_8identityENS4_23SM90_TMA_LOAD_MULTICASTES1B_vS1C_EENS_8epilogue10collective6detail29Sm90TmaWarpSpecializedAdapterINS1G_15DefaultEpilogueISK_SL_SL_NS1F_6thread17LinearCombinationISK_Li1EffLNS1K_9ScaleType4KindE0ELNS_15FloatRoundStyleE2ESK_EENS1_15EpilogueDefaultEEEEEvvEEEEvNT_6ParamsE:
        .type           _ZN7cutlass13device_kernelINS_4gemm6kernel13GemmUniversalIN4cute5tupleIJiiiiEEENS1_10collective13CollectiveMmaINS1_37MainloopSm90TmaGmmaWarpSpecializedFP8ILi11ENS5_IJNS4_1CILi2EEENSA_ILi1EEESC_EEENS1_35KernelTmaWarpSpecializedCooperativeEEENS5_IJNSA_ILi512EEENSA_ILi96EEENSA_ILi32EEEEEENS_12float_e4m3_tENS5_IJlSC_lEEESK_SL_NS4_8TiledMMAINS4_8MMA_AtomIJNS4_4SM904GMMA30MMA_64x96x32_F32E4M3E4M3_SS_TNILNSP_7ScaleInE1ELSR_1EEEEEENS4_6LayoutISD_NS5_IJSC_NSA_ILi0EEESV_EEEEENS5_IJNS4_10UnderscoreESY_SY_EEEEENS4_13SM90_TMA_LOADENS4_14ComposedLayoutINS4_7SwizzleILi1ELi4ELi3EEENS4_18smem_ptr_flag_bitsILi8EEENSU_INS5_IJNSA_ILi8EEESI_EEENS5_IJSI_SC_EEEEEEEvNS4_8identityENS4_23SM90_TMA_LOAD_MULTICASTES1B_vS1C_EENS_8epilogue10collective6detail29Sm90TmaWarpSpecializedAdapterINS1G_15DefaultEpilogueISK_SL_SL_NS1F_6thread17LinearCombinationISK_Li1EffLNS1K_9ScaleType4KindE0ELNS_15FloatRoundStyleE2ESK_EENS1_15EpilogueDefaultEEEEEvvEEEEvNT_6ParamsE,@function
        .size           _ZN7cutlass13device_kernelINS_4gemm6kernel13GemmUniversalIN4cute5tupleIJiiiiEEENS1_10collective13CollectiveMmaINS1_37MainloopSm90TmaGmmaWarpSpecializedFP8ILi11ENS5_IJNS4_1CILi2EEENSA_ILi1EEESC_EEENS1_35KernelTmaWarpSpecializedCooperativeEEENS5_IJNSA_ILi512EEENSA_ILi96EEENSA_ILi32EEEEEENS_12float_e4m3_tENS5_IJlSC_lEEESK_SL_NS4_8TiledMMAINS4_8MMA_AtomIJNS4_4SM904GMMA30MMA_64x96x32_F32E4M3E4M3_SS_TNILNSP_7ScaleInE1ELSR_1EEEEEENS4_6LayoutISD_NS5_IJSC_NSA_ILi0EEESV_EEEEENS5_IJNS4_10UnderscoreESY_SY_EEEEENS4_13SM90_TMA_LOADENS4_14ComposedLayoutINS4_7SwizzleILi1ELi4ELi3EEENS4_18smem_ptr_flag_bitsILi8EEENSU_INS5_IJNSA_ILi8EEESI_EEENS5_IJSI_SC_EEEEEEEvNS4_8identityENS4_23SM90_TMA_LOAD_MULTICASTES1B_vS1C_EENS_8epilogue10collective6detail29Sm90TmaWarpSpecializedAdapterINS1G_15DefaultEpilogueISK_SL_SL_NS1F_6thread17LinearCombinationISK_Li1EffLNS1K_9ScaleType4KindE0ELNS_15FloatRoundStyleE2ESK_EENS1_15EpilogueDefaultEEEEEvvEEEEvNT_6ParamsE,(.L_x_141 - _ZN7cutlass13device_kernelINS_4gemm6kernel13GemmUniversalIN4cute5tupleIJiiiiEEENS1_10collective13CollectiveMmaINS1_37MainloopSm90TmaGmmaWarpSpecializedFP8ILi11ENS5_IJNS4_1CILi2EEENSA_ILi1EEESC_EEENS1_35KernelTmaWarpSpecializedCooperativeEEENS5_IJNSA_ILi512EEENSA_ILi96EEENSA_ILi32EEEEEENS_12float_e4m3_tENS5_IJlSC_lEEESK_SL_NS4_8TiledMMAINS4_8MMA_AtomIJNS4_4SM904GMMA30MMA_64x96x32_F32E4M3E4M3_SS_TNILNSP_7ScaleInE1ELSR_1EEEEEENS4_6LayoutISD_NS5_IJSC_NSA_ILi0EEESV_EEEEENS5_IJNS4_10UnderscoreESY_SY_EEEEENS4_13SM90_TMA_LOADENS4_14ComposedLayoutINS4_7SwizzleILi1ELi4ELi3EEENS4_18smem_ptr_flag_bitsILi8EEENSU_INS5_IJNSA_ILi8EEESI_EEENS5_IJSI_SC_EEEEEEEvNS4_8identityENS4_23SM90_TMA_LOAD_MULTICASTES1B_vS1C_EENS_8epilogue10collective6detail29Sm90TmaWarpSpecializedAdapterINS1G_15DefaultEpilogueISK_SL_SL_NS1F_6thread17LinearCombinationISK_Li1EffLNS1K_9ScaleType4KindE0ELNS_15FloatRoundStyleE2ESK_EENS1_15EpilogueDefaultEEEEEvvEEEEvNT_6ParamsE)
        .other          _ZN7cutlass13device_kernelINS_4gemm6kernel13GemmUniversalIN4cute5tupleIJiiiiEEENS1_10collective13CollectiveMmaINS1_37MainloopSm90TmaGmmaWarpSpecializedFP8ILi11ENS5_IJNS4_1CILi2EEENSA_ILi1EEESC_EEENS1_35KernelTmaWarpSpecializedCooperativeEEENS5_IJNSA_ILi512EEENSA_ILi96EEENSA_ILi32EEEEEENS_12float_e4m3_tENS5_IJlSC_lEEESK_SL_NS4_8TiledMMAINS4_8MMA_AtomIJNS4_4SM904GMMA30MMA_64x96x32_F32E4M3E4M3_SS_TNILNSP_7ScaleInE1ELSR_1EEEEEENS4_6LayoutISD_NS5_IJSC_NSA_ILi0EEESV_EEEEENS5_IJNS4_10UnderscoreESY_SY_EEEEENS4_13SM90_TMA_LOADENS4_14ComposedLayoutINS4_7SwizzleILi1ELi4ELi3EEENS4_18smem_ptr_flag_bitsILi8EEENSU_INS5_IJNSA_ILi8EEESI_EEENS5_IJSI_SC_EEEEEEEvNS4_8identityENS4_23SM90_TMA_LOAD_MULTICASTES1B_vS1C_EENS_8epilogue10collective6detail29Sm90TmaWarpSpecializedAdapterINS1G_15DefaultEpilogueISK_SL_SL_NS1F_6thread17LinearCombinationISK_Li1EffLNS1K_9ScaleType4KindE0ELNS_15FloatRoundStyleE2ESK_EENS1_15EpilogueDefaultEEEEEvvEEEEvNT_6ParamsE,@"STO_CUDA_ENTRY STV_DEFAULT"
_ZN7cutlass13device_kernelINS_4gemm6kernel13GemmUniversalIN4cute5tupleIJiiiiEEENS1_10collective13CollectiveMmaINS1_37MainloopSm90TmaGmmaWarpSpecializedFP8ILi11ENS5_IJNS4_1CILi2EEENSA_ILi1EEESC_EEENS1_35KernelTmaWarpSpecializedCooperativeEEENS5_IJNSA_ILi512EEENSA_ILi96EEENSA_ILi32EEEEEENS_12float_e4m3_tENS5_IJlSC_lEEESK_SL_NS4_8TiledMMAINS4_8MMA_AtomIJNS4_4SM904GMMA30MMA_64x96x32_F32E4M3E4M3_SS_TNILNSP_7ScaleInE1ELSR_1EEEEEENS4_6LayoutISD_NS5_IJSC_NSA_ILi0EEESV_EEEEENS5_IJNS4_10UnderscoreESY_SY_EEEEENS4_13SM90_TMA_LOADENS4_14ComposedLayoutINS4_7SwizzleILi1ELi4ELi3EEENS4_18smem_ptr_flag_bitsILi8EEENSU_INS5_IJNSA_ILi8EEESI_EEENS5_IJSI_SC_EEEEEEEvNS4_8identityENS4_23SM90_TMA_LOAD_MULTICASTES1B_vS1C_EENS_8epilogue10collective6detail29Sm90TmaWarpSpecializedAdapterINS1G_15DefaultEpilogueISK_SL_SL_NS1F_6thread17LinearCombinationISK_Li1EffLNS1K_9ScaleType4KindE0ELNS_15FloatRoundStyleE2ESK_EENS1_15EpilogueDefaultEEEEEvvEEEEvNT_6ParamsE:
[----:B------:R-:W0:Y:S02]  /*0000*/  LDC R1, c[0x0][0x28] ;  /* 0x00000a00ff017b82 */ /* 0x000e240000000800 */
[----:B0-----:R-:W-:Y:S01]  /*0010*/  VIADD R1, R1, 0xfffffcf0 ;  /* 0xfffffcf001017836 */ /* 0x001fe20000000000 */
[----:B------:R-:W0:Y:S01]  /*0020*/  S2R R4, SR_TID.X ;  /* 0x0000000000047919 */ /* 0x000e220000002100 */
[----:B------:R-:W-:Y:S01]  /*0030*/  ELECT P0, URZ, PT ;  /* 0x00000000003f782f */ /* 0x000fe20003800000 */
[----:B------:R-:W-:Y:S01]  /*0040*/  BSSY B0, `(.L_x_0) ;  /* 0x0000015000007945 */ /* 0x000fe20003800000 */
[--C-:B0-----:R-:W-:Y:S02]  /*0050*/  SHF.R.U32.HI R0, RZ, 0x5, R4.reuse ;  /* 0x00000005ff007819 */ /* 0x101fe40000011604 */
[----:B------:R-:W-:-:S03]  /*0060*/  SHF.R.U32.HI R2, RZ, 0x7, R4 ;  /* 0x00000007ff027819 */ /* 0x000fc60000011604 */
[----:B------:R-:W0:Y:S04]  /*0070*/  SHFL.IDX PT, R3, R0, RZ, 0x1f ;  /* 0x00001fff00037589 */ /* 0x000e2800000e0000 */
[----:B------:R-:W1:Y:S01]  /*0080*/  SHFL.IDX PT, R2, R2, RZ, 0x1f ;  /* 0x00001fff02027589 */ /* 0x000e6200000e0000 */
[----:B0-----:R-:W-:Y:S02]  /*0090*/  R2UR UR4, R3 ;  /* 0x00000000030472ca */ /* 0x001fe400000e0000 */
[----:B-1----:R-:W-:-:S11]  /*00a0*/  R2UR UR6, R2 ;  /* 0x00000000020672ca */ /* 0x002fd600000e0000 */
[----:B------:R-:W-:Y:S02]  /*00b0*/  USHF.R.S32.HI UR5, URZ, 0x1f, UR4 ;  /* 0x0000001f3f057899 */ /* 0x000fe40008011404 */
[----:B------:R-:W-:Y:S02]  /*00c0*/  ISETP.NE.OR P0, PT, RZ, UR4, !P0 ;  /* 0x00000004ff007c0c */ /* 0x000fe4000c705670 */
[----:B------:R-:W-:-:S04]  /*00d0*/  ULEA.HI UR5, UR5, UR4, URZ, 0x2 ;  /* 0x0000000405057291 */ /* 0x000fc8000f8f103f */
[----:B------:R-:W-:-:S04]  /*00e0*/  ULOP3.LUT UR5, UR5, 0xfffffffc, URZ, 0xc0, !UPT ;  /* 0xfffffffc05057892 */ /* 0x000fc8000f8ec03f */
[----:B------:R-:W-:-:S03]  /*00f0*/  UIADD3 UR8, UR4, -UR5, URZ ;  /* 0x8000000504087290 */ /* 0x000fc6000fffe03f */
[----:B------:R-:W-:Y:S09]  /*0100*/  @P0 BRA `(.L_x_1) ;  /* 0x0000000000200947 */ /* 0x000ff20003800000 */
[----:B------:R-:W-:Y:S02]  /*0110*/  ULDC.64 UR4, c[0x0][0x198] ;  /* 0x0000660000047ab9 */ /* 0x000fe40000000a00 */
[----:B------:R-:W-:Y:S02]  /*0120*/  UIADD3 UR10, UP0, UR4, 0xf0, URZ ;  /* 0x000000f0040a7890 */ /* 0x000fe4000ff1e03f */
[----:B------:R-:W-:Y:S02]  /*0130*/  UIADD3 UR4, UP1, UR4, 0x1f0, URZ ;  /* 0x000001f004047890 */ /* 0x000fe4000ff3e03f */
[----:B------:R-:W-:Y:S02]  /*0140*/  UIADD3.X UR11, URZ, UR5, URZ, UP0, !UPT ;  /* 0x000000053f0b7290 */ /* 0x000fe400087fe43f */
[----:B------:R-:W-:-:S07]  /*0150*/  UIADD3.X UR5, URZ, UR5, URZ, UP1, !UPT ;  /* 0x000000053f057290 */ /* 0x000fce0008ffe43f */
[----:B------:R0:W-:Y:S02]  /*0160*/  UTMACCTL.PF [UR10] ;  /* 0x000000000a0079b9 */ /* 0x0001e40008040000 */
[----:B------:R0:W-:Y:S02]  /*0170*/  UTMACCTL.PF [UR4] ;  /* 0x00000000040079b9 */ /* 0x0001e40008040000 */
[----:B0-----:R-:W-:Y:S01]  /*0180*/  NOP ;  /* 0x0000000000007918 */ /* 0x001fe20000000000 */
.L_x_1:
[----:B------:R-:W-:Y:S05]  /*0190*/  BSYNC B0 ;  /* 0x0000000000007941 */ /* 0x000fea0003800000 */
.L_x_0:
[----:B------:R-:W0:Y:S01]  /*01a0*/  SHFL.IDX PT, R3, R0, RZ, 0x1f ;  /* 0x00001fff00037589 */ /* 0x000e2200000e0000 */
[----:B------:R-:W-:Y:S01]  /*01b0*/  UISETP.NE.AND UP0, UPT, UR8, 0x3, UPT ;  /* 0x000000030800788c */ /* 0x000fe2000bf05270 */
[----:B------:R-:W-:Y:S01]  /*01c0*/  ISETP.NE.AND P1, PT, RZ, UR6, PT ;  /* 0x00000006ff007c0c */ /* 0x000fe2000bf25270 */
[----:B------:R-:W-:Y:S02]  /*01d0*/  UIADD3 UR10, UR6, -0x1, URZ ;  /* 0xffffffff060a7890 */ /* 0x000fe4000fffe03f */
[----:B------:R-:W-:Y:S02]  /*01e0*/  UISETP.EQ.OR UP0, UPT, UR8, URZ, !UP0 ;  /* 0x0000003f0800728c */ /* 0x000fe4000c702670 */
[----:B------:R-:W-:Y:S02]  /*01f0*/  UISETP.GE.U32.AND UP1, UPT, UR10, 0x2, UPT ;  /* 0x000000020a00788c */ /* 0x000fe4000bf26070 */
[----:B------:R-:W-:-:S04]  /*0200*/  UISETP.EQ.AND UP0, UPT, UR6, URZ, UP0 ;  /* 0x0000003f0600728c */ /* 0x000fc80008702270 */
[----:B------:R-:W-:-:S04]  /*0210*/  USEL UR13, URZ, 0x1, !UP0 ;  /* 0x000000013f0d7887 */ /* 0x000fc8000c000000 */
[----:B------:R-:W-:Y:S01]  /*0220*/  USEL UR13, UR13, 0x2, UP1 ;  /* 0x000000020d0d7887 */ /* 0x000fe20008800000 */
[----:B0-----:R-:W-:-:S13]  /*0230*/  ISETP.NE.AND P0, PT, R3, RZ, PT ;  /* 0x000000ff0300720c */ /* 0x001fda0003f05270 */
[----:B------:R-:W-:Y:S05]  /*0240*/  @P0 BRA `(.L_x_2) ;  /* 0x00000000009c0947 */ /* 0x000fea0003800000 */
[----:B------:R-:W-:Y:S01]  /*0250*/  ELECT P0, URZ, PT ;  /* 0x00000000003f782f */ /* 0x000fe20003800000 */
[----:B------:R-:W-:-:S12]  /*0260*/  BSSY B0, `(.L_x_2) ;  /* 0x0000025000007945 */ /* 0x000fd80003800000 */
[----:B------:R-:W-:Y:S05]  /*0270*/  @!P0 BRA `(.L_x_3) ;  /* 0x00000000008c8947 */ /* 0x000fea0003800000 */
[----:B------:R-:W0:Y:S01]  /*0280*/  S2UR UR9, SR_CgaCtaId ;  /* 0x00000000000979c3 */ /* 0x000e220000008800 */
[----:B------:R-:W-:Y:S01]  /*0290*/  UMOV UR4, 0x400 ;  /* 0x0000040000047882 */ /* 0x000fe20000000000 */
[----:B------:R-:W-:Y:S01]  /*02a0*/  UMOV UR5, 0x1 ;  /* 0x0000000100057882 */ /* 0x000fe20000000000 */
[----:B------:R-:W-:Y:S02]  /*02b0*/  UMOV UR6, 0x4 ;  /* 0x0000000400067882 */ /* 0x000fe40000000000 */
[----:B------:R-:W-:-:S04]  /*02c0*/  UIADD3 UR6, -UR6, 0x100000, URZ ;  /* 0x0010000006067890 */ /* 0x000fc8000fffe13f */
[----:B------:R-:W-:Y:S02]  /*02d0*/  USHF.L.U32 UR7, UR6, 0xb, URZ ;  /* 0x0000000b06077899 */ /* 0x000fe4000800063f */
[----:B------:R-:W-:Y:S02]  /*02e0*/  USHF.L.U32 UR6, UR6, 0x1, URZ ;  /* 0x0000000106067899 */ /* 0x000fe4000800063f */
[----:B0-----:R-:W-:Y:S02]  /*02f0*/  ULEA UR9, UR9, UR4, 0x18 ;  /* 0x0000000409097291 */ /* 0x001fe4000f8ec03f */
[----:B------:R-:W-:-:S04]  /*0300*/  UIADD3 UR4, -UR5, 0x100000, URZ ;  /* 0x0010000005047890 */ /* 0x000fc8000fffe13f */
[----:B------:R-:W-:Y:S02]  /*0310*/  USHF.L.U32 UR5, UR4, 0xb, URZ ;  /* 0x0000000b04057899 */ /* 0x000fe4000800063f */
[----:B------:R-:W-:Y:S01]  /*0320*/  USHF.L.U32 UR4, UR4, 0x1, URZ ;  /* 0x0000000104047899 */ /* 0x000fe2000800063f */
[----:B------:R-:W0:Y:S11]  /*0330*/  FENCE.VIEW.ASYNC.S ;  /* 0x00000000000073c6 */ /* 0x000e360000000000 */
[----:B0-----:R0:W1:Y:S01]  /*0340*/  SYNCS.EXCH.64 URZ, [UR9], UR4 ;  /* 0x00000004093f75b2 */ /* 0x0010620008000100 */
[----:B------:R0:W2:Y:S01]  /*0350*/  SYNCS.EXCH.64 URZ, [UR9+0x58], UR6 ;  /* 0x00005806093f75b2 */ /* 0x0000a20008000100 */
[----:B------:R0:W3:Y:S01]  /*0360*/  SYNCS.EXCH.64 URZ, [UR9+0x8], UR4 ;  /* 0x00000804093f75b2 */ /* 0x0000e20008000100 */
[----:B------:R0:W4:Y:S01]  /*0370*/  SYNCS.EXCH.64 URZ, [UR9+0x60], UR6 ;  /* 0x00006006093f75b2 */ /* 0x0001220008000100 */
[----:B------:R0:W0:Y:S01]  /*0380*/  SYNCS.EXCH.64 URZ, [UR9+0x10], UR4 ;  /* 0x00001004093f75b2 */ /* 0x0000220008000100 */
        /* <DEDUP_REMOVED lines=17> */
[----:B------:R-:W-:Y:S01]  /*04a0*/  NOP ;  /* 0x0000000000007918 */ /* 0x000fe20000000000 */
.L_x_3:
[----:B0-----:R-:W-:Y:S05]  /*04b0*/  BSYNC B0 ;  /* 0x0000000000007941 */ /* 0x001fea0003800000 */
.L_x_2:
[----:B------:R-:W-:Y:S01]  /*04c0*/  SHF.R.S32.HI R2, RZ, 0x1f, R4 ;  /* 0x0000001fff027819 */ /* 0x000fe20000011404 */
[----:B------:R-:W0:Y:S01]  /*04d0*/  SHFL.IDX PT, R0, R0, RZ, 0x1f ;  /* 0x00001fff00007589 */ /* 0x000e2200000e0000 */
[----:B------:R-:W5:Y:S01]  /*04e0*/  S2UR UR9, SR_CTAID.X ;  /* 0x00000000000979c3 */ /* 0x000f620000002500 */
[----:B------:R-:W-:Y:S02]  /*04f0*/  ELECT P0, URZ, PT ;  /* 0x00000000003f782f */ /* 0x000fe40003800000 */
[----:B------:R-:W-:Y:S01]  /*0500*/  LEA.HI R2, R2, R4, RZ, 0x7 ;  /* 0x0000000402027211 */ /* 0x000fe200078f38ff */
[----:B------:R-:W-:Y:S01]  /*0510*/  ULDC UR4, c[0x0][0x150] ;  /* 0x0000540000047ab9 */ /* 0x000fe20000000800 */
[----:B------:R-:W-:Y:S01]  /*0520*/  SHF.R.S32.HI R6, RZ, 0x1f, R3 ;  /* 0x0000001fff067819 */ /* 0x000fe20000011403 */
[----:B------:R-:W-:Y:S01]  /*0530*/  NOP ;  /* 0x0000000000007918 */ /* 0x000fe20000000000 */
[----:B------:R-:W-:Y:S01]  /*0540*/  LOP3.LUT R2, R2, 0xffffff80, RZ, 0xc0, !PT ;  /* 0xffffff8002027812 */ /* 0x000fe200078ec0ff */
[----:B------:R-:W-:Y:S01]  /*0550*/  NOP ;  /* 0x0000000000007918 */ /* 0x000fe20000000000 */
[----:B------:R-:W-:Y:S01]  /*0560*/  LEA.HI R6, R6, R3, RZ, 0x2 ;  /* 0x0000000306067211 */ /* 0x000fe200078f10ff */
[----:B------:R-:W1:Y:S02]  /*0570*/  LDC R8, c[0x0][0x144] ;  /* 0x00005100ff087b82 */ /* 0x000e640000000800 */
[----:B------:R-:W-:Y:S01]  /*0580*/  IMAD.IADD R4, R4, 0x1, -R2 ;  /* 0x0000000104047824 */ /* 0x000fe200078e0a02 */
[----:B------:R-:W-:Y:S01]  /*0590*/  LOP3.LUT R6, R6, 0x3ffffffc, RZ, 0xc0, !PT ;  /* 0x3ffffffc06067812 */ /* 0x000fe200078ec0ff */
[----:B------:R-:W2:Y:S03]  /*05a0*/  S2R R2, SR_CTAID.Y ;  /* 0x0000000000027919 */ /* 0x000ea60000002600 */
[----:B------:R-:W-:Y:S01]  /*05b0*/  SHF.R.S32.HI R5, RZ, 0x1f, R4 ;  /* 0x0000001fff057819 */ /* 0x000fe20000011404 */
[----:B------:R-:W-:Y:S01]  /*05c0*/  IMAD.IADD R6, R3, 0x1, -R6 ;  /* 0x0000000103067824 */ /* 0x000fe200078e0a06 */
[----:B------:R-:W3:Y:S02]  /*05d0*/  LDC R13, c[0x0][0x148] ;  /* 0x00005200ff0d7b82 */ /* 0x000ee40000000800 */
[----:B------:R-:W-:-:S02]  /*05e0*/  LEA.HI R5, R5, R4, RZ, 0x3 ;  /* 0x0000000405057211 */ /* 0x000fc400078f18ff */
[----:B0-----:R-:W-:Y:S02]  /*05f0*/  ISETP.NE.OR P0, PT, R0, RZ, !P0 ;  /* 0x000000ff0000720c */ /* 0x001fe40004705670 */
[--C-:B------:R-:W-:Y:S02]  /*0600*/  SHF.R.S32.HI R0, RZ, 0x3, R5.reuse ;  /* 0x00000003ff007819 */ /* 0x100fe40000011405 */
[----:B------:R-:W-:Y:S02]  /*0610*/  SHF.R.S32.HI R5, RZ, 0x1f, R5 ;  /* 0x0000001fff057819 */ /* 0x000fe40000011405 */
[----:B-----5:R-:W-:Y:S02]  /*0620*/  I2FP.F32.U32 R7, UR9 ;  /* 0x0000000900077c45 */ /* 0x020fe40008201000 */
[----:B------:R-:W-:-:S03]  /*0630*/  LEA.HI R5, R5, R0, RZ, 0x2 ;  /* 0x0000000005057211 */ /* 0x000fc600078f10ff */
[----:B------:R-:W-:Y:S01]  /*0640*/  FMUL R7, R7, UR4 ;  /* 0x0000000407077c20 */ /* 0x000fe20008400000 */
[----:B------:R-:W-:Y:S01]  /*0650*/  LOP3.LUT R5, R5, 0xfffffffc, RZ, 0xc0, !PT ;  /* 0xfffffffc05057812 */ /* 0x000fe200078ec0ff */
[----:B------:R-:W-:Y:S01]  /*0660*/  VOTEU.ALL UP0, P0 ;  /* 0x00000000003f7886 */ /* 0x000fe20000000000 */
[----:B------:R-:W-:Y:S01]  /*0670*/  ULDC UR4, c[0x0][0x154] ;  /* 0x0000550000047ab9 */ /* 0x000fe20000000800 */
[----:B------:R-:W-:Y:S02]  /*0680*/  VOTEU.ALL UP1, P0 ;  /* 0x00000000003f7886 */ /* 0x000fe40000020000 */
[----:B------:R-:W0:Y:S01]  /*0690*/  F2I.U32.TRUNC.NTZ R7, R7 ;  /* 0x0000000700077305 */ /* 0x000e22000020f000 */
[----:B------:R-:W-:Y:S01]  /*06a0*/  IMAD.IADD R5, R0, 0x1, -R5 ;  /* 0x0000000100057824 */ /* 0x000fe200078e0a05 */
[----:B------:R-:W5:Y:S01]  /*06b0*/  @!UP0 S2UR UR7, SR_CgaCtaId ;  /* 0x00000000000789c3 */ /* 0x000f620000008800 */
[----:B------:R-:W-:Y:S02]  /*06c0*/  @!UP0 UMOV UR6, 0x400 ;  /* 0x0000040000068882 */ /* 0x000fe40000000000 */
[----:B------:R-:W-:Y:S01]  /*06d0*/  IMAD R5, R6, 0x4, R5 ;  /* 0x0000000406057824 */ /* 0x000fe200078e0205 */
[----:B--2---:R-:W-:-:S04]  /*06e0*/  I2FP.F32.U32 R6, R2 ;  /* 0x0000000200067245 */ /* 0x004fc80000201000 */
[----:B------:R-:W-:Y:S01]  /*06f0*/  LEA.HI R0, R5, R5, RZ, 0x1 ;  /* 0x0000000505007211 */ /* 0x000fe200078f08ff */
[----:B------:R-:W-:Y:S01]  /*0700*/  FMUL R6, R6, UR4 ;  /* 0x0000000406067c20 */ /* 0x000fe20008400000 */
[----:B------:R-:W-:Y:S02]  /*0710*/  UMOV UR4, 0x20 ;  /* 0x0000002000047882 */ /* 0x000fe40000000000 */
[----:B------:R-:W-:Y:S01]  /*0720*/  LOP3.LUT R0, R0, 0xfffffffe, RZ, 0xc0, !PT ;  /* 0xfffffffe00007812 */ /* 0x000fe200078ec0ff */
[----:B0-----:R-:W-:Y:S01]  /*0730*/  IMAD.MOV R11, RZ, RZ, -R7 ;  /* 0x000000ffff0b7224 */ /* 0x001fe200078e0a07 */
[----:B------:R-:W-:-:S04]  /*0740*/  @!UP0 UIADD3 UR4, -UR4, 0x100000, URZ ;  /* 0x0010000004048890 */ /* 0x000fc8000fffe13f */
[----:B------:R-:W-:Y:S02]  /*0750*/  @!UP0 USHF.L.U32 UR5, UR4, 0xb, URZ ;  /* 0x0000000b04058899 */ /* 0x000fe4000800063f */
[----:B------:R-:W-:Y:S01]  /*0760*/  @!UP0 USHF.L.U32 UR4, UR4, 0x1, URZ ;  /* 0x0000000104048899 */ /* 0x000fe2000800063f */
[----:B------:R-:W0:Y:S01]  /*0770*/  F2I.U32.TRUNC.NTZ R6, R6 ;  /* 0x0000000600067305 */ /* 0x000e22000020f000 */
[----:B------:R-:W2:Y:S01]  /*0780*/  LDC R7, c[0x0][0x140] ;  /* 0x00005000ff077b82 */ /* 0x000ea20000000800 */
[----:B-1----:R-:W-:Y:S02]  /*0790*/  IMAD R11, R8, R11, UR9 ;  /* 0x00000009080b7e24 */ /* 0x002fe4000f8e020b */
[----:B------:R-:W-:-:S05]  /*07a0*/  IMAD.IADD R0, R5, 0x1, -R0 ;  /* 0x0000000105007824 */ /* 0x000fca00078e0a00 */
[----:B------:R-:W-:Y:S01]  /*07b0*/  ISETP.NE.AND P2, PT, R0, R11, PT ;  /* 0x0000000b0000720c */ /* 0x000fe20003f45270 */
[C---:B------:R-:W-:Y:S01]  /*07c0*/  IMAD.SHL.U32 R0, R5.reuse, 0x4, RZ ;  /* 0x0000000405007824 */ /* 0x040fe200078e00ff */
[----:B-----5:R-:W-:Y:S01]  /*07d0*/  @!UP0 ULEA UR6, UR7, UR6, 0x18 ;  /* 0x0000000607068291 */ /* 0x020fe2000f8ec03f */
[----:B------:R-:W-:Y:S01]  /*07e0*/  VOTEU.ALL UP0, P0 ;  /* 0x00000000003f7886 */ /* 0x000fe20000000000 */
[----:B------:R-:W-:Y:S01]  /*07f0*/  LOP3.LUT P0, RZ, R4, 0x7, RZ, 0xc0, !PT ;  /* 0x0000000704ff7812 */ /* 0x000fe2000780c0ff */
[----:B0-----:R-:W-:Y:S01]  /*0800*/  IMAD.MOV R12, RZ, RZ, -R6 ;  /* 0x000000ffff0c7224 */ /* 0x001fe200078e0a06 */
[----:B------:R-:W-:-:S03]  /*0810*/  LOP3.LUT R9, R5, 0xc, R0, 0x78, !PT ;  /* 0x0000000c05097812 */ /* 0x000fc600078e7800 */
[----:B---3--:R-:W-:Y:S01]  /*0820*/  IMAD R5, R13, R12, R2 ;  /* 0x0000000c0d057224 */ /* 0x008fe200078e0202 */
[C---:B------:R-:W-:Y:S01]  /*0830*/  ISETP.LT.U32.AND P0, PT, R9.reuse, 0x2, !P0 ;  /* 0x000000020900780c */ /* 0x040fe20004701070 */
[----:B------:R0:W-:Y:S02]  /*0840*/  STL [R1+0x280], R9 ;  /* 0x0002800901007387 */ /* 0x0001e40000100800 */
[----:B------:R-:W-:Y:S02]  /*0850*/  @P2 LEA.HI R0, R9, R9, RZ, 0x1 ;  /* 0x0000000909002211 */ /* 0x000fe400078f08ff */
[----:B------:R-:W1:Y:S02]  /*0860*/  FENCE.VIEW.ASYNC.S ;  /* 0x00000000000073c6 */ /* 0x000e640000000000 */
[----:B-1----:R0:W1:Y:S01]  /*0870*/  @!UP0 SYNCS.EXCH.64 URZ, [UR6+0xc0], UR4 ;  /* 0x0000c004063f85b2 */ /* 0x0020620008000100 */
[----:B--2---:R-:W-:Y:S02]  /*0880*/  ISETP.EQ.U32.AND P4, PT, R7, 0x1, PT ;  /* 0x000000010700780c */ /* 0x004fe40003f82070 */
[----:B------:R-:W-:-:S04]  /*0890*/  @P2 SHF.R.S32.HI R0, RZ, 0x1, R0 ;  /* 0x00000001ff002819 */ /* 0x000fc80000011400 */
[----:B------:R-:W-:Y:S01]  /*08a0*/  @P2 ISETP.NE.AND P3, PT, R0, R5, PT ;  /* 0x000000050000220c */ /* 0x000fe20003f65270 */
[----:B------:R-:W-:Y:S01]  /*08b0*/  IMAD.MOV.U32 R0, RZ, RZ, 0x1 ;  /* 0x00000001ff007424 */ /* 0x000fe200078e00ff */
[----:B------:R-:W-:Y:S02]  /*08c0*/  SEL R5, RZ, 0x1, !P0 ;  /* 0x00000001ff057807 */ /* 0x000fe40004000000 */
[----:B------:R-:W-:-:S04]  /*08d0*/  @P2 SEL R0, RZ, 0x1, P3 ;  /* 0x00000001ff002807 */ /* 0x000fc80001800000 */
[----:B------:R-:W-:Y:S01]  /*08e0*/  LOP3.LUT R0, R0, R5, RZ, 0xc0, !PT ;  /* 0x0000000500007212 */ /* 0x000fe200078ec0ff */
[----:B------:R0:W2:Y:S01]  /*08f0*/  @!UP1 SYNCS.EXCH.64 URZ, [UR6+0xc8], UR4 ;  /* 0x0000c804063f95b2 */ /* 0x0000a20008000100 */
[----:B------:R-:W-:-:S03]  /*0900*/  NOP ;  /* 0x0000000000007918 */ /* 0x000fc60000000000 */
[----:B------:R0:W-:Y:S01]  /*0910*/  STL [R1+0x27c], R0 ;  /* 0x00027c0001007387 */ /* 0x0001e20000100800 */
[----:B-1----:R-:W-:Y:S05]  /*0920*/  @!P4 BRA `(.L_x_4) ;  /* 0x000000000008c947 */ /* 0x002fea0003800000 */
[----:B--2-4-:R-:W-:Y:S01]  /*0930*/  UCGABAR_ARV ;  /* 0x00000000000079c7 */ /* 0x014fe20008000000 */
[----:B------:R-:W-:Y:S05]  /*0940*/  BRA `(.L_x_5) ;  /* 0x0000000000047947 */ /* 0x000fea0003800000 */
.L_x_4:
[----:B--2-4-:R-:W-:Y:S01]  /*0950*/  NOP ;  /* 0x0000000000007918 */ /* 0x014fe20000000000 */
.L_x_5:
[----:B------:R-:W1:Y:S01]  /*0960*/  LDC R4, c[0x0][0x65c] ;  /* 0x00019700ff047b82 */ /* 0x000e620000000800 */
[----:B------:R-:W-:Y:S01]  /*0970*/  IMAD.MOV.U32 R5, RZ, RZ, RZ ;  /* 0x000000ffff057224 */ /* 0x000fe200078e00ff */
[----:B0-----:R-:W-:Y:S02]  /*0980*/  LOP3.LUT R0, R0, 0xfbffffff, RZ, 0xc0, !PT ;  /* 0xfbffffff00007812 */ /* 0x001fe400078ec0ff */
[----:B-1----:R-:W-:Y:S01]  /*0990*/  ISETP.NE.AND P2, PT, R4, 0x1, PT ;  /* 0x000000010400780c */ /* 0x002fe20003f45270 */
[----:B------:R-:W-:-:S12]  /*09a0*/  IMAD.U32 R4, RZ, RZ, UR9 ;  /* 0x00000009ff047e24 */ /* 0x000fd8000f8e00ff */
[----:B------:R-:W0:Y:S01]  /*09b0*/  @P2 LDC R7, c[0x0][0x10] ;  /* 0x00000400ff072b82 */ /* 0x000e220000000800 */
[----:B------:R-:W-:Y:S01]  /*09c0*/  @P2 IMAD.MOV.U32 R3, RZ, RZ, RZ ;  /* 0x000000ffff032224 */ /* 0x000fe200078e00ff */
[----:B------:R-:W-:Y:S01]  /*09d0*/  @P2 LOP3.LUT R0, R0, 0x4000000, RZ, 0xfc, !PT ;  /* 0x0400000000002812 */ /* 0x000fe200078efcff */
[----:B------:R-:W-:-:S05]  /*09e0*/  @P2 IMAD.MOV.U32 R15, RZ, RZ, RZ ;  /* 0x000000ffff0f2224 */ /* 0x000fca00078e00ff */
[----:B------:R-:W1:Y:S01]  /*09f0*/  @!P2 LDC R9, c[0x0][0xc] ;  /* 0x00000300ff09ab82 */ /* 0x000e620000000800 */
[----:B0-----:R-:W-:-:S04]  /*0a00*/  @P2 IMAD.WIDE.U32 R6, R7, UR9, R2 ;  /* 0x0000000907062c25 */ /* 0x001fc8000f8e0002 */
[----:B------:R-:W-:Y:S02]  /*0a10*/  @P2 IMAD.MOV.U32 R10, RZ, RZ, R6 ;  /* 0x000000ffff0a2224 */ /* 0x000fe400078e0006 */
[----:B------:R-:W-:Y:S02]  /*0a20*/  @P2 IMAD.IADD R17, R7, 0x1, R15 ;  /* 0x0000000107112824 */ /* 0x000fe400078e020f */
[----:B-1----:R-:W-:-:S04]  /*0a30*/  @!P2 IMAD.WIDE.U32 R4, R2, R9, R4 ;  /* 0x000000090204a225 */ /* 0x002fc800078e0004 */
[----:B------:R-:W-:Y:S02]  /*0a40*/  @!P2 IMAD.MOV.U32 R10, RZ, RZ, R4 ;  /* 0x000000ffff0aa224 */ /* 0x000fe400078e0004 */
[----:B------:R-:W-:-:S03]  /*0a50*/  @!P2 IMAD.MOV.U32 R17, RZ, RZ, R5 ;  /* 0x000000ffff11a224 */ /* 0x000fc600078e0005 */
[----:B------:R0:W-:Y:S04]  /*0a60*/  STL [R1+0x288], R10 ;  /* 0x0002880a01007387 */ /* 0x0001e80000100800 */
[----:B------:R0:W-:Y:S01]  /*0a70*/  STL [R1+0x284], R17 ;  /* 0x0002841101007387 */ /* 0x0001e20000100800 */
[----:B------:R-:W-:Y:S05]  /*0a80*/  @!P4 BRA `(.L_x_6) ;  /* 0x00000000000cc947 */ /* 0x000fea0003800000 */
[----:B------:R-:W-:Y:S01]  /*0a90*/  UCGABAR_WAIT ;  /* 0x0000000000007dc7 */ /* 0x000fe20008000000 */
[----:B------:R-:W-:Y:S01]  /*0aa0*/  CCTL.IVALL ;  /* 0x00000000ff00798f */ /* 0x000fe20002000000 */
[----:B------:R-:W-:Y:S05]  /*0ab0*/  BRA `(.L_x_7) ;  /* 0x0000000000047947 */ /* 0x000fea0003800000 */
.L_x_6:
[----:B------:R-:W-:Y:S06]  /*0ac0*/  BAR.SYNC.DEFER_BLOCKING 0x0 ;  /* 0x0000000000007b1d */ /* 0x000fec0000010000 */
.L_x_7:
[----:B------:R-:W-:Y:S05]  /*0ad0*/  @!P1 BRA `(.L_x_8) ;  /* 0x000001f000209947 */ /* 0x000fea0003800000 */
[----:B------:R-:W-:-:S06]  /*0ae0*/  UISETP.GT.U32.AND UP0, UPT, UR10, 0x1, UPT ;  /* 0x000000010a00788c */ /* 0x000fcc000bf04070 */
[----:B------:R-:W-:-:S13]  /*0af0*/  PLOP3.LUT P0, PT, PT, PT, UP0, 0x80, 0x0 ;  /* 0x000000000000781c */ /* 0x000fda0003f0f008 */
[----:B------:R-:W-:Y:S05]  /*0b00*/  @P0 EXIT ;  /* 0x000000000000094d */ /* 0x000fea0003800000 */
[----:B------:R-:W-:Y:S01]  /*0b10*/  IMAD.MOV.U32 R6, RZ, RZ, -0x1 ;  /* 0xffffffffff067424 */ /* 0x000fe200078e00ff */
[----:B------:R-:W-:Y:S01]  /*0b20*/  ULDC.64 UR4, c[0x0][0x650] ;  /* 0x0001940000047ab9 */ /* 0x000fe20000000a00 */
[----:B------:R-:W-:Y:S01]  /*0b30*/  IMAD.MOV.U32 R5, RZ, RZ, -0x1 ;  /* 0xffffffffff057424 */ /* 0x000fe200078e00ff */
[----:B------:R-:W-:Y:S01]  /*0b40*/  ISETP.GE.U32.AND P0, PT, R10, UR4, PT ;  /* 0x000000040a007c0c */ /* 0x000fe2000bf06070 */
[----:B------:R-:W-:Y:S01]  /*0b50*/  UMOV UR12, 0xffffffff ;  /* 0xffffffff000c7882 */ /* 0x000fe20000000000 */
[----:B------:R1:W-:Y:S01]  /*0b60*/  STL [R1+0x290], R6 ;  /* 0x0002900601007387 */ /* 0x0003e20000100800 */
[----:B------:R-:W-:Y:S02]  /*0b70*/  PRMT R4, RZ, 0x7610, R4 ;  /* 0x00007610ff047816 */ /* 0x000fe40000000004 */
[----:B------:R-:W-:Y:S01]  /*0b80*/  ISETP.GE.U32.AND.EX P0, PT, R17, UR5, PT, P0 ;  /* 0x0000000511007c0c */ /* 0x000fe2000bf06100 */
[----:B------:R1:W-:-:S12]  /*0b90*/  STL [R1+0x28c], R5 ;  /* 0x00028c0501007387 */ /* 0x0003d80000100800 */
[----:B-1----:R-:W-:Y:S05]  /*0ba0*/  @P0 BRA `(.L_x_9) ;  /* 0x00000004003c0947 */ /* 0x002fea0003800000 */
[----:B------:R-:W-:Y:S01]  /*0bb0*/  ULDC.64 UR14, c[0x0][0x628] ;  /* 0x00018a00000e7ab9 */ /* 0x000fe20000000a00 */
[----:B------:R-:W1:Y:S01]  /*0bc0*/  LDC.64 R8, c[0x0][0x620] ;  /* 0x00018800ff087b82 */ /* 0x000e620000000a00 */
[----:B------:R-:W-:Y:S01]  /*0bd0*/  ISETP.NE.U32.AND P0, PT, RZ, UR14, PT ;  /* 0x0000000eff007c0c */ /* 0x000fe2000bf05070 */
[----:B------:R-:W-:Y:S01]  /*0be0*/  ULDC UR11, c[0x0][0x630] ;  /* 0x00018c00000b7ab9 */ /* 0x000fe20000000800 */
[----:B------:R-:W-:Y:S02]  /*0bf0*/  R2UR UR4, R10 ;  /* 0x000000000a0472ca */ /* 0x000fe400000e0000 */
[----:B------:R-:W-:Y:S02]  /*0c00*/  ISETP.NE.AND.EX P0, PT, RZ, UR15, PT, P0 ;  /* 0x0000000fff007c0c */ /* 0x000fe4000bf05300 */
[----:B------:R-:W-:-:S11]  /*0c10*/  R2UR UR5, R17 ;  /* 0x00000000110572ca */ /* 0x000fd600000e0000 */
[----:B------:R-:W-:Y:S05]  /*0c20*/  @!P0 BRA `(.L_x_10) ;  /* 0x0000000000308947 */ /* 0x000fea0003800000 */
[----:B------:R-:W-:Y:S01]  /*0c30*/  R2UR UR4, R10 ;  /* 0x000000000a0472ca */ /* 0x000fe200000e0000 */
[----:B------:R-:W-:Y:S01]  /*0c40*/  ULDC UR8, c[0x0][0x634] ;  /* 0x00018d0000087ab9 */ /* 0x000fe20000000800 */
[----:B------:R-:W-:-:S11]  /*0c50*/  R2UR UR10, R17 ;  /* 0x00000000110a72ca */ /* 0x000fd600000e0000 */
[----:B------:R-:W-:-:S04]  /*0c60*/  UIADD3 UR8, UP0, UR4, UR8, URZ ;  /* 0x0000000804087290 */ /* 0x000fc8000ff1e03f */
[----:B------:R-:W-:-:S04]  /*0c70*/  UIADD3.X UR10, URZ, UR10, URZ, UP0, !UPT ;  /* 0x0000000a3f0a7290 */ /* 0x000fc800087fe43f */
[----:B------:R-:W-:-:S04]  /*0c80*/  UIMAD.WIDE.U32 UR4, UR10, UR14, URZ ;  /* 0x0000000e0a0472a5 */ /* 0x000fc8000f8e003f */
[----:B------:R-:W-:Y:S02]  /*0c90*/  UIMAD.WIDE.U32 UR6, UP0, UR8, UR15, UR4 ;  /* 0x0000000f080672a5 */ /* 0x000fe4000f800004 */
[----:B------:R-:W-:Y:S02]  /*0ca0*/  UIMAD.WIDE.U32 UR4, UR8, UR14, URZ ;  /* 0x0000000e080472a5 */ /* 0x000fe4000f8e003f */
[----:B------:R-:W-:Y:S02]  /*0cb0*/  UIADD3.X UR9, URZ, URZ, URZ, UP0, !UPT ;  /* 0x0000003f3f097290 */ /* 0x000fe400087fe43f */
[----:B------:R-:W-:Y:S01]  /*0cc0*/  UIADD3 URZ, UP0, UR5, UR6, URZ ;  /* 0x00000006053f7290 */ /* 0x000fe2000ff1e03f */
[----:B------:R-:W-:-:S03]  /*0cd0*/  UMOV UR8, UR7 ;  /* 0x0000000700087c82 */ /* 0x000fc60008000000 */
[----:B------:R-:W-:-:S12]  /*0ce0*/  UIMAD.WIDE.U32.X UR4, UR10, UR15, UR8, UP0 ;  /* 0x0000000f0a0472a5 */ /* 0x000fd800080e0408 */
.L_x_10:
[----:B------:R-:W-:Y:S01]  /*0cf0*/  USHF.R.U64 UR12, UR4, UR11, UR5 ;  /* 0x0000000b040c7299 */ /* 0x000fe20008001205 */
[----:B------:R-:W2:Y:S01]  /*0d00*/  LDC.64 R22, c[0x0][0x640] ;  /* 0x00019000ff167b82 */ /* 0x000ea20000000a00 */
[----:B------:R-:W-:Y:S01]  /*0d10*/  USHF.R.U32.HI UR4, URZ, UR11, UR5 ;  /* 0x0000000b3f047299 */ /* 0x000fe20008011605 */
[----:B------:R-:W-:-:S03]  /*0d20*/  IMAD.MOV.U32 R4, RZ, RZ, R10 ;  /* 0x000000ffff047224 */ /* 0x000fc600078e000a */
[----:B------:R-:W-:-:S03]  /*0d30*/  IADD3 R3, P0, RZ, -UR12, RZ ;  /* 0x8000000cff037c10 */ /* 0x000fc6000ff1e0ff */
[----:B------:R-:W0:Y:S02]  /*0d40*/  LDC R14, c[0x0][0x618] ;  /* 0x00018600ff0e7b82 */ /* 0x000e240000000800 */
[----:B------:R-:W-:-:S04]  /*0d50*/  IMAD.X R5, RZ, RZ, ~UR4, P0 ;  /* 0x80000004ff057e24 */ /* 0x000fc800080e06ff */
[-C--:B-1----:R-:W-:Y:S02]  /*0d60*/  IMAD R6, R5, R8.reuse, RZ ;  /* 0x0000000805067224 */ /* 0x082fe400078e02ff */
[----:B------:R-:W1:Y:S01]  /*0d70*/  LDC R16, c[0x0][0x608] ;  /* 0x00018200ff107b82 */ /* 0x000e620000000800 */
[----:B------:R-:W-:Y:S02]  /*0d80*/  IMAD.MOV.U32 R5, RZ, RZ, R17 ;  /* 0x000000ffff057224 */ /* 0x000fe400078e0011 */
[----:B------:R-:W-:-:S05]  /*0d90*/  IMAD.WIDE.U32 R4, R3, R8, R4 ;  /* 0x0000000803047225 */ /* 0x000fca00078e0004 */
[----:B------:R-:W3:Y:S01]  /*0da0*/  LDC R20, c[0x0][0x658] ;  /* 0x00019600ff147b82 */ /* 0x000ee20000000800 */
[----:B------:R-:W-:Y:S01]  /*0db0*/  IMAD R3, R3, R9, R6 ;  /* 0x0000000903037224 */ /* 0x000fe200078e0206 */
[----:B--2---:R-:W-:-:S03]  /*0dc0*/  ISETP.NE.U32.AND P0, PT, R22, RZ, PT ;  /* 0x000000ff1600720c */ /* 0x004fc60003f05070 */
[----:B------:R-:W-:Y:S01]  /*0dd0*/  IMAD.IADD R3, R5, 0x1, R3 ;  /* 0x0000000105037824 */ /* 0x000fe200078e0203 */
[----:B------:R-:W-:Y:S01]  /*0de0*/  ISETP.NE.AND.EX P0, PT, R23, RZ, PT, P0 ;  /* 0x000000ff1700720c */ /* 0x000fe20003f05300 */
[----:B------:R-:W-:Y:S01]  /*0df0*/  IMAD.MOV.U32 R5, RZ, RZ, -0x1 ;  /* 0xffffffffff057424 */ /* 0x000fe200078e00ff */
[----:B------:R-:W2:Y:S02]  /*0e00*/  LDC R18, c[0x0][0x600] ;  /* 0x00018000ff127b82 */ /* 0x000ea40000000800 */
[-CC-:B0-----:R-:W-:Y:S02]  /*0e10*/  SHF.R.U64 R10, R4, R14.reuse, R3.reuse ;  /* 0x0000000e040a7219 */ /* 0x181fe40000001203 */
[----:B------:R-:W-:Y:S01]  /*0e20*/  SHF.R.U32.HI R3, RZ, R14, R3 ;  /* 0x0000000eff037219 */ /* 0x000fe20000011603 */
[----:B------:R-:W-:Y:S02]  /*0e30*/  IMAD R14, R13, R12, R2 ;  /* 0x0000000c0d0e7224 */ /* 0x000fe400078e0202 */
[----:B------:R-:W-:Y:S01]  /*0e40*/  IMAD.MOV.U32 R13, RZ, RZ, 0x1 ;  /* 0x00000001ff0d7424 */ /* 0x000fe200078e00ff */
[----:B------:R-:W0:Y:S01]  /*0e50*/  LDC R15, c[0x0][0x648] ;  /* 0x00019200ff0f7b82 */ /* 0x000e220000000800 */
[----:B-1----:R-:W-:-:S02]  /*0e60*/  SHF.R.U64 R21, R10, R16, R3 ;  /* 0x000000100a157219 */ /* 0x002fc40000001203 */
[----:B------:R-:W-:-:S05]  /*0e70*/  SHF.R.U32.HI R3, RZ, R16, R3 ;  /* 0x00000010ff037219 */ /* 0x000fca0000011603 */
[----:B------:R-:W1:Y:S01]  /*0e80*/  LDC R17, c[0x0][0x638] ;  /* 0x00018e00ff117b82 */ /* 0x000e620000000800 */
[-C--:B---3--:R-:W-:Y:S02]  /*0e90*/  SHF.L.U32 R2, R5, R20.reuse, RZ ;  /* 0x0000001405027219 */ /* 0x088fe400000006ff */
[--C-:B------:R-:W-:Y:S02]  /*0ea0*/  SHF.R.U64 R12, R21, R20, R3.reuse ;  /* 0x00000014150c7219 */ /* 0x100fe40000001203 */
[----:B------:R-:W-:Y:S02]  /*0eb0*/  LOP3.LUT R8, RZ, R2, RZ, 0x33, !PT ;  /* 0x00000002ff087212 */ /* 0x000fe400078e33ff */
[----:B------:R-:W-:Y:S01]  /*0ec0*/  SHF.R.U32.HI R3, RZ, R20, R3 ;  /* 0x00000014ff037219 */ /* 0x000fe20000011603 */
[----:B------:R-:W3:Y:S01]  /*0ed0*/  LDC R19, c[0x0][0x610] ;  /* 0x00018400ff137b82 */ /* 0x000ee20000000800 */
[----:B------:R-:W-:Y:S01]  /*0ee0*/  IMAD.MOV.U32 R2, RZ, RZ, R12 ;  /* 0x000000ffff027224 */ /* 0x000fe200078e000c */
[----:B------:R-:W-:Y:S06]  /*0ef0*/  @!P0 BRA `(.L_x_11) ;  /* 0x0000000000288947 */ /* 0x000fec0003800000 */
[----:B------:R-:W4:Y:S02]  /*0f00*/  LDC R7, c[0x0][0x64c] ;  /* 0x00019300ff077b82 */ /* 0x000f240000000800 */
[----:B----4-:R-:W-:-:S05]  /*0f10*/  IADD3 R7, P0, R12, R7, RZ ;  /* 0x000000070c077210 */ /* 0x010fca0007f1e0ff */
[----:B------:R-:W-:-:S04]  /*0f20*/  IMAD.X R9, RZ, RZ, R3, P0 ;  /* 0x000000ffff097224 */ /* 0x000fc800000e0603 */
[----:B------:R-:W-:-:S04]  /*0f30*/  IMAD.WIDE.U32 R2, R9, R22, RZ ;  /* 0x0000001609027225 */ /* 0x000fc800078e00ff */
[----:B------:R-:W-:-:S04]  /*0f40*/  IMAD.WIDE.U32 R4, P0, R7, R23, R2 ;  /* 0x0000001707047225 */ /* 0x000fc80007800002 */
[----:B------:R-:W-:-:S04]  /*0f50*/  IMAD.WIDE.U32 R2, R7, R22, RZ ;  /* 0x0000001607027225 */ /* 0x000fc800078e00ff */
[----:B------:R-:W-:Y:S01]  /*0f60*/  IMAD.X R7, RZ, RZ, RZ, P0 ;  /* 0x000000ffff077224 */ /* 0x000fe200000e06ff */
[----:B------:R-:W-:Y:S01]  /*0f70*/  IADD3 RZ, P0, R3, R4, RZ ;  /* 0x0000000403ff7210 */ /* 0x000fe20007f1e0ff */
[----:B------:R-:W-:-:S04]  /*0f80*/  IMAD.MOV.U32 R6, RZ, RZ, R5 ;  /* 0x000000ffff067224 */ /* 0x000fc800078e0005 */
[----:B------:R-:W-:-:S08]  /*0f90*/  IMAD.WIDE.U32.X R2, R9, R23, R6, P0 ;  /* 0x0000001709027225 */ /* 0x000fd000000e0406 */
.L_x_11:
[----:B0-----:R-:W-:Y:S01]  /*0fa0*/  SHF.R.U64 R4, R2, R15, R3 ;  /* 0x0000000f02047219 */ /* 0x001fe20000001203 */
[----:B--2---:R-:W-:Y:S01]  /*0fb0*/  VIADD R5, R18, 0xffffffff ;  /* 0xffffffff12057836 */ /* 0x004fe20000000000 */
[----:B------:R-:W-:Y:S02]  /*0fc0*/  SHF.L.U32 R3, R13, R20, RZ ;  /* 0x000000140d037219 */ /* 0x000fe400000006ff */
[----:B------:R-:W-:Y:S01]  /*0fd0*/  LOP3.LUT R8, R21, R8, RZ, 0xc0, !PT ;  /* 0x0000000815087212 */ /* 0x000fe200078ec0ff */
[----:B------:R-:W-:Y:S01]  /*0fe0*/  IMAD.MOV R6, RZ, RZ, -R4 ;  /* 0x000000ffff067224 */ /* 0x000fe200078e0a04 */
[----:B------:R-:W-:Y:S02]  /*0ff0*/  SEL R2, R11, R14, !P2 ;  /* 0x0000000e0b027207 */ /* 0x000fe40005000000 */
[----:B------:R-:W-:Y:S01]  /*1000*/  LOP3.LUT R5, R10, R5, RZ, 0xc0, !PT ;  /* 0x000000050a057212 */ /* 0x000fe200078ec0ff */
[----:B------:R-:W-:Y:S02]  /*1010*/  IMAD R7, R3, R4, R8 ;  /* 0x0000000403077224 */ /* 0x000fe400078e0208 */
[----:B-1----:R-:W-:-:S02]  /*1020*/  IMAD R3, R6, R17, R12 ;  /* 0x0000001106037224 */ /* 0x002fc400078e020c */
[----:B---3--:R-:W-:Y:S02]  /*1030*/  IMAD R2, R7, R19, R2 ;  /* 0x0000001307027224 */ /* 0x008fe400078e0202 */
[----:B------:R-:W-:Y:S02]  /*1040*/  IMAD R3, R3, R18, R5 ;  /* 0x0000001203037224 */ /* 0x000fe400078e0205 */
[----:B------:R-:W-:-:S03]  /*1050*/  IMAD.MOV.U32 R4, RZ, RZ, 0x1 ;  /* 0x00000001ff047424 */ /* 0x000fc600078e00ff */
[----:B------:R-:W-:Y:S02]  /*1060*/  SEL R5, R3, R2, !P2 ;  /* 0x0000000203057207 */ /* 0x000fe40005000000 */
[----:B------:R-:W-:-:S03]  /*1070*/  SEL R2, R2, R3, !P2 ;  /* 0x0000000302027207 */ /* 0x000fc60005000000 */
[----:B------:R1:W-:Y:S04]  /*1080*/  STL [R1+0x28c], R5 ;  /* 0x00028c0501007387 */ /* 0x0003e80000100800 */
[----:B------:R1:W-:Y:S02]  /*1090*/  STL [R1+0x290], R2 ;  /* 0x0002900201007387 */ /* 0x0003e40000100800 */
.L_x_9:
[----:B------:R-:W-:-:S08]  /*10a0*/  NOP ;  /* 0x0000000000007918 */ /* 0x000fd00000000000 */
[----:B------:R-:W2:Y:S02]  /*10b0*/  USETMAXREG.TRY_ALLOC.CTAPOOL UP0, 0xe8 ;  /* 0x000000e8000079c8 */ /* 0x000ea40008000600 */
[----:B--2---:R-:W-:-:S13]  /*10c0*/  PLOP3.LUT P0, PT, PT, PT, UP0, 0x80, 0x0 ;  /* 0x000000000000781c */ /* 0x004fda0003f0f008 */
[----:B------:R-:W-:Y:S05]  /*10d0*/  @!P0 BRA `(.L_x_9) ;  /* 0xfffffffc00f08947 */ /* 0x000fea000383ffff */
[----:B------:R-:W-:Y:S01]  /*10e0*/  ULDC.64 UR4, c[0x0][0x598] ;  /* 0x0001660000047ab9 */ /* 0x000fe20000000a00 */
[----:B------:R-:W-:Y:S01]  /*10f0*/  ULDC.64 UR20, c[0x0][0x208] ;  /* 0x0000820000147ab9 */ /* 0x000fe20000000a00 */
[----:B------:R-:W-:-:S04]  /*1100*/  ISETP.NE.U32.AND P0, PT, RZ, UR4, PT ;  /* 0x00000004ff007c0c */ /* 0x000fc8000bf05070 */
[----:B------:R-:W-:-:S13]  /*1110*/  ISETP.NE.AND.EX P0, PT, RZ, UR5, PT, P0 ;  /* 0x00000005ff007c0c */ /* 0x000fda000bf05300 */
[----:B------:R-:W-:Y:S05]  /*1120*/  @!P0 BRA `(.L_x_12) ;  /* 0x0000000000208947 */ /* 0x000fea0003800000 */
[----:B-1----:R-:W1:Y:S02]  /*1130*/  LDC.64 R2, c[0x0][0x598] ;  /* 0x00016600ff027b82 */ /* 0x002e640000000a00 */
[----:B-1----:R-:W2:Y:S02]  /*1140*/  LDG.E.64 R2, desc[UR20][R2.64] ;  /* 0x0000001402027981 */ /* 0x002ea4000c1e1b00 */
[----:B--2---:R-:W-:-:S04]  /*1150*/  ISETP.NE.U32.AND P0, PT, R2, RZ, PT ;  /* 0x000000ff0200720c */ /* 0x004fc80003f05070 */
[----:B------:R-:W-:-:S13]  /*1160*/  ISETP.NE.AND.EX P0, PT, R3, RZ, PT, P0 ;  /* 0x000000ff0300720c */ /* 0x000fda0003f05300 */
[----:B------:R-:W-:Y:S05]  /*1170*/  @!P0 BRA `(.L_x_12) ;  /* 0x00000000000c8947 */ /* 0x000fea0003800000 */
[----:B------:R-:W2:Y:S02]  /*1180*/  LD.E R2, desc[UR20][R2.64] ;  /* 0x0000001402027980 */ /* 0x000ea4000c101900 */
[----:B--2---:R-:W-:Y:S01]  /*1190*/  R2UR UR23, R2 ;  /* 0x00000000021772ca */ /* 0x004fe200000e0000 */
[----:B------:R-:W-:-:S14]  /*11a0*/  BRA `(.L_x_13) ;  /* 0x0000000000247947 */ /* 0x000fdc0003800000 */
.L_x_12:
[----:B------:R-:W-:Y:S02]  /*11b0*/  ULDC.64 UR4, c[0x0][0x588] ;  /* 0x0001620000047ab9 */ /* 0x000fe40000000a00 */
[----:B------:R-:W-:-:S04]  /*11c0*/  ISETP.NE.U32.AND P0, PT, RZ, UR4, PT ;  /* 0x00000004ff007c0c */ /* 0x000fc8000bf05070 */
[----:B------:R-:W-:-:S13]  /*11d0*/  ISETP.NE.AND.EX P0, PT, RZ, UR5, PT, P0 ;  /* 0x00000005ff007c0c */ /* 0x000fda000bf05300 */
[----:B------:R-:W-:Y:S05]  /*11e0*/  @!P0 BRA `(.L_x_14) ;  /* 0x0000000000108947 */ /* 0x000fea0003800000 */
[----:B-1----:R-:W1:Y:S02]  /*11f0*/  LDC.64 R2, c[0x0][0x588] ;  /* 0x00016200ff027b82 */ /* 0x002e640000000a00 */
[----:B-1----:R-:W2:Y:S02]  /*1200*/  LDG.E R2, desc[UR20][R2.64] ;  /* 0x0000001402027981 */ /* 0x002ea4000c1e1900 */
[----:B--2---:R-:W-:Y:S01]  /*1210*/  R2UR UR23, R2 ;  /* 0x00000000021772ca */ /* 0x004fe200000e0000 */
[----:B------:R-:W-:-:S14]  /*1220*/  BRA `(.L_x_13) ;  /* 0x0000000000047947 */ /* 0x000fdc0003800000 */
.L_x_14:
[----:B------:R-:W-:-:S05]  /*1230*/  ULDC UR23, c[0x0][0x580] ;  /* 0x0001600000177ab9 */ /* 0x000fca0000000800 */
.L_x_13:
[----:B------:R-:W-:Y:S02]  /*1240*/  ULDC.64 UR4, c[0x0][0x5a0] ;  /* 0x0001680000047ab9 */ /* 0x000fe40000000a00 */
        /* <DEDUP_REMOVED lines=11> */
.L_x_15:
        /* <DEDUP_REMOVED lines=8> */
.L_x_17:
[----:B------:R-:W-:-:S05]  /*1380*/  ULDC UR24, c[0x0][0x584] ;  /* 0x0001610000187ab9 */ /* 0x000fca0000000800 */
.L_x_16:
[----:B------:R-:W-:-:S13]  /*1390*/  LOP3.LUT P0, RZ, R4, 0xff, RZ, 0xc0, !PT ;  /* 0x000000ff04ff7812 */ /* 0x000fda000780c0ff */
[----:B------:R-:W-:Y:S05]  /*13a0*/  @!P0 EXIT ;  /* 0x000000000000894d */ /* 0x000fea0003800000 */
[----:B------:R-:W-:Y:S01]  /*13b0*/  ULDC UR4, c[0x0][0x28c] ;  /* 0x0000a30000047ab9 */ /* 0x000fe20000000800 */
[----:B------:R-:W-:Y:S01]  /*13c0*/  ULDC.64 UR6, c[0x0][0x5c8] ;  /* 0x0001720000067ab9 */ /* 0x000fe20000000a00 */
[----:B------:R-:W-:Y:S02]  /*13d0*/  UIADD3 UR4, UR4, 0x1f, URZ ;  /* 0x0000001f04047890 */ /* 0x000fe4000fffe03f */
[----:B------:R-:W-:Y:S02]  /*13e0*/  USHF.L.U64.HI UR25, UR6, 0x7, UR7 ;  /* 0x0000000706197899 */ /* 0x000fe40008010207 */
[----:B------:R-:W-:Y:S02]  /*13f0*/  USHF.R.S32.HI UR5, URZ, 0x1f, UR4 ;  /* 0x0000001f3f057899 */ /* 0x000fe40008011404 */
[----:B------:R-:W-:Y:S02]  /*1400*/  USHF.L.U32 UR26, UR6, 0x7, URZ ;  /* 0x00000007061a7899 */ /* 0x000fe4000800063f */
[----:B------:R-:W-:-:S02]  /*1410*/  ULEA.HI UR5, UR5, UR4, URZ, 0x5 ;  /* 0x0000000405057291 */ /* 0x000fc4000f8f283f */
[----:B------:R-:W-:Y:S02]  /*1420*/  USHF.L.U64.HI UR27, UR6, 0x3, UR7 ;  /* 0x00000003061b7899 */ /* 0x000fe40008010207 */
[----:B------:R-:W-:Y:S02]  /*1430*/  USHF.R.S32.HI UR16, URZ, 0x5, UR5 ;  /* 0x000000053f107899 */ /* 0x000fe40008011405 */
[----:B------:R-:W-:Y:S02]  /*1440*/  USHF.L.U32 UR28, UR6, 0x3, URZ ;  /* 0x00000003061c7899 */ /* 0x000fe4000800063f */
[----:B------:R-:W-:Y:S02]  /*1450*/  USHF.L.U64.HI UR14, UR6, 0x8, UR7 ;  /* 0x00000008060e7899 */ /* 0x000fe40008010207 */
[----:B------:R-:W-:Y:S02]  /*1460*/  USHF.L.U32 UR15, UR6, 0x8, URZ ;  /* 0x00000008060f7899 */ /* 0x000fe4000800063f */
[----:B------:R-:W-:Y:S01]  /*1470*/  ULOP3.LUT UR29, UR13, 0x1, URZ, 0xfc, !UPT ;  /* 0x000000010d1d7892 */ /* 0x000fe2000f8efc3f */
[----:B------:R-:W-:Y:S01]  /*1480*/  UMOV UR4, URZ ;  /* 0x0000003f00047c82 */ /* 0x000fe20008000000 */
[----:B------:R-:W-:-:S10]  /*1490*/  UMOV UR5, URZ ;  /* 0x0000003f00057c82 */ /* 0x000fd40008000000 */
.L_x_92:
[----:B------:R-:W-:Y:S01]  /*14a0*/  STL [R1+0x278], RZ ;  /* 0x000278ff01007387 */ /* 0x000fe20000100800 */
[----:B------:R-:W2:Y:S01]  /*14b0*/  S2UR UR11, SR_CgaCtaId ;  /* 0x00000000000b79c3 */ /* 0x000ea20000008800 */
[----:B------:R-:W-:Y:S01]  /*14c0*/  UMOV UR17, 0x400 ;  /* 0x0000040000117882 */ /* 0x000fe20000000000 */
[----:B------:R-:W-:Y:S01]  /*14d0*/  UMOV UR6, URZ ;  /* 0x0000003f00067c82 */ /* 0x000fe20008000000 */
[----:B------:R-:W-:Y:S01]  /*14e0*/  STL [R1+0x274], RZ ;  /* 0x000274ff01007387 */ /* 0x000fe20000100800 */
[----:B------:R-:W-:Y:S01]  /*14f0*/  UMOV UR7, URZ ;  /* 0x0000003f00077c82 */ /* 0x000fe20008000000 */
[----:B------:R-:W-:Y:S01]  /*1500*/  UMOV UR8, URZ ;  /* 0x0000003f00087c82 */ /* 0x000fe20008000000 */
[----:B------:R-:W-:Y:S01]  /*1510*/  UMOV UR19, UR5 ;  /* 0x0000000500137c82 */ /* 0x000fe20008000000 */
[----:B------:R-:W-:Y:S01]  /*1520*/  STL [R1+0x270], RZ ;  /* 0x000270ff01007387 */ /* 0x000fe20000100800 */
[----:B------:R-:W3:Y:S01]  /*1530*/  LDC R3, c[0x0][0x28c] ;  /* 0x0000a300ff037b82 */ /* 0x000ee20000000800 */
[----:B-1----:R-:W-:-:S02]  /*1540*/  CS2R R4, SRZ ;  /* 0x0000000000047805 */ /* 0x002fc4000001ff00 */
[----:B------:R-:W-:Y:S01]  /*1550*/  CS2R R6, SRZ ;  /* 0x0000000000067805 */ /* 0x000fe2000001ff00 */
[----:B------:R-:W-:Y:S01]  /*1560*/  STL [R1+0x26c], RZ ;  /* 0x00026cff01007387 */ /* 0x000fe20000100800 */
[----:B------:R-:W-:Y:S02]  /*1570*/  CS2R R8, SRZ ;  /* 0x0000000000087805 */ /* 0x000fe4000001ff00 */
[----:B0-----:R-:W-:Y:S02]  /*1580*/  CS2R R10, SRZ ;  /* 0x00000000000a7805 */ /* 0x001fe4000001ff00 */
[----:B------:R-:W-:Y:S01]  /*1590*/  CS2R R12, SRZ ;  /* 0x00000000000c7805 */ /* 0x000fe2000001ff00 */
[----:B------:R-:W-:Y:S01]  /*15a0*/  STL [R1+0x268], RZ ;  /* 0x000268ff01007387 */ /* 0x000fe20000100800 */
[----:B------:R-:W-:Y:S02]  /*15b0*/  CS2R R14, SRZ ;  /* 0x00000000000e7805 */ /* 0x000fe4000001ff00 */
[----:B------:R-:W-:-:S02]  /*15c0*/  CS2R R16, SRZ ;  /* 0x0000000000107805 */ /* 0x000fc4000001ff00 */
[----:B------:R-:W-:Y:S01]  /*15d0*/  CS2R R18, SRZ ;  /* 0x0000000000127805 */ /* 0x000fe2000001ff00 */
[----:B------:R-:W-:Y:S01]  /*15e0*/  STL [R1+0x264], RZ ;  /* 0x000264ff01007387 */ /* 0x000fe20000100800 */
[----:B------:R-:W-:Y:S02]  /*15f0*/  CS2R R20, SRZ ;  /* 0x0000000000147805 */ /* 0x000fe4000001ff00 */
[----:B------:R-:W-:Y:S02]  /*1600*/  CS2R R22, SRZ ;  /* 0x0000000000167805 */ /* 0x000fe4000001ff00 */
[----:B------:R-:W-:Y:S01]  /*1610*/  CS2R R216, SRZ ;  /* 0x0000000000d87805 */ /* 0x000fe2000001ff00 */
[----:B------:R-:W-:Y:S01]  /*1620*/  STL [R1+0x260], RZ ;  /* 0x000260ff01007387 */ /* 0x000fe20000100800 */
[----:B--2---:R-:W-:Y:S01]  /*1630*/  ULEA UR17, UR11, UR17, 0x18 ;  /* 0x000000110b117291 */ /* 0x004fe2000f8ec03f */
[----:B------:R-:W-:Y:S02]  /*1640*/  CS2R R218, SRZ ;  /* 0x0000000000da7805 */ /* 0x000fe4000001ff00 */
[----:B------:R-:W-:Y:S01]  /*1650*/  CS2R R220, SRZ ;  /* 0x0000000000dc7805 */ /* 0x000fe2000001ff00 */
[----:B------:R-:W-:Y:S01]  /*1660*/  STL [R1+0x25c], RZ ;  /* 0x00025cff01007387 */ /* 0x000fe20000100800 */
[----:B------:R-:W-:-:S02]  /*1670*/  CS2R R222, SRZ ;  /* 0x0000000000de7805 */ /* 0x000fc4000001ff00 */
[----:B------:R-:W-:Y:S01]  /*1680*/  CS2R R224, SRZ ;  /* 0x0000000000e07805 */ /* 0x000fe2000001ff00 */
[----:B------:R-:W-:Y:S01]  /*1690*/  IMAD.MOV.U32 R226, RZ, RZ, RZ ;  /* 0x000000ffffe27224 */ /* 0x000fe200078e00ff */
[----:B------:R-:W-:Y:S01]  /*16a0*/  STL [R1+0x258], RZ ;  /* 0x000258ff01007387 */ /* 0x000fe20000100800 */
[----:B---3--:R-:W-:Y:S01]  /*16b0*/  ISETP.GE.AND P0, PT, R3, 0x1, PT ;  /* 0x000000010300780c */ /* 0x008fe20003f06270 */
[----:B------:R-:W-:Y:S01]  /*16c0*/  IMAD.U32 R227, RZ, RZ, UR4 ;  /* 0x00000004ffe37e24 */ /* 0x000fe2000f8e00ff */
[----:B------:R-:W-:Y:S01]  /*16d0*/  CS2R R168, SRZ ;  /* 0x0000000000a87805 */ /* 0x000fe2000001ff00 */
[----:B------:R-:W-:Y:S01]  /*16e0*/  STL [R1+0x254], RZ ;  /* 0x000254ff01007387 */ /* 0x000fe20000100800 */
[----:B------:R-:W-:Y:S02]  /*16f0*/  CS2R R170, SRZ ;  /* 0x0000000000aa7805 */ /* 0x000fe4000001ff00 */
[----:B------:R-:W-:Y:S02]  /*1700*/  CS2R R172, SRZ ;  /* 0x0000000000ac7805 */ /* 0x000fe4000001ff00 */
[----:B------:R-:W-:Y:S01]  /*1710*/  CS2R R174, SRZ ;  /* 0x0000000000ae7805 */ /* 0x000fe2000001ff00 */
[----:B------:R-:W-:Y:S01]  /*1720*/  STL [R1+0x250], RZ ;  /* 0x000250ff01007387 */ /* 0x000fe20000100800 */
[----:B------:R-:W-:-:S02]  /*1730*/  CS2R R176, SRZ ;  /* 0x0000000000b07805 */ /* 0x000fc4000001ff00 */
[----:B------:R-:W-:Y:S02]  /*1740*/  CS2R R178, SRZ ;  /* 0x0000000000b27805 */ /* 0x000fe4000001ff00 */
        /* <DEDUP_REMOVED lines=119> */
[----:B------:R-:W-:Y:S01]  /*1ec0*/  CS2R R70, SRZ ;  /* 0x0000000000467805 */ /* 0x000fe2000001ff00 */
[----:B------:R-:W-:Y:S04]  /*1ed0*/  STL [R1+0x1d4], RZ ;  /* 0x0001d4ff01007387 */ /* 0x000fe80000100800 */
        /* <DEDUP_REMOVED lines=29> */
[----:B------:R-:W-:Y:S01]  /*20b0*/  STL [R1+0x15c], RZ ;  /* 0x00015cff01007387 */ /* 0x000fe20000100800 */
[----:B------:R-:W0:Y:S03]  /*20c0*/  S2R R2, SR_TID.X ;  /* 0x0000000000027919 */ /* 0x000e260000002100 */
        /* <DEDUP_REMOVED lines=8> */
[----:B0-----:R-:W-:-:S03]  /*2150*/  LOP3.LUT R2, R2, 0x80, RZ, 0xc0, !PT ;  /* 0x0000008002027812 */ /* 0x001fc600078ec0ff */
[----:B------:R-:W-:Y:S01]  /*2160*/  STL [R1+0x138], RZ ;  /* 0x000138ff01007387 */ /* 0x000fe20000100800 */
[----:B------:R-:W-:-:S03]  /*2170*/  SHF.R.U32.HI R2, RZ, 0x7, R2 ;  /* 0x00000007ff027819 */ /* 0x000fc60000011602 */
        /* <DEDUP_REMOVED lines=33> */
[----:B------:R-:W0:Y:S04]  /*2390*/  SHFL.IDX PT, R2, R2, RZ, 0x1f ;  /* 0x00001fff02027589 */ /* 0x000e2800000e0000 */
[----:B------:R1:W-:Y:S04]  /*23a0*/  STL [R1+0xb0], RZ ;  /* 0x0000b0ff01007387 */ /* 0x0003e80000100800 */
[----:B------:R1:W-:Y:S04]  /*23b0*/  STL [R1+0xac], RZ ;  /* 0x0000acff01007387 */ /* 0x0003e80000100800 */
[----:B------:R1:W-:Y:S04]  /*23c0*/  STL [R1+0xa8], RZ ;  /* 0x0000a8ff01007387 */ /* 0x0003e80000100800 */
[----:B------:R1:W-:Y:S04]  /*23d0*/  STL [R1+0xa4], RZ ;  /* 0x0000a4ff01007387 */ /* 0x0003e80000100800 */
[----:B------:R1:W-:Y:S04]  /*23e0*/  STL [R1+0xa0], RZ ;  /* 0x0000a0ff01007387 */ /* 0x0003e80000100800 */
[----:B------:R1:W-:Y:S01]  /*23f0*/  STL [R1+0x9c], RZ ;  /* 0x00009cff01007387 */ /* 0x0003e20000100800 */
[----:B0-----:R-:W-:-:S02]  /*2400*/  R2UR UR9, R2 ;  /* 0x00000000020972ca */ /* 0x001fc400000e0000 */
[----:B------:R-:W-:Y:S01]  /*2410*/  CS2R R2, SRZ ;  /* 0x0000000000027805 */ /* 0x000fe2000001ff00 */
[----:B------:R1:W-:Y:S04]  /*2420*/  STL [R1+0x98], RZ ;  /* 0x000098ff01007387 */ /* 0x0003e80000100800 */
[----:B------:R1:W-:Y:S04]  /*2430*/  STL [R1+0x94], RZ ;  /* 0x000094ff01007387 */ /* 0x0003e80000100800 */
[----:B------:R1:W-:Y:S02]  /*2440*/  STL [R1+0x90], RZ ;  /* 0x000090ff01007387 */ /* 0x0003e40000100800 */
[----:B------:R-:W-:-:S02]  /*2450*/  ULEA.HI UR10, UR9, UR9, URZ, 0x1 ;  /* 0x00000009090a7291 */ /* 0x000fc4000f8f083f */
[----:B------:R1:W-:Y:S02]  /*2460*/  STL [R1+0x8c], RZ ;  /* 0x00008cff01007387 */ /* 0x0003e40000100800 */
[----:B------:R-:W-:Y:S02]  /*2470*/  ULOP3.LUT UR10, UR10, 0x1ffffe, URZ, 0xc0, !UPT ;  /* 0x001ffffe0a0a7892 */ /* 0x000fe4000f8ec03f */
[----:B------:R1:W-:Y:S02]  /*2480*/  STL [R1+0x88], RZ ;  /* 0x000088ff01007387 */ /* 0x0003e40000100800 */
[----:B------:R-:W-:Y:S02]  /*2490*/  UIADD3 UR10, UR9, -UR10, URZ ;  /* 0x8000000a090a7290 */ /* 0x000fe4000fffe03f */
[----:B------:R1:W-:Y:S02]  /*24a0*/  STL [R1+0x84], RZ ;  /* 0x000084ff01007387 */ /* 0x0003e40000100800 */
[----:B------:R-:W-:-:S02]  /*24b0*/  ULEA UR10, UR10, UR17, 0xb ;  /* 0x000000110a0a7291 */ /* 0x000fc4000f8e583f */
[----:B------:R1:W-:Y:S02]  /*24c0*/  STL [R1+0x80], RZ ;  /* 0x000080ff01007387 */ /* 0x0003e40000100800 */
[----:B------:R-:W-:Y:S02]  /*24d0*/  UIADD3 UR10, UR10, 0x180, URZ ;  /* 0x000001800a0a7890 */ /* 0x000fe4000fffe03f */
[----:B------:R1:W-:Y:S02]  /*24e0*/  STL [R1+0x7c], RZ ;  /* 0x00007cff01007387 */ /* 0x0003e40000100800 */
[----:B------:R-:W-:Y:S02]  /*24f0*/  USHF.R.U32.HI UR10, URZ, 0x4, UR10 ;  /* 0x000000043f0a7899 */ /* 0x000fe4000801160a */
[----:B------:R1:W-:Y:S02]  /*2500*/  STL [R1+0x78], RZ ;  /* 0x000078ff01007387 */ /* 0x0003e40000100800 */
[----:B------:R-:W-:-:S02]  /*2510*/  ULOP3.LUT UR18, UR10, 0x3fff, URZ, 0xc0, !UPT ;  /* 0x00003fff0a127892 */ /* 0x000fc4000f8ec03f */
[----:B------:R1:W-:Y:S04]  /*2520*/  STL [R1+0x74], RZ ;  /* 0x000074ff01007387 */ /* 0x0003e80000100800 */
        /* <DEDUP_REMOVED lines=28> */
[----:B------:R1:W-:Y:S01]  /*26f0*/  STL [R1], RZ ;  /* 0x000000ff01007387 */ /* 0x0003e20000100800 */
[----:B------:R-:W-:Y:S05]  /*2700*/  @!P0 BRA `(.L_x_18) ;  /* 0x0000002400008947 */ /* 0x000fea0003800000 */
[----:B------:R-:W-:-:S06]  /*2710*/  UISETP.NE.AND UP0, UPT, UR29, 0x3, UPT ;  /* 0x000000031d00788c */ /* 0x000fcc000bf05270 */
[----:B------:R-:W-:-:S13]  /*2720*/  PLOP3.LUT P1, PT, PT, PT, UP0, 0x80, 0x0 ;  /* 0x000000000000781c */ /* 0x000fda0003f2f008 */
[----:B------:R-:W-:Y:S05]  /*2730*/  @!P1 BRA `(.L_x_19) ;  /* 0x0000000000049947 */ /* 0x000fea0003800000 */
[----:B------:R-:W-:Y:S01]  /*2740*/  BPT.TRAP 0x1 ;  /* 0x000000040000795c */ /* 0x000fe20000300000 */
.L_x_19:
[----:B------:R-:W-:Y:S01]  /*2750*/  ULEA UR7, UR5, UR17, 0x3 ;  /* 0x0000001105077291 */ /* 0x000fe2000f8e183f */
[----:B------:R-:W-:-:S05]  /*2760*/  IMAD.U32 R2, RZ, RZ, UR4 ;  /* 0x00000004ff027e24 */ /* 0x000fca000f8e00ff */
[----:B------:R-:W-:-:S04]  /*2770*/  SHF.L.U32 R2, R2, 0x1f, RZ ;  /* 0x0000001f02027819 */ /* 0x000fc800000006ff */
[----:B------:R0:W2:Y:S01]  /*2780*/  SYNCS.PHASECHK.TRANS64.TRYWAIT P0, [UR7], R2 ;  /* 0x00000002ff0075a7 */ /* 0x0000a20008000147 */
[----:B------:R-:W-:Y:S05]  /*2790*/  @!P1 BRA `(.L_x_20) ;  /* 0x0000000000049947 */ /* 0x000fea0003800000 */
[----:B------:R-:W-:Y:S01]  /*27a0*/  BPT.TRAP 0x1 ;  /* 0x000000040000795c */ /* 0x000fe20000300000 */
.L_x_20:
[----:B------:R3:W-:Y:S01]  /*27b0*/  STL [R1+0x278], RZ ;  /* 0x000278ff01007387 */ /* 0x0007e20000100800 */
[----:B------:R-:W-:Y:S01]  /*27c0*/  UMOV UR6, 0x1 ;  /* 0x0000000100067882 */ /* 0x000fe20000000000 */
[----:B--2---:R-:W-:Y:S05]  /*27d0*/  @P0 BRA `(.L_x_21) ;  /* 0x0000000000080947 */ /* 0x004fea0003800000 */
[----:B------:R-:W2:Y:S02]  /*27e0*/  SYNCS.PHASECHK.TRANS64.TRYWAIT P0, [UR7], R2 ;  /* 0x00000002ff0075a7 */ /* 0x000ea40008000147 */
[----:B--2---:R-:W-:Y:S05]  /*27f0*/  @!P0 BRA `(.L_x_22) ;  /* 0x000001ec00708947 */ /* 0x004fea0003800000 */
.L_x_21:
[----:B------:R4:W-:Y:S01]  /*2800*/  STL [R1+0x274], RZ ;  /* 0x000274ff01007387 */ /* 0x0009e20000100800 */
[----:B------:R-:W-:Y:S01]  /*2810*/  UIADD3 UR7, UR17, 0x2c180, URZ ;  /* 0x0002c18011077890 */ /* 0x000fe2000fffe03f */
[----:B------:R-:W-:Y:S01]  /*2820*/  WARPGROUP.ARRIVE ;  /* 0x00000000000079c5 */ /* 0x000fe20000000000 */
[----:B------:R-:W-:Y:S01]  /*2830*/  ULOP3.LUT UR8, UR18, 0x10000, URZ, 0xfc, !UPT ;  /* 0x0001000012087892 */ /* 0x000fe2000f8efc3f */
[----:B------:R4:W-:Y:S01]  /*2840*/  STL [R1+0x270], RZ ;  /* 0x000270ff01007387 */ /* 0x0009e20000100800 */
[----:B------:R-:W-:Y:S01]  /*2850*/  USHF.R.U32.HI UR7, URZ, 0x4, UR7 ;  /* 0x000000043f077899 */ /* 0x000fe20008011607 */
[----:B0-2---:R-:W-:Y:S01]  /*2860*/  CS2R R2, SRZ ;  /* 0x0000000000027805 */ /* 0x005fe2000001ff00 */
[----:B------:R-:W-:Y:S01]  /*2870*/  UMOV UR9, 0xc0000010 ;  /* 0xc000001000097882 */ /* 0x000fe20000000000 */
[----:B------:R4:W-:Y:S01]  /*2880*/  STL [R1+0x26c], RZ ;  /* 0x00026cff01007387 */ /* 0x0009e20000100800 */
[----:B------:R-:W-:Y:S01]  /*2890*/  ULOP3.LUT UR7, UR7, 0x3fff, URZ, 0xc0, !UPT ;  /* 0x00003fff07077892 */ /* 0x000fe2000f8ec03f */
[----:B------:R-:W-:Y:S01]  /*28a0*/  CS2R R4, SRZ ;  /* 0x0000000000047805 */ /* 0x000fe2000001ff00 */
[----:B------:R-:W-:Y:S01]  /*28b0*/  UMOV UR11, 0xc0000010 ;  /* 0xc0000010000b7882 */ /* 0x000fe20000000000 */
[----:B------:R4:W-:Y:S01]  /*28c0*/  STL [R1+0x268], RZ ;  /* 0x000268ff01007387 */ /* 0x0009e20000100800 */
[----:B------:R-:W-:Y:S01]  /*28d0*/  ULOP3.LUT UR10, UR7, 0x10000, URZ, 0xfc, !UPT ;  /* 0x00010000070a7892 */ /* 0x000fe2000f8efc3f */
[----:B------:R-:W-:Y:S01]  /*28e0*/  CS2R R6, SRZ ;  /* 0x0000000000067805 */ /* 0x000fe2000001ff00 */
[----:B------:R-:W-:Y:S01]  /*28f0*/  ULEA UR7, UR5, UR8, 0xa ;  /* 0x0000000805077291 */ /* 0x000fe2000f8e503f */
[----:B------:R4:W-:Y:S01]  /*2900*/  STL [R1+0x264], RZ ;  /* 0x000264ff01007387 */ /* 0x0009e20000100800 */
[----:B------:R-:W-:Y:S01]  /*2910*/  UIMAD UR10, UR5, 0xc0, UR10 ;  /* 0x000000c0050a78a4 */ /* 0x000fe2000f8e020a */
[----:B------:R-:W-:-:S02]  /*2920*/  CS2R R8, SRZ ;  /* 0x0000000000087805 */ /* 0x000fc4000001ff00 */
[----:B------:R-:W-:Y:S01]  /*2930*/  CS2R R10, SRZ ;  /* 0x00000000000a7805 */ /* 0x000fe2000001ff00 */
[----:B------:R4:W-:Y:S01]  /*2940*/  STL [R1+0x260], RZ ;  /* 0x000260ff01007387 */ /* 0x0009e20000100800 */
[----:B------:R-:W-:Y:S01]  /*2950*/  CS2R R12, SRZ ;  /* 0x00000000000c7805 */ /* 0x000fe2000001ff00 */
[----:B------:R-:W-:Y:S01]  /*2960*/  UMOV UR8, UR7 ;  /* 0x0000000700087c82 */ /* 0x000fe20008000000 */
[----:B------:R-:W-:Y:S01]  /*2970*/  CS2R R14, SRZ ;  /* 0x00000000000e7805 */ /* 0x000fe2000001ff00 */
[----:B------:R4:W-:Y:S01]  /*2980*/  STL [R1+0x25c], RZ ;  /* 0x00025cff01007387 */ /* 0x0009e20000100800 */
[----:B------:R-:W-:Y:S01]  /*2990*/  CS2R R16, SRZ ;  /* 0x0000000000107805 */ /* 0x000fe2000001ff00 */
[----:B------:R-:W-:Y:S01]  /*29a0*/  QGMMA.64x96x32.F32.E4M3.E4M3 R168, gdesc[UR8], RZ, !UPT ;  /* 0x0160000008a879f3 */ /* 0x000fe2000c7008ff */
[----:B------:R-:W-:Y:S01]  /*29b0*/  UIADD3 UR8, UR7, 0x100, URZ ;  /* 0x0000010007087890 */ /* 0x000fe2000fffe03f */
[----:B------:R4:W-:Y:S01]  /*29c0*/  STL [R1+0x258], RZ ;  /* 0x000258ff01007387 */ /* 0x0009e20000100800 */
[----:B------:R-:W-:Y:S01]  /*29d0*/  UMOV UR9, 0xc0000010 ;  /* 0xc000001000097882 */ /* 0x000fe20000000000 */
[----:B------:R-:W-:-:S02]  /*29e0*/  CS2R R18, SRZ ;  /* 0x0000000000127805 */ /* 0x000fc4000001ff00 */
[----:B------:R-:W-:Y:S01]  /*29f0*/  CS2R R20, SRZ ;  /* 0x0000000000147805 */ /* 0x000fe2000001ff00 */
[----:B------:R4:W-:Y:S01]  /*2a00*/  STL [R1+0x254], RZ ;  /* 0x000254ff01007387 */ /* 0x0009e20000100800 */
[----:B------:R-:W-:Y:S02]  /*2a10*/  CS2R R22, SRZ ;  /* 0x0000000000167805 */ /* 0x000fe4000001ff00 */
[----:B------:R-:W-:Y:S02]  /*2a20*/  CS2R R216, SRZ ;  /* 0x0000000000d87805 */ /* 0x000fe4000001ff00 */
[----:B------:R-:W-:Y:S01]  /*2a30*/  CS2R R218, SRZ ;  /* 0x0000000000da7805 */ /* 0x000fe2000001ff00 */
[----:B------:R4:W-:Y:S01]  /*2a40*/  STL [R1+0x250], RZ ;  /* 0x000250ff01007387 */ /* 0x0009e20000100800 */
[----:B------:R-:W-:Y:S01]  /*2a50*/  QGMMA.64x96x32.F32.E4M3.E4M3 R120, gdesc[UR8], RZ, !UPT ;  /* 0x01600000087879f3 */ /* 0x000fe2000c7008ff */
[----:B------:R-:W-:Y:S01]  /*2a60*/  UIADD3 UR8, UR7, 0x200, URZ ;  /* 0x0000020007087890 */ /* 0x000fe2000fffe03f */
[----:B------:R-:W-:Y:S01]  /*2a70*/  CS2R R220, SRZ ;  /* 0x0000000000dc7805 */ /* 0x000fe2000001ff00 */
[----:B------:R4:W-:Y:S01]  /*2a80*/  STL [R1+0x24c], RZ ;  /* 0x00024cff01007387 */ /* 0x0009e20000100800 */
[----:B------:R-:W-:Y:S01]  /*2a90*/  UMOV UR9, 0xc0000010 ;  /* 0xc000001000097882 */ /* 0x000fe20000000000 */
[----:B------:R-:W-:-:S02]  /*2aa0*/  CS2R R222, SRZ ;  /* 0x0000000000de7805 */ /* 0x000fc4000001ff00 */
[----:B------:R-:W-:Y:S01]  /*2ab0*/  CS2R R224, SRZ ;  /* 0x0000000000e07805 */ /* 0x000fe2000001ff00 */
[----:B------:R4:W-:Y:S01]  /*2ac0*/  STL [R1+0x248], RZ ;  /* 0x000248ff01007387 */ /* 0x0009e20000100800 */
[----:B------:R-:W-:Y:S01]  /*2ad0*/  IMAD.MOV.U32 R226, RZ, RZ, RZ ;  /* 0x000000ffffe27224 */ /* 0x000fe200078e00ff */
[----:B------:R-:W-:Y:S02]  /*2ae0*/  QGMMA.64x96x32.F32.E4M3.E4M3 R72, gdesc[UR8], RZ, !UPT ;  /* 0x01600000084879f3 */ /* 0x000fe4000c7008ff */
[----:B------:R4:W-:Y:S01]  /*2af0*/  STL [R1+0x244], RZ ;  /* 0x000244ff01007387 */ /* 0x0009e20000100800 */
[----:B------:R-:W-:Y:S01]  /*2b00*/  UIADD3 UR8, UR7, 0x300, URZ ;  /* 0x0000030007087890 */ /* 0x000fe2000fffe03f */
[----:B------:R-:W-:Y:S02]  /*2b10*/  UMOV UR9, 0xc0000010 ;  /* 0xc000001000097882 */ /* 0x000fe40000000000 */
[----:B------:R4:W-:Y:S01]  /*2b20*/  STL [R1+0x240], RZ ;  /* 0x000240ff01007387 */ /* 0x0009e20000100800 */
[----:B------:R-:W-:-:S02]  /*2b30*/  ULDC UR7, c[0x0][0x50c] ;  /* 0x0001430000077ab9 */ /* 0x000fc40000000800 */
[----:B------:R-:W-:Y:S01]  /*2b40*/  UISETP.NE.AND UP0, UPT, UR7, 0x1, UPT ;  /* 0x000000010700788c */ /* 0x000fe2000bf05270 */
[----:B------:R4:W-:Y:S02]  /*2b50*/  STL [R1+0x23c], RZ ;  /* 0x00023cff01007387 */ /* 0x0009e40000100800 */
[----:B------:R-:W-:Y:S01]  /*2b60*/  QGMMA.64x96x32.F32.E4M3.E4M3 R24, gdesc[UR8], RZ, !UPT, gsb0 ;  /* 0x01600000081879f3 */ /* 0x000fe2000c0008ff */
[----:B------:R-:W-:Y:S01]  /*2b70*/  USEL UR7, URZ, 0x1, UP0 ;  /* 0x000000013f077887 */ /* 0x000fe20008000000 */
[----:B------:R4:W-:Y:S04]  /*2b80*/  STL [R1+0x238], RZ ;  /* 0x000238ff01007387 */ /* 0x0009e80000100800 */
[----:B------:R4:W-:Y:S01]  /*2b90*/  STL [R1+0x234], RZ ;  /* 0x000234ff01007387 */ /* 0x0009e20000100800 */
[----:B------:R-:W-:-:S03]  /*2ba0*/  ISETP.NE.AND P0, PT, RZ, UR7, PT ;  /* 0x00000007ff007c0c */ /* 0x000fc6000bf05270 */
        /* <DEDUP_REMOVED lines=142> */
[----:B------:R-:W-:Y:S02]  /*3490*/  WARPGROUP.DEPBAR.LE gsb0, 0x0 ;  /* 0x00008000000079c5 */ /* 0x000fe40000010000 */
[----:B------:R-:W-:-:S01]  /*34a0*/  FADD R227, RZ, R201 ;  /* 0x000000c9ffe37221 */ /* 0x000fc20000000000 */
[----:B------:R-:W-:Y:S01]  /*34b0*/  FADD R226, RZ, R168 ;  /* 0x000000a8ffe27221 */ /* 0x000fe20000000000 */
[----:B------:R-:W-:-:S01]  /*34c0*/  FADD R225, RZ, R169 ;  /* 0x000000a9ffe17221 */ /* 0x000fc20000000000 */
[----:B------:R-:W-:Y:S01]  /*34d0*/  FADD R224, RZ, R170 ;  /* 0x000000aaffe07221 */ /* 0x000fe20000000000 */
[----:B------:R-:W-:-:S01]  /*34e0*/  FADD R223, RZ, R171 ;  /* 0x000000abffdf7221 */ /* 0x000fc20000000000 */
[----:B------:R0:W-:Y:S01]  /*34f0*/  STL [R1], R227 ;  /* 0x000000e301007387 */ /* 0x0001e20000100800 */
[----:B------:R-:W-:-:S01]  /*3500*/  FADD R222, RZ, R172 ;  /* 0x000000acffde7221 */ /* 0x000fc20000000000 */
[----:B------:R-:W-:Y:S01]  /*3510*/  FADD R221, RZ, R173 ;  /* 0x000000adffdd7221 */ /* 0x000fe20000000000 */
[----:B------:R-:W-:-:S01]  /*3520*/  FADD R220, RZ, R174 ;  /* 0x000000aeffdc7221 */ /* 0x000fc20000000000 */
[----:B------:R-:W-:Y:S01]  /*3530*/  FADD R219, RZ, R175 ;  /* 0x000000afffdb7221 */ /* 0x000fe20000000000 */
[----:B------:R-:W-:-:S01]  /*3540*/  FADD R218, RZ, R176 ;  /* 0x000000b0ffda7221 */ /* 0x000fc20000000000 */
[----:B------:R-:W-:Y:S01]  /*3550*/  FADD R217, RZ, R177 ;  /* 0x000000b1ffd97221 */ /* 0x000fe20000000000 */
[----:B------:R-:W-:-:S01]  /*3560*/  FADD R216, RZ, R178 ;  /* 0x000000b2ffd87221 */ /* 0x000fc20000000000 */
[----:B------:R-:W-:Y:S01]  /*3570*/  FADD R23, RZ, R179 ;  /* 0x000000b3ff177221 */ /* 0x000fe20000000000 */
[----:B------:R-:W-:-:S01]  /*3580*/  FADD R22, RZ, R180 ;  /* 0x000000b4ff167221 */ /* 0x000fc20000000000 */
[----:B0-----:R-:W-:Y:S01]  /*3590*/  FADD R227, RZ, R202 ;  /* 0x000000caffe37221 */ /* 0x001fe20000000000 */
[----:B------:R-:W-:-:S01]  /*35a0*/  FADD R21, RZ, R181 ;  /* 0x000000b5ff157221 */ /* 0x000fc20000000000 */
[----:B------:R-:W-:Y:S01]  /*35b0*/  FADD R20, RZ, R182 ;  /* 0x000000b6ff147221 */ /* 0x000fe20000000000 */
[----:B------:R-:W-:-:S01]  /*35c0*/  FADD R19, RZ, R183 ;  /* 0x000000b7ff137221 */ /* 0x000fc20000000000 */
[----:B------:R-:W-:Y:S01]  /*35d0*/  FADD R18, RZ, R184 ;  /* 0x000000b8ff127221 */ /* 0x000fe20000000000 */
[----:B------:R0:W-:Y:S01]  /*35e0*/  STL [R1+0x4], R227 ;  /* 0x000004e301007387 */ /* 0x0001e20000100800 */
        /* <DEDUP_REMOVED lines=18> */
[----:B------:R-:W-:Y:S01]  /*3710*/  UMOV UR6, URZ ;  /* 0x0000003f00067c82 */ /* 0x000fe20008000000 */
[----:B0-----:R-:W-:-:S05]  /*3720*/  FADD R227, RZ, R204 ;  /* 0x000000ccffe37221 */ /* 0x001fca0000000000 */
[----:B------:R0:W-:Y:S02]  /*3730*/  STL [R1+0xc], R227 ;  /* 0x00000ce301007387 */ /* 0x0001e40000100800 */
        /* <DEDUP_REMOVED lines=310> */
.L_x_23:
[----:B------:R-:W-:-:S04]  /*4aa0*/  UIADD3 UR19, UR5, 0x1, URZ ;  /* 0x0000000105137890 */ /* 0x000fc8000fffe03f */
[----:B------:R-:W-:-:S04]  /*4ab0*/  UISETP.NE.AND UP0, UPT, UR19, 0xb, UPT ;  /* 0x0000000b1300788c */ /* 0x000fc8000bf05270 */
[----:B------:R-:W-:Y:S02]  /*4ac0*/  USEL UR8, URZ, 0x1, UP0 ;  /* 0x000000013f087887 */ /* 0x000fe40008000000 */
[----:B------:R-:W-:Y:S02]  /*4ad0*/  USEL UR19, UR19, URZ, UP0 ;  /* 0x0000003f13137287 */ /* 0x000fe40008000000 */
[----:B------:R-:W-:-:S06]  /*4ae0*/  ULOP3.LUT UR8, UR4, UR8, URZ, 0x3c, !UPT ;  /* 0x0000000804087292 */ /* 0x000fcc000f8e3c3f */
[----:B0-----:R-:W-:Y:S01]  /*4af0*/  IMAD.U32 R227, RZ, RZ, UR8 ;  /* 0x00000008ffe37e24 */ /* 0x001fe2000f8e00ff */
[----:B------:R-:W-:-:S06]  /*4b00*/  UMOV UR8, 0x1 ;  /* 0x0000000100087882 */ /* 0x000fcc0000000000 */
.L_x_18:
[----:B------:R-:W-:-:S04]  /*4b10*/  UISETP.LT.AND UP0, UPT, UR16, 0x1, UPT ;  /* 0x000000011000788c */ /* 0x000fc8000bf01270 */
[----:B------:R-:W-:-:S04]  /*4b20*/  USEL UR9, UR16, 0x1, UP0 ;  /* 0x0000000110097887 */ /* 0x000fc80008000000 */
[----:B------:R-:W-:-:S04]  /*4b30*/  UIADD3 UR9, UR16, -UR9, URZ ;  /* 0x8000000910097290 */ /* 0x000fc8000fffe03f */
[----:B------:R-:W-:-:S06]  /*4b40*/  UISETP.GE.AND UP0, UPT, UR9, 0x1, UPT ;  /* 0x000000010900788c */ /* 0x000fcc000bf06270 */
[----:B------:R-:W-:-:S13]  /*4b50*/  PLOP3.LUT P0, PT, PT, PT, UP0, 0x80, 0x0 ;  /* 0x000000000000781c */ /* 0x000fda0003f0f008 */
[----:B------:R-:W-:Y:S05]  /*4b60*/  @!P0 BRA `(.L_x_24) ;  /* 0x0000002400c48947 */ /* 0x000fea0003800000 */
[----:B------:R-:W-:Y:S01]  /*4b70*/  IMAD.U32 R228, RZ, RZ, UR9 ;  /* 0x00000009ffe47e24 */ /* 0x000fe2000f8e00ff */
[----:B------:R-:W-:Y:S01]  /*4b80*/  UMOV UR22, UR5 ;  /* 0x0000000500167c82 */ /* 0x000fe20008000000 */
[----:B------:R-:W-:-:S05]  /*4b90*/  ULDC UR30, c[0x0][0x50c] ;  /* 0x00014300001e7ab9 */ /* 0x000fca0000000800 */
.L_x_32:
[----:B------:R-:W-:-:S06]  /*4ba0*/  UISETP.NE.AND UP0, UPT, UR29, 0x3, UPT ;  /* 0x000000031d00788c */ /* 0x000fcc000bf05270 */
[----:B------:R-:W-:-:S13]  /*4bb0*/  PLOP3.LUT P1, PT, PT, PT, UP0, 0x80, 0x0 ;  /* 0x000000000000781c */ /* 0x000fda0003f2f008 */
[----:B-----5:R-:W-:Y:S05]  /*4bc0*/  @!P1 BRA `(.L_x_25) ;  /* 0x0000000000049947 */ /* 0x020fea0003800000 */
[----:B------:R-:W-:Y:S01]  /*4bd0*/  BPT.TRAP 0x1 ;  /* 0x000000040000795c */ /* 0x000fe20000300000 */
.L_x_25:
[----:B------:R-:W0:Y:S01]  /*4be0*/  S2UR UR9, SR_CgaCtaId ;  /* 0x00000000000979c3 */ /* 0x000e220000008800 */
[----:B------:R-:W-:Y:S01]  /*4bf0*/  UMOV UR17, 0x400 ;  /* 0x0000040000117882 */ /* 0x000fe20000000000 */
[----:B------:R-:W-:Y:S01]  /*4c00*/  SHF.L.U32 R229, R227, 0x1f, RZ ;  /* 0x0000001fe3e57819 */ /* 0x000fe200000006ff */
[----:B0-----:R-:W-:-:S04]  /*4c10*/  ULEA UR17, UR9, UR17, 0x18 ;  /* 0x0000001109117291 */ /* 0x001fc8000f8ec03f */
[----:B------:R-:W-:-:S09]  /*4c20*/  ULEA UR9, UR19, UR17, 0x3 ;  /* 0x0000001113097291 */ /* 0x000fd2000f8e183f */
[----:B------:R0:W2:Y:S01]  /*4c30*/  SYNCS.PHASECHK.TRANS64.TRYWAIT P0, [UR9], R229 ;  /* 0x000000e5ff0075a7 */ /* 0x0000a20008000149 */
[----:B------:R-:W-:Y:S05]  /*4c40*/  @!P1 BRA `(.L_x_26) ;  /* 0x0000000000049947 */ /* 0x000fea0003800000 */
[----:B------:R-:W-:Y:S01]  /*4c50*/  BPT.TRAP 0x1 ;  /* 0x000000040000795c */ /* 0x000fe20000300000 */
.L_x_26:
[----:B--2---:R-:W-:Y:S05]  /*4c60*/  @P0 BRA `(.L_x_27) ;  /* 0x0000000000080947 */ /* 0x004fea0003800000 */
[----:B------:R-:W2:Y:S02]  /*4c70*/  SYNCS.PHASECHK.TRANS64.TRYWAIT P0, [UR9], R229 ;  /* 0x000000e5ff0075a7 */ /* 0x000ea40008000149 */
[----:B--2---:R-:W-:Y:S05]  /*4c80*/  @!P0 BRA `(.L_x_28) ;  /* 0x000001c800648947 */ /* 0x004fea0003800000 */
.L_x_27:
[----:B------:R-:W-:Y:S01]  /*4c90*/  UIADD3 UR9, UR17, 0x2c180, URZ ;  /* 0x0002c18011097890 */ /* 0x000fe2000fffe03f */
[----:B------:R-:W-:Y:S01]  /*4ca0*/  WARPGROUP.ARRIVE ;  /* 0x00000000000079c5 */ /* 0x000fe20000000000 */
[----:B------:R-:W-:Y:S02]  /*4cb0*/  UISETP.NE.AND UP0, UPT, UR7, URZ, UPT ;  /* 0x0000003f0700728c */ /* 0x000fe4000bf05270 */
[----:B------:R-:W-:Y:S02]  /*4cc0*/  USHF.R.U32.HI UR9, URZ, 0x4, UR9 ;  /* 0x000000043f097899 */ /* 0x000fe40008011609 */
[----:B------:R-:W-:Y:S02]  /*4cd0*/  USEL UR8, UR8, URZ, !UP0 ;  /* 0x0000003f08087287 */ /* 0x000fe4000c000000 */
[----:B------:R-:W-:Y:S02]  /*4ce0*/  ULOP3.LUT UR9, UR9, 0x3fff, URZ, 0xc0, !UPT ;  /* 0x00003fff09097892 */ /* 0x000fe4000f8ec03f */
[----:B------:R-:W-:-:S02]  /*4cf0*/  ULOP3.LUT UR7, UR18, 0x10000, URZ, 0xfc, !UPT ;  /* 0x0001000012077892 */ /* 0x000fc4000f8efc3f */
[----:B------:R-:W-:Y:S02]  /*4d00*/  ULOP3.LUT UR9, UR9, 0x10000, URZ, 0xfc, !UPT ;  /* 0x0001000009097892 */ /* 0x000fe4000f8efc3f */
[----:B------:R-:W-:Y:S02]  /*4d10*/  UISETP.NE.U32.AND UP0, UPT, UR8, URZ, UPT ;  /* 0x0000003f0800728c */ /* 0x000fe4000bf05070 */
[----:B------:R-:W-:Y:S02]  /*4d20*/  ULEA UR7, UR19, UR7, 0xa ;  /* 0x0000000713077291 */ /* 0x000fe4000f8e503f */
[----:B------:R-:W-:Y:S01]  /*4d30*/  UIMAD UR10, UR19, 0xc0, UR9 ;  /* 0x000000c0130a78a4 */ /* 0x000fe2000f8e0209 */
[----:B------:R-:W-:Y:S02]  /*4d40*/  UMOV UR11, 0xc0000010 ;  /* 0xc0000010000b7882 */ /* 0x000fe40000000000 */
[----:B------:R-:W-:Y:S01]  /*4d50*/  UMOV UR9, 0xc0000010 ;  /* 0xc000001000097882 */ /* 0x000fe20000000000 */
[----:B------:R-:W-:Y:S01]  /*4d60*/  UIADD3 UR6, UR6, 0x1, URZ ;  /* 0x0000000106067890 */ /* 0x000fe2000fffe03f */
[----:B------:R-:W-:-:S04]  /*4d70*/  UMOV UR8, UR7 ;  /* 0x0000000700087c82 */ /* 0x000fc80008000000 */
[----:B------:R-:W-:Y:S01]  /*4d80*/  QGMMA.64x96x32.F32.E4M3.E4M3 R168, gdesc[UR8], R168, UP0 ;  /* 0x0160000008a879f3 */ /* 0x000fe2000bf008a8 */
[----:B------:R-:W-:Y:S01]  /*4d90*/  UIADD3 UR8, UR7, 0x100, URZ ;  /* 0x0000010007087890 */ /* 0x000fe2000fffe03f */
[----:B------:R-:W-:-:S08]  /*4da0*/  UMOV UR9, 0xc0000010 ;  /* 0xc000001000097882 */ /* 0x000fd00000000000 */
[----:B------:R-:W-:Y:S01]  /*4db0*/  QGMMA.64x96x32.F32.E4M3.E4M3 R120, gdesc[UR8], R120, UP0 ;  /* 0x01600000087879f3 */ /* 0x000fe2000bf00878 */
[----:B------:R-:W-:Y:S01]  /*4dc0*/  UIADD3 UR8, UR7, 0x200, URZ ;  /* 0x0000020007087890 */ /* 0x000fe2000fffe03f */
[----:B------:R-:W-:-:S08]  /*4dd0*/  UMOV UR9, 0xc0000010 ;  /* 0xc000001000097882 */ /* 0x000fd00000000000 */
[----:B------:R-:W-:Y:S01]  /*4de0*/  QGMMA.64x96x32.F32.E4M3.E4M3 R72, gdesc[UR8], R72, UP0 ;  /* 0x01600000084879f3 */ /* 0x000fe2000bf00848 */
[----:B------:R-:W-:Y:S01]  /*4df0*/  UIADD3 UR8, UR7, 0x300, URZ ;  /* 0x0000030007087890 */ /* 0x000fe2000fffe03f */
[----:B------:R-:W-:-:S08]  /*4e00*/  UMOV UR9, 0xc0000010 ;  /* 0xc000001000097882 */ /* 0x000fd00000000000 */
[----:B------:R-:W-:Y:S01]  /*4e10*/  QGMMA.64x96x32.F32.E4M3.E4M3 R24, gdesc[UR8], R24, UP0, gsb0 ;  /* 0x01600000081879f3 */ /* 0x000fe2000b800818 */
[----:B------:R-:W-:-:S04]  /*4e20*/  UISETP.NE.AND UP0, UPT, UR6, UR30, UPT ;  /* 0x0000001e0600728c */ /* 0x000fc8000bf05270 */
[----:B------:R-:W-:-:S06]  /*4e30*/  USEL UR7, URZ, 0x1, UP0 ;  /* 0x000000013f077887 */ /* 0x000fcc0008000000 */
[----:B------:R-:W-:Y:S01]  /*4e40*/  ISETP.NE.AND P0, PT, RZ, UR7, PT ;  /* 0x00000007ff007c0c */ /* 0x000fe2000bf05270 */
[----:B------:R-:W-:-:S12]  /*4e50*/  WARPGROUP.DEPBAR.LE gsb0, 0x1 ;  /* 0x00008000000079c5 */ /* 0x000fd80000010100 */
[----:B------:R-:W-:Y:S05]  /*4e60*/  @!P0 BRA `(.L_x_29) ;  /* 0x0000002000888947 */ /* 0x000fea0003800000 */
[----:B------:R-:W-:Y:S02]  /*4e70*/  WARPGROUP.DEPBAR.LE gsb0, 0x0 ;  /* 0x00008000000079c5 */ /* 0x000fe40000010000 */
[----:B------:R-:W-:-:S01]  /*4e80*/  FADD R226, R168, R226 ;  /* 0x000000e2a8e27221 */ /* 0x000fc20000000000 */
[----:B------:R2:W-:Y:S01]  /*4e90*/  STL [R1+0x298], R227 ;  /* 0x000298e301007387 */ /* 0x0005e20000100800 */
[----:B------:R-:W-:-:S01]  /*4ea0*/  FADD R225, R169, R225 ;  /* 0x000000e1a9e17221 */ /* 0x000fc20000000000 */
[----:B------:R-:W-:Y:S01]  /*4eb0*/  FADD R224, R170, R224 ;  /* 0x000000e0aae07221 */ /* 0x000fe20000000000 */
[----:B------:R-:W-:-:S01]  /*4ec0*/  FADD R223, R171, R223 ;  /* 0x000000dfabdf7221 */ /* 0x000fc20000000000 */
[----:B--2---:R-:W2:Y:S04]  /*4ed0*/  LDL.LU R227, [R1+0x14] ;  /* 0x0000140001e37983 */ /* 0x004ea80000300800 */
[----:B-----5:R0:W-:Y:S04]  /*4ee0*/  STL [R1+0x294], R0 ;  /* 0x0002940001007387 */ /* 0x0201e80000100800 */
[----:B0-----:R-:W3:Y:S04]  /*4ef0*/  LDL.LU R0, [R1+0x10] ;  /* 0x0000100001007983 */ /* 0x001ee80000300800 */
[----:B------:R0:W-:Y:S04]  /*4f00*/  STL [R1+0x29c], R226 ;  /* 0x00029ce201007387 */ /* 0x0001e80000100800 */
[----:B0-----:R-:W4:Y:S04]  /*4f10*/  LDL.LU R226, [R1+0xc] ;  /* 0x00000c0001e27983 */ /* 0x001f280000300800 */
[----:B------:R0:W-:Y:S04]  /*4f20*/  STL [R1+0x2a0], R225 ;  /* 0x0002a0e101007387 */ /* 0x0001e80000100800 */
[----:B0-----:R-:W4:Y:S04]  /*4f30*/  LDL.LU R225, [R1+0x8] ;  /* 0x0000080001e17983 */ /* 0x001f280000300800 */
[----:B------:R0:W-:Y:S04]  /*4f40*/  STL [R1+0x2a4], R224 ;  /* 0x0002a4e001007387 */ /* 0x0001e80000100800 */
[----:B0-----:R-:W4:Y:S04]  /*4f50*/  LDL.LU R224, [R1+0x4] ;  /* 0x0000040001e07983 */ /* 0x001f280000300800 */
[----:B------:R0:W-:Y:S04]  /*4f60*/  STL [R1+0x2a8], R223 ;  /* 0x0002a8df01007387 */ /* 0x0001e80000100800 */
[----:B0-----:R-:W4:Y:S01]  /*4f70*/  LDL.LU R223, [R1] ;  /* 0x0000000001df7983 */ /* 0x001f220000300800 */
[----:B------:R-:W-:-:S01]  /*4f80*/  FADD R222, R172, R222 ;  /* 0x000000deacde7221 */ /* 0x000fc20000000000 */
[----:B------:R-:W-:Y:S01]  /*4f90*/  FADD R221, R173, R221 ;  /* 0x000000ddaddd7221 */ /* 0x000fe20000000000 */
[----:B------:R-:W-:-:S01]  /*4fa0*/  FADD R220, R174, R220 ;  /* 0x000000dcaedc7221 */ /* 0x000fc20000000000 */
[----:B------:R-:W-:Y:S01]  /*4fb0*/  FADD R219, R175, R219 ;  /* 0x000000dbafdb7221 */ /* 0x000fe20000000000 */
[----:B------:R-:W-:-:S01]  /*4fc0*/  FADD R218, R176, R218 ;  /* 0x000000dab0da7221 */ /* 0x000fc20000000000 */
[----:B------:R-:W-:Y:S01]  /*4fd0*/  STL [R1+0x2ac], R222 ;  /* 0x0002acde01007387 */ /* 0x000fe20000100800 */
        /* <DEDUP_REMOVED lines=31> */
[----:B------:R-:W-:Y:S04]  /*51d0*/  STL [R1+0x2cc], R22 ;  /* 0x0002cc1601007387 */ /* 0x000fe80000100800 */
[----:B------:R-:W-:Y:S04]  /*51e0*/  STL [R1+0x2d0], R21 ;  /* 0x0002d01501007387 */ /* 0x000fe80000100800 */
[----:B------:R-:W-:Y:S01]  /*51f0*/  STL [R1+0x2d4], R20 ;  /* 0x0002d41401007387 */ /* 0x000fe20000100800 */
[----:B--2---:R-:W-:-:S01]  /*5200*/  FADD R227, R206, R227 ;  /* 0x000000e3cee37221 */ /* 0x004fc20000000000 */
[----:B---3--:R-:W-:Y:S01]  /*5210*/  FADD R0, R205, R0 ;  /* 0x00000000cd007221 */ /* 0x008fe20000000000 */
[----:B----4-:R-:W-:-:S01]  /*5220*/  FADD R226, R204, R226 ;  /* 0x000000e2cce27221 */ /* 0x010fc20000000000 */
[----:B------:R-:W-:Y:S01]  /*5230*/  FADD R225, R203, R225 ;  /* 0x000000e1cbe17221 */ /* 0x000fe20000000000 */
[----:B------:R-:W-:-:S01]  /*5240*/  FADD R224, R202, R224 ;  /* 0x000000e0cae07221 */ /* 0x000fc20000000000 */
[----:B------:R-:W-:-:S05]  /*5250*/  FADD R223, R201, R223 ;  /* 0x000000dfc9df7221 */ /* 0x000fca0000000000 */
[----:B------:R-:W-:Y:S04]  /*5260*/  STL [R1], R223 ;  /* 0x000000df01007387 */ /* 0x000fe80000100800 */
[----:B------:R-:W-:Y:S04]  /*5270*/  STL [R1+0x4], R224 ;  /* 0x000004e001007387 */ /* 0x000fe80000100800 */
[----:B------:R-:W-:Y:S04]  /*5280*/  STL [R1+0x8], R225 ;  /* 0x000008e101007387 */ /* 0x000fe80000100800 */
[----:B------:R0:W-:Y:S04]  /*5290*/  STL [R1+0x14], R227 ;  /* 0x000014e301007387 */ /* 0x0001e80000100800 */
[----:B------:R2:W-:Y:S04]  /*52a0*/  STL [R1+0xc], R226 ;  /* 0x00000ce201007387 */ /* 0x0005e80000100800 */
[----:B0-----:R-:W3:Y:S04]  /*52b0*/  LDL.LU R227, [R1+0x18] ;  /* 0x0000180001e37983 */ /* 0x001ee80000300800 */
[----:B------:R0:W-:Y:S04]  /*52c0*/  STL [R1+0x10], R0 ;  /* 0x0000100001007387 */ /* 0x0001e80000100800 */
[----:B--2---:R-:W2:Y:S04]  /*52d0*/  LDL.LU R226, [R1+0x1c] ;  /* 0x00001c0001e27983 */ /* 0x004ea80000300800 */
[----:B------:R-:W4:Y:S04]  /*52e0*/  LDL.LU R225, [R1+0x20] ;  /* 0x0000200001e17983 */ /* 0x000f280000300800 */
        /* <DEDUP_REMOVED lines=13> */
[----:B0-----:R-:W4:Y:S01]  /*53c0*/  LDL.LU R0, [R1+0x58] ;  /* 0x0000580001007983 */ /* 0x001f220000300800 */
[----:B---3--:R-:W-:-:S05]  /*53d0*/  FADD R227, R207, R227 ;  /* 0x000000e3cfe37221 */ /* 0x008fca0000000000 */
[----:B------:R0:W-:Y:S01]  /*53e0*/  STL [R1+0x18], R227 ;  /* 0x000018e301007387 */ /* 0x0001e20000100800 */
[----:B--2---:R-:W-:-:S01]  /*53f0*/  FADD R226, R208, R226 ;  /* 0x000000e2d0e27221 */ /* 0x004fc20000000000 */
[----:B----4-:R-:W-:-:S04]  /*5400*/  FADD R225, R209, R225 ;  /* 0x000000e1d1e17221 */ /* 0x010fc80000000000 */
[----:B------:R2:W-:Y:S01]  /*5410*/  STL [R1+0x1c], R226 ;  /* 0x00001ce201007387 */ /* 0x0005e20000100800 */
[----:B------:R-:W-:-:S03]  /*5420*/  FADD R224, R210, R224 ;  /* 0x000000e0d2e07221 */ /* 0x000fc60000000000 */
        /* <DEDUP_REMOVED lines=24> */
[----:B0-----:R-:W4:Y:S01]  /*55b0*/  LDL.LU R227, [R1+0x5c] ;  /* 0x00005c0001e37983 */ /* 0x001f220000300800 */
[----:B------:R-:W-:-:S03]  /*55c0*/  FADD R0, R127, R0 ;  /* 0x000000007f007221 */ /* 0x000fc60000000000 */
[----:B------:R0:W-:Y:S04]  /*55d0*/  STL [R1+0x50], R21 ;  /* 0x0000501501007387 */ /* 0x0001e80000100800 */
[----:B--2---:R-:W2:Y:S04]  /*55e0*/  LDL.LU R226, [R1+0x60] ;  /* 0x0000600001e27983 */ /* 0x004ea80000300800 */
[----:B------:R0:W-:Y:S04]  /*55f0*/  STL [R1+0x54], R20 ;  /* 0x0000541401007387 */ /* 0x0001e80000100800 */
[----:B---3--:R-:W3:Y:S04]  /*5600*/  LDL.LU R225, [R1+0x64] ;  /* 0x0000640001e17983 */ /* 0x008ee80000300800 */
[----:B------:R0:W-:Y:S04]  /*5610*/  STL [R1+0x58], R0 ;  /* 0x0000580001007387 */ /* 0x0001e80000100800 */
[----:B----4-:R-:W4:Y:S04]  /*5620*/  LDL.LU R224, [R1+0x68] ;  /* 0x0000680001e07983 */ /* 0x010f280000300800 */
[----:B-1----:R-:W4:Y:S04]  /*5630*/  LDL.LU R223, [R1+0x6c] ;  /* 0x00006c0001df7983 */ /* 0x002f280000300800 */
        /* <DEDUP_REMOVED lines=9> */
[----:B0-----:R-:W4:Y:S04]  /*56d0*/  LDL.LU R21, [R1+0x94] ;  /* 0x0000940001157983 */ /* 0x001f280000300800 */
[----:B------:R-:W4:Y:S04]  /*56e0*/  LDL.LU R20, [R1+0x98] ;  /* 0x0000980001147983 */ /* 0x000f280000300800 */
[----:B------:R-:W4:Y:S01]  /*56f0*/  LDL.LU R0, [R1+0x9c] ;  /* 0x00009c0001007983 */ /* 0x000f220000300800 */
[----:B------:R-:W-:-:S01]  /*5700*/  FADD R227, R128, R227 ;  /* 0x000000e380e37221 */ /* 0x000fc20000000000 */
[----:B--2---:R-:W-:-:S04]  /*5710*/  FADD R226, R129, R226 ;  /* 0x000000e281e27221 */ /* 0x004fc80000000000 */
[----:B------:R0:W-:Y:S01]  /*5720*/  STL [R1+0x5c], R227 ;  /* 0x00005ce301007387 */ /* 0x0001e20000100800 */
[----:B---3--:R-:W-:-:S03]  /*5730*/  FADD R225, R130, R225 ;  /* 0x000000e182e17221 */ /* 0x008fc60000000000 */
[----:B------:R1:W-:Y:S01]  /*5740*/  STL [R1+0x60], R226 ;  /* 0x000060e201007387 */ /* 0x0003e20000100800 */
[----:B----4-:R-:W-:-:S03]  /*5750*/  FADD R224, R131, R224 ;  /* 0x000000e083e07221 */ /* 0x010fc60000000000 */
        /* <DEDUP_REMOVED lines=27> */
[----:B-1----:R-:W4:Y:S04]  /*5910*/  LDL.LU R226, [R1+0xa4] ;  /* 0x0000a40001e27983 */ /* 0x002f280000300800 */
[----:B------:R1:W-:Y:S04]  /*5920*/  STL [R1+0x98], R20 ;  /* 0x0000981401007387 */ /* 0x0003e80000100800 */
[----:B--2---:R-:W2:Y:S04]  /*5930*/  LDL.LU R225, [R1+0xa8] ;  /* 0x0000a80001e17983 */ /* 0x004ea80000300800 */
[----:B------:R1:W-:Y:S04]  /*5940*/  STL [R1+0x9c], R0 ;  /* 0x00009c0001007387 */ /* 0x0003e80000100800 */
[----:B---3--:R-:W3:Y:S04]  /*5950*/  LDL.LU R224, [R1+0xac] ;  /* 0x0000ac0001e07983 */ /* 0x008ee80000300800 */
[----:B----4-:R-:W4:Y:S04]  /*5960*/  LDL.LU R223, [R1+0xb0] ;  /* 0x0000b00001df7983 */ /* 0x010f280000300800 */
        /* <DEDUP_REMOVED lines=10> */
[----:B-1----:R-:W4:Y:S04]  /*5a10*/  LDL.LU R20, [R1+0xdc] ;  /* 0x0000dc0001147983 */ /* 0x002f280000300800 */
[----:B------:R-:W4:Y:S01]  /*5a20*/  LDL.LU R0, [R1+0xe0] ;  /* 0x0000e00001007983 */ /* 0x000f220000300800 */
[----:B------:R-:W-:-:S01]  /*5a30*/  FADD R227, R145, R227 ;  /* 0x000000e391e37221 */ /* 0x000fc20000000000 */
[----:B------:R-:W-:-:S04]  /*5a40*/  FADD R226, R146, R226 ;  /* 0x000000e292e27221 */ /* 0x000fc80000000000 */
[----:B------:R0:W-:Y:S01]  /*5a50*/  STL [R1+0xa0], R227 ;  /* 0x0000a0e301007387 */ /* 0x0001e20000100800 */
[----:B--2---:R-:W-:-:S03]  /*5a60*/  FADD R225, R147, R225 ;  /* 0x000000e193e17221 */ /* 0x004fc60000000000 */
        /* <DEDUP_REMOVED lines=253> */
[----:B------:R-:W-:Y:S01]  /*6a40*/  STL [R1+0x1f4], R227 ;  /* 0x0001f4e301007387 */ /* 0x000fe20000100800 */
[----:B--2---:R-:W-:-:S03]  /*6a50*/  FADD R225, R40, R225 ;  /* 0x000000e128e17221 */ /* 0x004fc60000000000 */
[----:B------:R-:W-:Y:S01]  /*6a60*/  STL [R1+0x1f8], R226 ;  /* 0x0001f8e201007387 */ /* 0x000fe20000100800 */
[----:B---3--:R-:W-:-:S03]  /*6a70*/  FADD R224, R41, R224 ;  /* 0x000000e029e07221 */ /* 0x008fc60000000000 */
[----:B------:R-:W-:Y:S01]  /*6a80*/  STL [R1+0x1fc], R225 ;  /* 0x0001fce101007387 */ /* 0x000fe20000100800 */
[----:B----4-:R-:W-:-:S03]  /*6a90*/  FADD R223, R42, R223 ;  /* 0x000000df2adf7221 */ /* 0x010fc60000000000 */
[----:B------:R-:W-:Y:S01]  /*6aa0*/  STL [R1+0x200], R224 ;  /* 0x000200e001007387 */ /* 0x000fe20000100800 */
[----:B------:R-:W-:-:S03]  /*6ab0*/  FADD R222, R43, R222 ;  /* 0x000000de2bde7221 */ /* 0x000fc60000000000 */
        /* <DEDUP_REMOVED lines=17> */
[----:B------:R-:W-:-:S01]  /*6bd0*/  FADD R21, R52, R21 ;  /* 0x0000001534157221 */ /* 0x000fc20000000000 */
[----:B------:R-:W-:Y:S02]  /*6be0*/  FADD R20, R53, R20 ;  /* 0x0000001435147221 */ /* 0x000fe40000000000 */
[----:B------:R-:W-:Y:S04]  /*6bf0*/  STL [R1+0x228], R22 ;  /* 0x0002281601007387 */ /* 0x000fe80000100800 */
[----:B------:R0:W-:Y:S01]  /*6c00*/  STL [R1+0x230], R20 ;  /* 0x0002301401007387 */ /* 0x0001e20000100800 */
[----:B------:R-:W-:-:S03]  /*6c10*/  FADD R0, R54, R0 ;  /* 0x0000000036007221 */ /* 0x000fc60000000000 */
[----:B------:R1:W-:Y:S04]  /*6c20*/  STL [R1+0x22c], R21 ;  /* 0x00022c1501007387 */ /* 0x0003e80000100800 */
[----:B0-----:R-:W2:Y:S04]  /*6c30*/  LDL.LU R20, [R1+0x238] ;  /* 0x0002380001147983 */ /* 0x001ea80000300800 */
[----:B-1----:R-:W3:Y:S04]  /*6c40*/  LDL.LU R21, [R1+0x23c] ;  /* 0x00023c0001157983 */ /* 0x002ee80000300800 */
[----:B------:R-:W4:Y:S04]  /*6c50*/  LDL.LU R22, [R1+0x240] ;  /* 0x0002400001167983 */ /* 0x000f280000300800 */
[----:B------:R0:W-:Y:S04]  /*6c60*/  STL [R1+0x234], R0 ;  /* 0x0002340001007387 */ /* 0x0001e80000100800 */
        /* <DEDUP_REMOVED lines=14> */
[----:B--2---:R-:W-:-:S01]  /*6d50*/  FADD R20, R55, R20 ;  /* 0x0000001437147221 */ /* 0x004fc20000000000 */
[----:B---3--:R-:W-:-:S04]  /*6d60*/  FADD R21, R56, R21 ;  /* 0x0000001538157221 */ /* 0x008fc80000000000 */
[----:B------:R0:W-:Y:S01]  /*6d70*/  STL [R1+0x238], R20 ;  /* 0x0002381401007387 */ /* 0x0001e20000100800 */
[----:B----4-:R-:W-:-:S03]  /*6d80*/  FADD R22, R57, R22 ;  /* 0x0000001639167221 */ /* 0x010fc60000000000 */
[----:B0-----:R2:W5:Y:S01]  /*6d90*/  LDL.LU R20, [R1+0x2d4] ;  /* 0x0002d40001147983 */ /* 0x0015620000300800 */
[----:B------:R-:W-:-:S03]  /*6da0*/  FADD R23, R58, R23 ;  /* 0x000000173a177221 */ /* 0x000fc60000000000 */
[----:B------:R0:W-:Y:S01]  /*6db0*/  STL [R1+0x23c], R21 ;  /* 0x00023c1501007387 */ /* 0x0001e20000100800 */
[----:B------:R-:W-:-:S01]  /*6dc0*/  FADD R216, R59, R216 ;  /* 0x000000d83bd87221 */ /* 0x000fc20000000000 */
[----:B------:R-:W-:Y:S02]  /*6dd0*/  FADD R217, R60, R217 ;  /* 0x000000d93cd97221 */ /* 0x000fe40000000000 */
[----:B0-----:R2:W5:Y:S01]  /*6de0*/  LDL.LU R21, [R1+0x2d0] ;  /* 0x0002d00001157983 */ /* 0x0015620000300800 */
[----:B------:R-:W-:-:S03]  /*6df0*/  FADD R218, R61, R218 ;  /* 0x000000da3dda7221 */ /* 0x000fc60000000000 */
[----:B------:R0:W-:Y:S01]  /*6e00*/  STL [R1+0x240], R22 ;  /* 0x0002401601007387 */ /* 0x0001e20000100800 */
[----:B------:R-:W-:-:S01]  /*6e10*/  FADD R219, R62, R219 ;  /* 0x000000db3edb7221 */ /* 0x000fc20000000000 */
[----:B------:R-:W-:Y:S02]  /*6e20*/  FADD R220, R63, R220 ;  /* 0x000000dc3fdc7221 */ /* 0x000fe40000000000 */
[----:B0-----:R2:W5:Y:S04]  /*6e30*/  LDL.LU R22, [R1+0x2cc] ;  /* 0x0002cc0001167983 */ /* 0x0015680000300800 */
[----:B------:R0:W-:Y:S01]  /*6e40*/  STL [R1+0x244], R23 ;  /* 0x0002441701007387 */ /* 0x0001e20000100800 */
[----:B------:R-:W-:-:S01]  /*6e50*/  FADD R221, R64, R221 ;  /* 0x000000dd40dd7221 */ /* 0x000fc20000000000 */
[----:B------:R-:W-:-:S02]  /*6e60*/  FADD R222, R65, R222 ;  /* 0x000000de41de7221 */ /* 0x000fc40000000000 */
[----:B0-----:R2:W5:Y:S04]  /*6e70*/  LDL.LU R23, [R1+0x2c8] ;  /* 0x0002c80001177983 */ /* 0x0015680000300800 */
[----:B------:R0:W-:Y:S01]  /*6e80*/  STL [R1+0x248], R216 ;  /* 0x000248d801007387 */ /* 0x0001e20000100800 */
[----:B------:R-:W-:-:S03]  /*6e90*/  FADD R223, R66, R223 ;  /* 0x000000df42df7221 */ /* 0x000fc60000000000 */
        /* <DEDUP_REMOVED lines=16> */
[----:B------:R0:W-:Y:S04]  /*6fa0*/  STL [R1+0x260], R222 ;  /* 0x000260de01007387 */ /* 0x0001e80000100800 */
        /* <DEDUP_REMOVED lines=12> */
[----:B0-----:R2:W5:Y:S01]  /*7070*/  LDL.LU R0, [R1+0x294] ;  /* 0x0002940001007983 */ /* 0x0015620000300800 */
[----:B------:R-:W-:-:S05]  /*7080*/  UMOV UR6, URZ ;  /* 0x0000003f00067c82 */ /* 0x000fca0008000000 */
.L_x_29:
[----:B------:R-:W-:Y:S05]  /*7090*/  @!P1 BRA `(.L_x_30) ;  /* 0x0000000000049947 */ /* 0x000fea0003800000 */
[----:B------:R-:W-:Y:S01]  /*70a0*/  BPT.TRAP 0x1 ;  /* 0x000000040000795c */ /* 0x000fe20000300000 */
.L_x_30:
[----:B------:R0:W-:Y:S04]  /*70b0*/  STL [R1+0x298], R2 ;  /* 0x0002980201007387 */ /* 0x0001e80000100800 */
[----:B0-----:R-:W2:Y:S04]  /*70c0*/  LDL R2, [R1+0x27c] ;  /* 0x00027c0001027983 */ /* 0x001ea80000100800 */
[----:B-----5:R0:W-:Y:S04]  /*70d0*/  STL [R1+0x294], R0 ;  /* 0x0002940001007387 */ /* 0x0201e80000100800 */
[----:B0-----:R-:W3:Y:S01]  /*70e0*/  LDL R0, [R1+0x280] ;  /* 0x0002800001007983 */ /* 0x001ee20000100800 */
[----:B--2---:R-:W-:-:S03]  /*70f0*/  ISETP.NE.AND P0, PT, R2, RZ, PT ;  /* 0x000000ff0200720c */ /* 0x004fc60003f05270 */
[----:B------:R0:W5:Y:S10]  /*7100*/  LDL.LU R2, [R1+0x298] ;  /* 0x0002980001027983 */ /* 0x0001740000300800 */
[----:B------:R-:W-:-:S05]  /*7110*/  VOTEU.ANY UP0, P0 ;  /* 0x00000000003f7886 */ /* 0x000fca0000000100 */
[----:B------:R-:W-:-:S04]  /*7120*/  @UP0 ULEA UR8, UR22, UR17, 0x3 ;  /* 0x0000001116080291 */ /* 0x000fc8000f8e183f */
[----:B------:R-:W-:-:S06]  /*7130*/  @UP0 UIADD3 UR8, UR8, 0x58, URZ ;  /* 0x0000005808080890 */ /* 0x000fcc000fffe03f */
[----:B------:R-:W-:-:S05]  /*7140*/  IMAD.U32 R229, RZ, RZ, UR8 ;  /* 0x00000008ffe57e24 */ /* 0x000fca000f8e00ff */
[----:B---3--:R-:W-:Y:S02]  /*7150*/  @P0 PRMT R229, R0, 0x654, R229 ;  /* 0x0000065400e50816 */ /* 0x008fe400000000e5 */
[----:B------:R0:W5:Y:S01]  /*7160*/  LDL.LU R0, [R1+0x294] ;  /* 0x0002940001007983 */ /* 0x0001620000300800 */
[----:B------:R-:W-:Y:S01]  /*7170*/  UISETP.GT.U32.AND UP0, UPT, UR13, 0x1, UPT ;  /* 0x000000010d00788c */ /* 0x000fe2000bf04070 */
[----:B------:R0:W-:Y:S05]  /*7180*/  @P0 SYNCS.ARRIVE.TRANS64.RED.A1T0 RZ, [R229+URZ], RZ ;  /* 0x000000ffe5ff09a7 */ /* 0x0001ea000810043f */
[----:B------:R-:W-:-:S13]  /*7190*/  PLOP3.LUT P0, PT, PT, PT, UP0, 0x80, 0x0 ;  /* 0x000000000000781c */ /* 0x000fda0003f0f008 */
[----:B0-----:R-:W-:Y:S05]  /*71a0*/  @P0 BRA `(.L_x_31) ;  /* 0x0000000000040947 */ /* 0x001fea0003800000 */
[----:B------:R-:W-:Y:S01]  /*71b0*/  BPT.TRAP 0x1 ;  /* 0x000000040000795c */ /* 0x000fe20000300000 */
.L_x_31:
[----:B------:R-:W-:Y:S01]  /*71c0*/  UIADD3 UR19, UR19, 0x1, URZ ;  /* 0x0000000113137890 */ /* 0x000fe2000fffe03f */
[C---:B------:R-:W-:Y:S01]  /*71d0*/  ISETP.GT.AND P0, PT, R228.reuse, 0x1, PT ;  /* 0x00000001e400780c */ /* 0x040fe20003f04270 */
[----:B------:R-:W-:Y:S01]  /*71e0*/  UIADD3 UR22, UR22, 0x1, URZ ;  /* 0x0000000116167890 */ /* 0x000fe2000fffe03f */
[----:B------:R-:W-:Y:S01]  /*71f0*/  VIADD R228, R228, 0xffffffff ;  /* 0xffffffffe4e47836 */ /* 0x000fe20000000000 */
[----:B------:R-:W-:Y:S02]  /*7200*/  UISETP.NE.AND UP0, UPT, UR19, 0xb, UPT ;  /* 0x0000000b1300788c */ /* 0x000fe4000bf05270 */
[----:B------:R-:W-:Y:S02]  /*7210*/  UISETP.NE.AND UP1, UPT, UR22, 0xb, UPT ;  /* 0x0000000b1600788c */ /* 0x000fe4000bf25270 */
[----:B------:R-:W-:Y:S02]  /*7220*/  USEL UR8, URZ, 0x1, UP0 ;  /* 0x000000013f087887 */ /* 0x000fe40008000000 */
[----:B------:R-:W-:-:S02]  /*7230*/  USEL UR19, UR19, URZ, UP0 ;  /* 0x0000003f13137287 */ /* 0x000fc40008000000 */
[----:B------:R-:W-:Y:S02]  /*7240*/  USEL UR22, UR22, URZ, UP1 ;  /* 0x0000003f16167287 */ /* 0x000fe40008800000 */
[----:B------:R-:W-:Y:S01]  /*7250*/  LOP3.LUT R227, R227, UR8, RZ, 0x3c, !PT ;  /* 0x00000008e3e37c12 */ /* 0x000fe2000f8e3cff */
[----:B------:R-:W-:Y:S01]  /*7260*/  UMOV UR8, 0x1 ;  /* 0x0000000100087882 */ /* 0x000fe20000000000 */
[----:B------:R-:W-:Y:S08]  /*7270*/  @P0 BRA `(.L_x_32) ;  /* 0xffffffd800480947 */ /* 0x000ff0000383ffff */
.L_x_24:
[----:B------:R-:W-:-:S04]  /*7280*/  UISETP.NE.AND UP0, UPT, UR6, URZ, UPT ;  /* 0x0000003f0600728c */ /* 0x000fc8000bf05270 */
[----:B------:R-:W-:-:S06]  /*7290*/  USEL UR6, URZ, 0x1, !UP0 ;  /* 0x000000013f067887 */ /* 0x000fcc000c000000 */
[----:B------:R-:W-:-:S13]  /*72a0*/  ISETP.NE.AND P0, PT, RZ, UR6, PT ;  /* 0x00000006ff007c0c */ /* 0x000fda000bf05270 */
[----:B------:R-:W-:Y:S05]  /*72b0*/  @!P0 BRA `(.L_x_33) ;  /* 0x0000002000ec8947 */ /* 0x000fea0003800000 */
[----:B------:R-:W-:Y:S02]  /*72c0*/  WARPGROUP.DEPBAR.LE gsb0, 0x0 ;  /* 0x00008000000079c5 */ /* 0x000fe40000010000 */
[----:B------:R-:W-:Y:S01]  /*72d0*/  FADD R226, R168, R226 ;  /* 0x000000e2a8e27221 */ /* 0x000fe20000000000 */
[----:B------:R-:W2:Y:S01]  /*72e0*/  LDL.LU R227, [R1+0xc] ;  /* 0x00000c0001e37983 */ /* 0x000ea20000300800 */
[----:B------:R-:W-:-:S03]  /*72f0*/  FADD R225, R169, R225 ;  /* 0x000000e1a9e17221 */ /* 0x000fc60000000000 */
[----:B-----5:R0:W-:Y:S04]  /*7300*/  STL [R1+0x294], R0 ;  /* 0x0002940001007387 */ /* 0x0201e80000100800 */
[----:B0-----:R-:W3:Y:S04]  /*7310*/  LDL.LU R0, [R1+0x8] ;  /* 0x0000080001007983 */ /* 0x001ee80000300800 */
[----:B------:R0:W-:Y:S04]  /*7320*/  STL [R1+0x298], R226 ;  /* 0x000298e201007387 */ /* 0x0001e80000100800 */
[----:B0-----:R-:W4:Y:S04]  /*7330*/  LDL.LU R226, [R1+0x4] ;  /* 0x0000040001e27983 */ /* 0x001f280000300800 */
[----:B------:R0:W-:Y:S04]  /*7340*/  STL [R1+0x29c], R225 ;  /* 0x00029ce101007387 */ /* 0x0001e80000100800 */
[----:B0-----:R-:W4:Y:S01]  /*7350*/  LDL.LU R225, [R1] ;  /* 0x0000000001e17983 */ /* 0x001f220000300800 */
[----:B------:R-:W-:Y:S01]  /*7360*/  FADD R224, R170, R224 ;  /* 0x000000e0aae07221 */ /* 0x000fe20000000000 */
[----:B------:R-:W-:Y:S01]  /*7370*/  FADD R223, R171, R223 ;  /* 0x000000dfabdf7221 */ /* 0x000fe20000000000 */
[----:B------:R-:W-:Y:S01]  /*7380*/  FADD R222, R172, R222 ;  /* 0x000000deacde7221 */ /* 0x000fe20000000000 */
[----:B------:R-:W-:Y:S01]  /*7390*/  FADD R221, R173, R221 ;  /* 0x000000ddaddd7221 */ /* 0x000fe20000000000 */
[----:B------:R-:W-:Y:S01]  /*73a0*/  FADD R220, R174, R220 ;  /* 0x000000dcaedc7221 */ /* 0x000fe20000000000 */
[----:B------:R-:W-:Y:S01]  /*73b0*/  STL [R1+0x2a0], R224 ;  /* 0x0002a0e001007387 */ /* 0x000fe20000100800 */
        /* <DEDUP_REMOVED lines=33> */
[----:B------:R-:W-:-:S02]  /*75d0*/  FADD R2, R200, R2 ;  /* 0x00000002c8027221 */ /* 0x000fc40000000000 */
[----:B------:R-:W-:Y:S04]  /*75e0*/  STL [R1+0x2c4], R23 ;  /* 0x0002c41701007387 */ /* 0x000fe80000100800 */
        /* <DEDUP_REMOVED lines=16> */
[----:B------:R0:W-:Y:S01]  /*76f0*/  STL [R1+0x308], R6 ;  /* 0x0003080601007387 */ /* 0x0001e20000100800 */
[----:B--2---:R-:W-:Y:S01]  /*7700*/  FADD R227, R204, R227 ;  /* 0x000000e3cce37221 */ /* 0x004fe20000000000 */
[----:B---3--:R-:W-:Y:S01]  /*7710*/  FADD R0, R203, R0 ;  /* 0x00000000cb007221 */ /* 0x008fe20000000000 */
[----:B----4-:R-:W-:Y:S01]  /*7720*/  FADD R226, R202, R226 ;  /* 0x000000e2cae27221 */ /* 0x010fe20000000000 */
[----:B------:R-:W-:-:S05]  /*7730*/  FADD R225, R201, R225 ;  /* 0x000000e1c9e17221 */ /* 0x000fca0000000000 */
[----:B------:R2:W-:Y:S04]  /*7740*/  STL [R1], R225 ;  /* 0x000000e101007387 */ /* 0x0005e80000100800 */
[----:B0-----:R-:W3:Y:S04]  /*7750*/  LDL.LU R6, [R1+0x10] ;  /* 0x0000100001067983 */ /* 0x001ee80000300800 */
[----:B------:R0:W-:Y:S04]  /*7760*/  STL [R1+0x4], R226 ;  /* 0x000004e201007387 */ /* 0x0001e80000100800 */
[----:B------:R-:W4:Y:S04]  /*7770*/  LDL.LU R7, [R1+0x14] ;  /* 0x0000140001077983 */ /* 0x000f280000300800 */
[----:B------:R1:W-:Y:S04]  /*7780*/  STL [R1+0x8], R0 ;  /* 0x0000080001007387 */ /* 0x0003e80000100800 */
        /* <DEDUP_REMOVED lines=26> */
[----:B--2---:R-:W2:Y:S04]  /*7930*/  LDL.LU R225, [R1+0x7c] ;  /* 0x00007c0001e17983 */ /* 0x004ea80000300800 */
[----:B0-----:R-:W2:Y:S04]  /*7940*/  LDL.LU R226, [R1+0x80] ;  /* 0x0000800001e27983 */ /* 0x001ea80000300800 */
[----:B-1----:R-:W2:Y:S04]  /*7950*/  LDL.LU R0, [R1+0x84] ;  /* 0x0000840001007983 */ /* 0x002ea80000300800 */
[----:B------:R-:W2:Y:S01]  /*7960*/  LDL.LU R227, [R1+0x88] ;  /* 0x0000880001e37983 */ /* 0x000ea20000300800 */
[----:B---3--:R-:W-:-:S05]  /*7970*/  FADD R6, R205, R6 ;  /* 0x00000006cd067221 */ /* 0x008fca0000000000 */
[----:B------:R0:W-:Y:S01]  /*7980*/  STL [R1+0x10], R6 ;  /* 0x0000100601007387 */ /* 0x0001e20000100800 */
[----:B----4-:R-:W-:-:S05]  /*7990*/  FADD R7, R206, R7 ;  /* 0x00000007ce077221 */ /* 0x010fca0000000000 */
[----:B------:R1:W-:Y:S01]  /*79a0*/  STL [R1+0x14], R7 ;  /* 0x0000140701007387 */ /* 0x0003e20000100800 */
[----:B------:R-:W-:-:S05]  /*79b0*/  FADD R8, R207, R8 ;  /* 0x00000008cf087221 */ /* 0x000fca0000000000 */
[----:B------:R3:W-:Y:S01]  /*79c0*/  STL [R1+0x18], R8 ;  /* 0x0000180801007387 */ /* 0x0007e20000100800 */
[----:B------:R-:W-:Y:S01]  /*79d0*/  FADD R9, R208, R9 ;  /* 0x00000009d0097221 */ /* 0x000fe20000000000 */
[----:B------:R-:W-:-:S04]  /*79e0*/  FADD R10, R209, R10 ;  /* 0x0000000ad10a7221 */ /* 0x000fc80000000000 */
        /* <DEDUP_REMOVED lines=45> */
[----:B--2---:R-:W-:-:S03]  /*7cc0*/  FADD R225, R136, R225 ;  /* 0x000000e188e17221 */ /* 0x004fc60000000000 */
[----:B------:R2:W-:Y:S01]  /*7cd0*/  STL [R1+0x78], R224 ;  /* 0x000078e001007387 */ /* 0x0005e20000100800 */
[----:B------:R-:W-:-:S03]  /*7ce0*/  FADD R226, R137, R226 ;  /* 0x000000e289e27221 */ /* 0x000fc60000000000 */
[----:B------:R2:W-:Y:S01]  /*7cf0*/  STL [R1+0x7c], R225 ;  /* 0x00007ce101007387 */ /* 0x0005e20000100800 */
[----:B------:R-:W-:-:S03]  /*7d00*/  FADD R0, R138, R0 ;  /* 0x000000008a007221 */ /* 0x000fc60000000000 */
[----:B0-----:R-:W2:Y:S01]  /*7d10*/  LDL.LU R6, [R1+0x8c] ;  /* 0x00008c0001067983 */ /* 0x001ea20000300800 */
[----:B------:R-:W-:-:S03]  /*7d20*/  FADD R227, R139, R227 ;  /* 0x000000e38be37221 */ /* 0x000fc60000000000 */
[----:B------:R0:W-:Y:S04]  /*7d30*/  STL [R1+0x80], R226 ;  /* 0x000080e201007387 */ /* 0x0001e80000100800 */
[----:B-1----:R-:W2:Y:S04]  /*7d40*/  LDL.LU R7, [R1+0x90] ;  /* 0x0000900001077983 */ /* 0x002ea80000300800 */
[----:B------:R1:W-:Y:S04]  /*7d50*/  STL [R1+0x84], R0 ;  /* 0x0000840001007387 */ /* 0x0003e80000100800 */
[----:B---3--:R-:W3:Y:S04]  /*7d60*/  LDL.LU R8, [R1+0x94] ;  /* 0x0000940001087983 */ /* 0x008ee80000300800 */
[----:B------:R1:W-:Y:S04]  /*7d70*/  STL [R1+0x88], R227 ;  /* 0x000088e301007387 */ /* 0x0003e80000100800 */
        /* <DEDUP_REMOVED lines=24> */
[----:B------:R-:W2:Y:S04]  /*7f00*/  LDL.LU R225, [R1+0xf8] ;  /* 0x0000f80001e17983 */ /* 0x000ea80000300800 */
[----:B0-----:R-:W2:Y:S04]  /*7f10*/  LDL.LU R226, [R1+0xfc] ;  /* 0x0000fc0001e27983 */ /* 0x001ea80000300800 */
[----:B-1----:R-:W2:Y:S04]  /*7f20*/  LDL.LU R0, [R1+0x100] ;  /* 0x0001000001007983 */ /* 0x002ea80000300800 */
[----:B------:R-:W2:Y:S01]  /*7f30*/  LDL.LU R227, [R1+0x104] ;  /* 0x0001040001e37983 */ /* 0x000ea20000300800 */
[----:B------:R-:W-:Y:S01]  /*7f40*/  FADD R6, R140, R6 ;  /* 0x000000068c067221 */ /* 0x000fe20000000000 */
[----:B------:R-:W-:-:S04]  /*7f50*/  FADD R7, R141, R7 ;  /* 0x000000078d077221 */ /* 0x000fc80000000000 */
        /* <DEDUP_REMOVED lines=273> */
[----:B------:R-:W2:Y:S04]  /*9070*/  LDL.LU R225, [R1+0x26c] ;  /* 0x00026c0001e17983 */ /* 0x000ea80000300800 */
[----:B0-----:R-:W2:Y:S04]  /*9080*/  LDL.LU R226, [R1+0x270] ;  /* 0x0002700001e27983 */ /* 0x001ea80000300800 */
[----:B-1----:R-:W2:Y:S04]  /*9090*/  LDL.LU R0, [R1+0x274] ;  /* 0x0002740001007983 */ /* 0x002ea80000300800 */
[----:B------:R-:W2:Y:S01]  /*90a0*/  LDL.LU R227, [R1+0x278] ;  /* 0x0002780001e37983 */ /* 0x000ea20000300800 */
[----:B------:R-:W-:-:S05]  /*90b0*/  FADD R6, R41, R6 ;  /* 0x0000000629067221 */ /* 0x000fca0000000000 */
[----:B------:R0:W-:Y:S01]  /*90c0*/  STL [R1+0x200], R6 ;  /* 0x0002000601007387 */ /* 0x0001e20000100800 */
[----:B------:R-:W-:-:S03]  /*90d0*/  FADD R7, R42, R7 ;  /* 0x000000072a077221 */ /* 0x000fc60000000000 */
[----:B0-----:R0:W5:Y:S01]  /*90e0*/  LDL.LU R6, [R1+0x308] ;  /* 0x0003080001067983 */ /* 0x0011620000300800 */
[----:B---3--:R-:W-:-:S03]  /*90f0*/  FADD R8, R43, R8 ;  /* 0x000000082b087221 */ /* 0x008fc60000000000 */
[----:B------:R1:W-:Y:S01]  /*9100*/  STL [R1+0x204], R7 ;  /* 0x0002040701007387 */ /* 0x0003e20000100800 */
[----:B----4-:R-:W-:Y:S01]  /*9110*/  FADD R9, R44, R9 ;  /* 0x000000092c097221 */ /* 0x010fe20000000000 */
[----:B------:R-:W-:Y:S02]  /*9120*/  FADD R10, R45, R10 ;  /* 0x0000000a2d0a7221 */ /* 0x000fe40000000000 */
[----:B-1----:R0:W5:Y:S01]  /*9130*/  LDL.LU R7, [R1+0x304] ;  /* 0x0003040001077983 */ /* 0x0021620000300800 */
[----:B------:R-:W-:-:S03]  /*9140*/  FADD R11, R46, R11 ;  /* 0x0000000b2e0b7221 */ /* 0x000fc60000000000 */
[----:B------:R1:W-:Y:S01]  /*9150*/  STL [R1+0x208], R8 ;  /* 0x0002080801007387 */ /* 0x0003e20000100800 */
[----:B------:R-:W-:-:S03]  /*9160*/  FADD R12, R47, R12 ;  /* 0x0000000c2f0c7221 */ /* 0x000fc60000000000 */
[----:B-1----:R0:W5:Y:S01]  /*9170*/  LDL.LU R8, [R1+0x300] ;  /* 0x0003000001087983 */ /* 0x0021620000300800 */
[----:B------:R-:W-:-:S03]  /*9180*/  FADD R13, R48, R13 ;  /* 0x0000000d300d7221 */ /* 0x000fc60000000000 */
[----:B------:R1:W-:Y:S01]  /*9190*/  STL [R1+0x20c], R9 ;  /* 0x00020c0901007387 */ /* 0x0003e20000100800 */
[----:B------:R-:W-:Y:S01]  /*91a0*/  FADD R14, R49, R14 ;  /* 0x0000000e310e7221 */ /* 0x000fe20000000000 */
[----:B------:R-:W-:Y:S02]  /*91b0*/  FADD R15, R50, R15 ;  /* 0x0000000f320f7221 */ /* 0x000fe40000000000 */
[----:B-1----:R0:W5:Y:S04]  /*91c0*/  LDL.LU R9, [R1+0x2fc] ;  /* 0x0002fc0001097983 */ /* 0x0021680000300800 */
[----:B------:R1:W-:Y:S01]  /*91d0*/  STL [R1+0x210], R10 ;  /* 0x0002100a01007387 */ /* 0x0003e20000100800 */
[----:B------:R-:W-:Y:S01]  /*91e0*/  FADD R16, R51, R16 ;  /* 0x0000001033107221 */ /* 0x000fe20000000000 */
[----:B------:R-:W-:-:S02]  /*91f0*/  FADD R17, R52, R17 ;  /* 0x0000001134117221 */ /* 0x000fc40000000000 */
[----:B-1----:R0:W5:Y:S04]  /*9200*/  LDL.LU R10, [R1+0x2f8] ;  /* 0x0002f800010a7983 */ /* 0x0021680000300800 */
[----:B------:R1:W-:Y:S01]  /*9210*/  STL [R1+0x214], R11 ;  /* 0x0002140b01007387 */ /* 0x0003e20000100800 */
[----:B------:R-:W-:-:S03]  /*9220*/  FADD R18, R53, R18 ;  /* 0x0000001235127221 */ /* 0x000fc60000000000 */
        /* <DEDUP_REMOVED lines=32> */
[----:B--2---:R-:W-:-:S03]  /*9430*/  FADD R221, R64, R221 ;  /* 0x000000dd40dd7221 */ /* 0x004fc60000000000 */
        /* <DEDUP_REMOVED lines=22> */
[----:B------:R1:W-:Y:S04]  /*95a0*/  STL [R1+0x260], R222 ;  /* 0x000260de01007387 */ /* 0x0003e80000100800 */
        /* <DEDUP_REMOVED lines=11> */
[----:B------:R0:W-:Y:S02]  /*9660*/  STL [R1+0x278], R227 ;  /* 0x000278e301007387 */ /* 0x0001e40000100800 */
.L_x_33:
[----:B------:R-:W-:Y:S02]  /*9670*/  WARPGROUP.DEPBAR.LE gsb0, 0x0 ;  /* 0x00008000000079c5 */ /* 0x000fe40000010000 */
[----:B------:R-:W2:Y:S02]  /*9680*/  LDC R24, c[0x0][0x28c] ;  /* 0x0000a300ff187b82 */ /* 0x000ea40000000800 */
[----:B--2---:R-:W-:-:S13]  /*9690*/  ISETP.GE.AND P0, PT, R24, 0x1, PT ;  /* 0x000000011800780c */ /* 0x004fda0003f06270 */
[----:B------:R-:W-:Y:S05]  /*96a0*/  @!P0 BRA `(.L_x_34) ;  /* 0x0000000000648947 */ /* 0x000fea0003800000 */
[----:B------:R-:W-:-:S06]  /*96b0*/  UISETP.NE.AND UP0, UPT, UR29, 0x3, UPT ;  /* 0x000000031d00788c */ /* 0x000fcc000bf05270 */
[----:B------:R-:W-:-:S13]  /*96c0*/  PLOP3.LUT P0, PT, PT, PT, UP0, 0x80, 0x0 ;  /* 0x000000000000781c */ /* 0x000fda0003f0f008 */
[----:B------:R-:W-:Y:S05]  /*96d0*/  @!P0 BRA `(.L_x_35) ;  /* 0x0000000000048947 */ /* 0x000fea0003800000 */
[----:B------:R-:W-:Y:S01]  /*96e0*/  BPT.TRAP 0x1 ;  /* 0x000000040000795c */ /* 0x000fe20000300000 */
.L_x_35:
[----:B0-----:R-:W2:Y:S01]  /*96f0*/  LDL R227, [R1+0x27c] ;  /* 0x00027c0001e37983 */ /* 0x001ea20000100800 */
[----:B------:R-:W-:Y:S01]  /*9700*/  BSSY B0, `(.L_x_36) ;  /* 0x000000f000007945 */ /* 0x000fe20003800000 */
[----:B--2---:R-:W-:-:S13]  /*9710*/  ISETP.NE.AND P0, PT, R227, RZ, PT ;  /* 0x000000ffe300720c */ /* 0x004fda0003f05270 */
[----:B------:R-:W-:Y:S05]  /*9720*/  @!P0 BRA `(.L_x_37) ;  /* 0x0000000000308947 */ /* 0x000fea0003800000 */
[----:B------:R-:W2:Y:S01]  /*9730*/  LDL R227, [R1+0x280] ;  /* 0x0002800001e37983 */ /* 0x000ea20000100800 */
[----:B------:R-:W-:-:S04]  /*9740*/  UISETP.LT.AND UP0, UPT, UR16, 0x1, UPT ;  /* 0x000000011000788c */ /* 0x000fc8000bf01270 */
[----:B------:R-:W-:-:S04]  /*9750*/  USEL UR8, UR16, 0x1, UP0 ;  /* 0x0000000110087887 */ /* 0x000fc80008000000 */
[----:B------:R-:W-:-:S04]  /*9760*/  UIADD3 UR8, UR5, UR16, -UR8 ;  /* 0x0000001005087290 */ /* 0x000fc8000fffe808 */
[----:B------:R-:W-:-:S04]  /*9770*/  UIMAD.WIDE.U32 UR6, UR8, -0x45d1745d, URZ ;  /* 0xba2e8ba3080678a5 */ /* 0x000fc8000f8e003f */
[----:B------:R-:W-:-:S04]  /*9780*/  USHF.R.U32.HI UR6, URZ, 0x3, UR7 ;  /* 0x000000033f067899 */ /* 0x000fc80008011607 */
[----:B------:R-:W-:-:S04]  /*9790*/  UIMAD UR8, UR6, -0xb, UR8 ;  /* 0xfffffff5060878a4 */ /* 0x000fc8000f8e0208 */
[----:B------:R-:W-:-:S04]  /*97a0*/  ULEA UR8, UR8, UR17, 0x3 ;  /* 0x0000001108087291 */ /* 0x000fc8000f8e183f */
[----:B------:R-:W-:-:S06]  /*97b0*/  UIADD3 UR8, UR8, 0x58, URZ ;  /* 0x0000005808087890 */ /* 0x000fcc000fffe03f */
[----:B------:R-:W-:-:S05]  /*97c0*/  IMAD.U32 R24, RZ, RZ, UR8 ;  /* 0x00000008ff187e24 */ /* 0x000fca000f8e00ff */
[----:B--2---:R-:W-:-:S04]  /*97d0*/  PRMT R24, R227, 0x654, R24 ;  /* 0x00000654e3187816 */ /* 0x004fc80000000018 */
[----:B------:R0:W-:Y:S03]  /*97e0*/  SYNCS.ARRIVE.TRANS64.RED.A1T0 RZ, [R24+URZ], RZ ;  /* 0x000000ff18ff79a7 */ /* 0x0001e6000810043f */
.L_x_37:
[----:B------:R-:W-:Y:S05]  /*97f0*/  BSYNC B0 ;  /* 0x0000000000007941 */ /* 0x000fea0003800000 */
.L_x_36:
[----:B------:R-:W-:-:S06]  /*9800*/  UISETP.GT.U32.AND UP0, UPT, UR13, 0x1, UPT ;  /* 0x000000010d00788c */ /* 0x000fcc000bf04070 */
[----:B------:R-:W-:-:S13]  /*9810*/  PLOP3.LUT P0, PT, PT, PT, UP0, 0x80, 0x0 ;  /* 0x000000000000781c */ /* 0x000fda0003f0f008 */
[----:B------:R-:W-:Y:S05]  /*9820*/  @P0 BRA `(.L_x_34) ;  /* 0x0000000000040947 */ /* 0x000fea0003800000 */
[----:B------:R-:W-:Y:S01]  /*9830*/  BPT.TRAP 0x1 ;  /* 0x000000040000795c */ /* 0x000fe20000300000 */
.L_x_34:
[----:B-----5:R2:W-:Y:S01]  /*9840*/  STL [R1+0x298], R2 ;  /* 0x0002980201007387 */ /* 0x0205e20000100800 */
[----:B------:R-:W1:Y:S01]  /*9850*/  LDC R32, c[0x0][0x288] ;  /* 0x0000a200ff207b82 */ /* 0x000e620000000800 */
[----:B------:R-:W-:Y:S01]  /*9860*/  USHF.R.S32.HI UR9, URZ, 0x1f, UR12 ;  /* 0x0000001f3f097899 */ /* 0x000fe2000801140c */
[----:B------:R-:W-:Y:S01]  /*9870*/  ULDC.64 UR10, c[0x0][0x5d0] ;  /* 0x00017400000a7ab9 */ /* 0x000fe20000000a00 */
[----:B--2---:R-:W2:Y:S04]  /*9880*/  LDL.LU R2, [R1+0x28c] ;  /* 0x00028c0001027983 */ /* 0x004ea80000300800 */
[----:B------:R3:W-:Y:S04]  /*9890*/  STL [R1+0x294], R0 ;  /* 0x0002940001007387 */ /* 0x0007e80000100800 */
[----:B0-----:R-:W4:Y:S01]  /*98a0*/  LDL.LU R227, [R1+0x290] ;  /* 0x0002900001e37983 */ /* 0x001f220000300800 */
[----:B---3--:R-:W0:Y:S02]  /*98b0*/  S2R R0, SR_TID.X ;  /* 0x0000000000007919 */ /* 0x008e240000002100 */
[----:B0-----:R-:W-:-:S02]  /*98c0*/  SHF.R.U32.HI R24, RZ, 0x2, R0 ;  /* 0x00000002ff187819 */ /* 0x001fc40000011600 */
[----:B------:R-:W-:Y:S02]  /*98d0*/  SHF.R.U32.HI R27, RZ, 0x7, R0 ;  /* 0x00000007ff1b7819 */ /* 0x000fe40000011600 */
[----:B------:R-:W-:Y:S02]  /*98e0*/  LOP3.LUT R26, R0, 0x60, RZ, 0xc0, !PT ;  /* 0x00000060001a7812 */ /* 0x000fe400078ec0ff */
[----:B------:R-:W-:Y:S02]  /*98f0*/  LOP3.LUT R25, R24, 0x7, RZ, 0xc0, !PT ;  /* 0x0000000718197812 */ /* 0x000fe400078ec0ff */
[----:B------:R-:W-:Y:S02]  /*9900*/  LOP3.LUT R24, R27, 0x1, RZ, 0xc0, !PT ;  /* 0x000000011b187812 */ /* 0x000fe400078ec0ff */
[----:B------:R-:W-:-:S03]  /*9910*/  SHF.R.U32.HI R30, RZ, 0x1, R26 ;  /* 0x00000001ff1e7819 */ /* 0x000fc6000001161a */
[----:B------:R-:W-:Y:S01]  /*9920*/  IMAD.SHL.U32 R26, R24, 0x40, RZ ;  /* 0x00000040181a7824 */ /* 0x000fe200078e00ff */
[----:B------:R-:W-:Y:S01]  /*9930*/  IADD3 R27, RZ, -R30, -R25 ;  /* 0x8000001eff1b7210 */ /* 0x000fe20007ffe819 */
[----:B------:R-:W-:-:S03]  /*9940*/  IMAD.SHL.U32 R28, R0, 0x2, RZ ;  /* 0x00000002001c7824 */ /* 0x000fc600078e00ff */
[----:B------:R-:W-:Y:S01]  /*9950*/  LOP3.LUT R37, R26, 0x40, R25, 0xe2, !PT ;  /* 0x000000401a257812 */ /* 0x000fe200078ee219 */
[----:B------:R-:W-:Y:S01]  /*9960*/  IMAD R36, R24, -0x40, R27 ;  /* 0xffffffc018247824 */ /* 0x000fe200078e021b */
[----:B------:R-:W-:Y:S01]  /*9970*/  LOP3.LUT R24, R0, 0x3, RZ, 0xc0, !PT ;  /* 0x0000000300187812 */ /* 0x000fe200078ec0ff */
[----:B--2---:R-:W-:Y:S02]  /*9980*/  IMAD R25, R2, 0x60, RZ ;  /* 0x0000006002197824 */ /* 0x004fe400078e02ff */
[----:B------:R0:W5:Y:S04]  /*9990*/  LDL.LU R2, [R1+0x298] ;  /* 0x0002980001027983 */ /* 0x0001680000300800 */
[----:B------:R0:W5:Y:S01]  /*99a0*/  LDL.LU R0, [R1+0x294] ;  /* 0x0002940001007983 */ /* 0x0001620000300800 */
[----:B------:R-:W-:-:S02]  /*99b0*/  UIADD3 UR5, UR16, UR5, URZ ;  /* 0x0000000510057290 */ /* 0x000fc4000fffe03f */
[----:B------:R-:W-:Y:S02]  /*99c0*/  UISETP.GE.U32.AND UP1, UPT, UR16, 0xb, UPT ;  /* 0x0000000b1000788c */ /* 0x000fe4000bf26070 */
[----:B------:R-:W-:Y:S01]  /*99d0*/  UIMAD UR6, UR9, UR10, URZ ;  /* 0x0000000a090672a4 */ /* 0x000fe2000f8e023f */
[----:B----4-:R-:W-:Y:S01]  /*99e0*/  IMAD.SHL.U32 R31, R227, 0x200, RZ ;  /* 0x00000200e31f7824 */ /* 0x010fe200078e00ff */
[----:B------:R-:W-:Y:S01]  /*99f0*/  UISETP.GT.U32.AND UP0, UPT, UR5, 0xa, UPT ;  /* 0x0000000a0500788c */ /* 0x000fe2000bf04070 */
[C---:B-1----:R-:W-:Y:S01]  /*9a00*/  ISETP.GE.AND P0, PT, R25.reuse, R32, PT ;  /* 0x000000201900720c */ /* 0x042fe20003f06270 */
[----:B------:R-:W-:Y:S01]  /*9a10*/  UIMAD UR8, UR12, UR11, UR6 ;  /* 0x0000000b0c0872a4 */ /* 0x000fe2000f8e0206 */
[----:B------:R-:W-:Y:S02]  /*9a20*/  LOP3.LUT R28, R25, 0x6, R28, 0xf8, !PT ;  /* 0x00000006191c7812 */ /* 0x000fe400078ef81c */
[----:B------:R-:W-:Y:S01]  /*9a30*/  ULDC UR11, c[0x0][0x284] ;  /* 0x0000a100000b7ab9 */ /* 0x000fe20000000800 */
[----:B------:R-:W-:Y:S01]  /*9a40*/  UISETP.LT.U32.AND UP0, UPT, UR16, 0xb, UP0 ;  /* 0x0000000b1000788c */ /* 0x000fe20008701070 */
[----:B------:R-:W-:Y:S01]  /*9a50*/  ISETP.GE.OR P0, PT, R31, UR11, P0 ;  /* 0x0000000b1f007c0c */ /* 0x000fe20008706670 */
[----:B------:R-:W-:Y:S01]  /*9a60*/  IMAD.U32 R27, RZ, RZ, UR10 ;  /* 0x0000000aff1b7e24 */ /* 0x000fe2000f8e00ff */
[----:B------:R-:W-:Y:S01]  /*9a70*/  SHF.R.S32.HI R29, RZ, 0x1f, R28 ;  /* 0x0000001fff1d7819 */ /* 0x000fe2000001141c */
[----:B------:R-:W-:-:S02]  /*9a80*/  @UP1 UIMAD.WIDE.U32 UR6, UR5, -0x45d1745d, URZ ;  /* 0xba2e8ba3050618a5 */ /* 0x000fc4000f8e003f */
[----:B------:R-:W-:Y:S02]  /*9a90*/  USEL UR10, URZ, 0x1, !UP0 ;  /* 0x000000013f0a7887 */ /* 0x000fe4000c000000 */
[----:B------:R-:W-:Y:S01]  /*9aa0*/  @UP1 USHF.R.U32.HI UR6, URZ, 0x3, UR7 ;  /* 0x000000033f061899 */ /* 0x000fe20008011607 */
[----:B------:R-:W-:Y:S01]  /*9ab0*/  IMAD.WIDE.U32 R26, R27, UR12, R28 ;  /* 0x0000000c1b1a7c25 */ /* 0x000fe2000f8e001c */
[----:B------:R-:W-:Y:S01]  /*9ac0*/  ULOP3.LUT UR4, UR4, UR10, URZ, 0x3c, !UPT ;  /* 0x0000000a04047292 */ /* 0x000fe2000f8e3c3f */
[----:B------:R-:W-:Y:S02]  /*9ad0*/  IADD3 R36, -R31, UR11, R36 ;  /* 0x0000000b1f247c10 */ /* 0x000fe4000fffe124 */
[----:B------:R-:W-:Y:S01]  /*9ae0*/  IMAD.WIDE R40, R227, 0x200, RZ ;  /* 0x00000200e3287825 */ /* 0x000fe200078e02ff */
[----:B------:R-:W-:-:S03]  /*9af0*/  @UP1 ULOP3.LUT UR4, UR4, 0x1, UR6, 0x78, !UPT ;  /* 0x0000000104041892 */ /* 0x000fc6000f8e7806 */
[----:B------:R-:W-:Y:S02]  /*9b00*/  IMAD R24, R24, -0x2, R32 ;  /* 0xfffffffe18187824 */ /* 0x000fe400078e0220 */
[----:B------:R-:W-:Y:S01]  /*9b10*/  VIADD R27, R27, UR8 ;  /* 0x000000081b1b7c36 */ /* 0x000fe20008000000 */
[----:B------:R-:W-:Y:S01]  /*9b20*/  LOP3.LUT R37, R40, R37, R30, 0xfe, !PT ;  /* 0x0000002528257212 */ /* 0x000fe200078efe1e */
[----:B------:R-:W-:Y:S02]  /*9b30*/  IMAD.IADD R34, R24, 0x1, -R25 ;  /* 0x0000000118227824 */ /* 0x000fe400078e0a19 */
[----:B------:R-:W-:Y:S01]  /*9b40*/  IMAD.MOV.U32 R129, RZ, RZ, -0x1 ;  /* 0xffffffffff817424 */ /* 0x000fe200078e00ff */
[----:B0-----:R-:W-:Y:S06]  /*9b50*/  @P0 BRA `(.L_x_38) ;  /* 0x00000158001c0947 */ /* 0x001fec0003800000 */
[----:B------:R-:W0:Y:S01]  /*9b60*/  LDC.64 R24, c[0x0][0x5c8] ;  /* 0x00017200ff187b82 */ /* 0x000e220000000a00 */
[----:B------:R-:W-:Y:S01]  /*9b70*/  FSETP.NEU.AND P0, PT, RZ, UR24, PT ;  /* 0x00000018ff007c0b */ /* 0x000fe2000bf0d000 */
[----:B------:R-:W-:Y:S01]  /*9b80*/  BSSY B0, `(.L_x_38) ;  /* 0x0001584000007945 */ /* 0x000fe20003800000 */
[-C--:B0-----:R-:W-:Y:S02]  /*9b90*/  IMAD R30, R41, R24.reuse, RZ ;  /* 0x00000018291e7224 */ /* 0x081fe400078e02ff */
[----:B------:R-:W-:-:S04]  /*9ba0*/  IMAD.WIDE.U32 R26, R37, R24, R26 ;  /* 0x00000018251a7225 */ /* 0x000fc800078e001a */
[----:B------:R-:W-:-:S04]  /*9bb0*/  IMAD R35, R37, R25, R30 ;  /* 0x0000001925237224 */ /* 0x000fc800078e021e */
[----:B------:R-:W-:Y:S01]  /*9bc0*/  IMAD.IADD R35, R27, 0x1, R35 ;  /* 0x000000011b237824 */ /* 0x000fe200078e0223 */
[----:B------:R-:W-:Y:S06]  /*9bd0*/  @!P0 BRA `(.L_x_39) ;  /* 0x000000c000fc8947 */ /* 0x000fec0003800000 */
[----:B------:R-:W-:Y:S01]  /*9be0*/  ULDC.64 UR10, c[0x0][0x5b8] ;  /* 0x00016e00000a7ab9 */ /* 0x000fe20000000a00 */
[----:B------:R-:W2:Y:S01]  /*9bf0*/  LDL.LU R227, [R1+0x4] ;  /* 0x0000040001e37983 */ /* 0x000ea20000300800 */
[----:B------:R-:W-:Y:S02]  /*9c00*/  UIMAD UR6, UR9, UR10, URZ ;  /* 0x0000000a090672a4 */ /* 0x000fe4000f8e023f */
[----:B------:R-:W-:Y:S01]  /*9c10*/  IMAD.U32 R31, RZ, RZ, UR10 ;  /* 0x0000000aff1f7e24 */ /* 0x000fe2000f8e00ff */
[----:B------:R-:W-:Y:S01]  /*9c20*/  ISETP.GE.AND P1, PT, R36, 0x1, PT ;  /* 0x000000012400780c */ /* 0x000fe20003f26270 */
[----:B------:R-:W-:Y:S01]  /*9c30*/  ULDC.64 UR8, c[0x0][0x5a8] ;  /* 0x00016a0000087ab9 */ /* 0x000fe20000000a00 */
[----:B------:R-:W-:Y:S02]  /*9c40*/  UIMAD UR6, UR12, UR11, UR6 ;  /* 0x0000000b0c0672a4 */ /* 0x000fe4000f8e0206 */
[----:B------:R-:W-:Y:S01]  /*9c50*/  IMAD.WIDE.U32 R28, R31, UR12, R28 ;  /* 0x0000000c1f1c7c25 */ /* 0x000fe2000f8e001c */
[----:B------:R-:W-:-:S02]  /*9c60*/  ISETP.LT.OR P2, PT, R34, 0x1, !P1 ;  /* 0x000000012200780c */ /* 0x000fc40004f41670 */
[----:B------:R-:W-:Y:S01]  /*9c70*/  PRMT R38, RZ, 0x7610, R38 ;  /* 0x00007610ff267816 */ /* 0x000fe20000000026 */
[----:B------:R-:W-:Y:S02]  /*9c80*/  IMAD.MOV.U32 R32, RZ, RZ, R28 ;  /* 0x000000ffff207224 */ /* 0x000fe400078e001c */
[----:B------:R-:W-:Y:S01]  /*9c90*/  VIADD R33, R29, UR6 ;  /* 0x000000061d217c36 */ /* 0x000fe20008000000 */
[----:B------:R-:W-:Y:S02]  /*9ca0*/  ULDC.64 UR6, c[0x0][0x5b0] ;  /* 0x00016c0000067ab9 */ /* 0x000fe40000000a00 */
[----:B------:R-:W-:Y:S02]  /*9cb0*/  IMAD R30, R41, UR6, RZ ;  /* 0x00000006291e7c24 */ /* 0x000fe4000f8e02ff */
[----:B------:R-:W-:-:S04]  /*9cc0*/  IMAD.WIDE.U32 R28, R37, UR6, R32 ;  /* 0x00000006251c7c25 */ /* 0x000fc8000f8e0020 */
[----:B------:R-:W-:Y:S01]  /*9cd0*/  IMAD R31, R37, UR7, R30 ;  /* 0x00000007251f7c24 */ /* 0x000fe2000f8e021e */
[----:B------:R-:W-:-:S04]  /*9ce0*/  IADD3 R28, P0, R28, UR8, RZ ;  /* 0x000000081c1c7c10 */ /* 0x000fc8000ff1e0ff */
[----:B------:R-:W-:Y:S02]  /*9cf0*/  IADD3.X R29, R29, UR9, R31, P0, !PT ;  /* 0x000000091d1d7c10 */ /* 0x000fe400087fe41f */
[----:B------:R-:W0:Y:S03]  /*9d00*/  @!P2 LDC.64 R30, c[0x0][0x5c0] ;  /* 0x00017000ff1eab82 */ /* 0x000e260000000a00 */
[----:B------:R-:W3:Y:S01]  /*9d10*/  @!P2 LDG.E.U8 R38, desc[UR20][R28.64] ;  /* 0x000000141c26a981 */ /* 0x000ee2000c1e1100 */
[----:B------:R-:W-:Y:S02]  /*9d20*/  ISETP.LT.OR P3, PT, R34, 0x2, !P1 ;  /* 0x000000022200780c */ /* 0x000fe40004f61670 */
[----:B0-----:R-:W-:-:S05]  /*9d30*/  @!P2 IADD3 R30, P0, R26, R30, RZ ;  /* 0x0000001e1a1ea210 */ /* 0x001fca0007f1e0ff */
[----:B------:R-:W-:Y:S01]  /*9d40*/  @!P2 IMAD.X R31, R35, 0x1, R31, P0 ;  /* 0x00000001231fa824 */ /* 0x000fe200000e061f */
[----:B---3--:R-:W-:-:S04]  /*9d50*/  LOP3.LUT R38, R38, 0xff, RZ, 0xc0, !PT ;  /* 0x000000ff26267812 */ /* 0x008fc800078ec0ff */
[----:B------:R-:W-:-:S05]  /*9d60*/  F2FP.F16.E4M3.UNPACK_B R38, R38 ;  /* 0x00000026ff26723e */ /* 0x000fca00020006ff */
[----:B------:R-:W-:-:S05]  /*9d70*/  HADD2.F32 R38, -RZ, R38.H0_H0 ;  /* 0x20000026ff267230 */ /* 0x000fca0000004100 */
[----:B------:R-:W-:-:S04]  /*9d80*/  FMUL R39, R38, UR24 ;  /* 0x0000001826277c20 */ /* 0x000fc80008400000 */
[----:B------:R-:W-:Y:S01]  /*9d90*/  FFMA R39, R226, UR23, R39 ;  /* 0x00000017e2277c23 */ /* 0x000fe20008000027 */
[----:B------:R-:W-:Y:S01]  /*9da0*/  PRMT R38, RZ, 0x7610, R38 ;  /* 0x00007610ff267816 */ /* 0x000fe20000000026 */
[----:B------:R-:W3:Y:S03]  /*9db0*/  LDL.LU R226, [R1+0x8] ;  /* 0x0000080001e27983 */ /* 0x000ee60000300800 */
[----:B------:R-:W-:-:S05]  /*9dc0*/  F2FP.SATFINITE.E4M3.F32.PACK_AB_MERGE_C R39, RZ, R39, RZ ;  /* 0x00000027ff27723e */ /* 0x000fca00048070ff */
[----:B------:R0:W-:Y:S04]  /*9dd0*/  @!P2 STG.E.U8 desc[UR20][R30.64], R39 ;  /* 0x000000271e00a986 */ /* 0x0001e8000c101114 */
[----:B------:R-:W4:Y:S01]  /*9de0*/  @!P3 LDG.E.U8 R38, desc[UR20][R28.64+0x1] ;  /* 0x000001141c26b981 */ /* 0x000f22000c1e1100 */
[----:B0-----:R-:W0:Y:S01]  /*9df0*/  @!P3 LDC.64 R30, c[0x0][0x5c0] ;  /* 0x00017000ff1ebb82 */ /* 0x001e220000000a00 */
[----:B------:R-:W-:Y:S02]  /*9e00*/  PRMT R40, RZ, 0x7610, R40 ;  /* 0x00007610ff287816 */ /* 0x000fe40000000028 */
[----:B0-----:R-:W-:-:S05]  /*9e10*/  @!P3 IADD3 R30, P0, R26, R30, RZ ;  /* 0x0000001e1a1eb210 */ /* 0x001fca0007f1e0ff */
[----:B------:R-:W-:Y:S01]  /*9e20*/  @!P3 IMAD.X R31, R35, 0x1, R31, P0 ;  /* 0x00000001231fb824 */ /* 0x000fe200000e061f */
[----:B------:R-:W-:Y:S02]  /*9e30*/  IADD3 R39, P0, R37, 0x8, RZ ;  /* 0x0000000825277810 */ /* 0x000fe40007f1e0ff */
[----:B----4-:R-:W-:-:S04]  /*9e40*/  LOP3.LUT R38, R38, 0xff, RZ, 0xc0, !PT ;  /* 0x000000ff26267812 */ /* 0x010fc800078ec0ff */
[----:B------:R-:W-:-:S05]  /*9e50*/  F2FP.F16.E4M3.UNPACK_B R38, R38 ;  /* 0x00000026ff26723e */ /* 0x000fca00020006ff */
[----:B------:R-:W-:-:S05]  /*9e60*/  HADD2.F32 R38, -RZ, R38.H0_H0 ;  /* 0x20000026ff267230 */ /* 0x000fca0000004100 */
[----:B------:R-:W-:-:S04]  /*9e70*/  FMUL R38, R38, UR24 ;  /* 0x0000001826267c20 */ /* 0x000fc80008400000 */
[----:B------:R-:W-:Y:S02]  /*9e80*/  FFMA R38, R225, UR23, R38 ;  /* 0x00000017e1267c23 */ /* 0x000fe40008000026 */
[----:B------:R-:W4:Y:S03]  /*9e90*/  LDL.LU R225, [R1] ;  /* 0x0000000001e17983 */ /* 0x000f260000300800 */
[----:B------:R-:W-:Y:S01]  /*9ea0*/  F2FP.SATFINITE.E4M3.F32.PACK_AB_MERGE_C R45, RZ, R38, RZ ;  /* 0x00000026ff2d723e */ /* 0x000fe200048070ff */
[----:B------:R-:W-:Y:S01]  /*9eb0*/  IMAD.X R38, RZ, RZ, R41, P0 ;  /* 0x000000ffff267224 */ /* 0x000fe200000e0629 */
[----:B------:R-:W-:-:S03]  /*9ec0*/  ISETP.GE.AND P0, PT, R36, 0x9, PT ;  /* 0x000000092400780c */ /* 0x000fc60003f06270 */
[----:B------:R0:W-:Y:S01]  /*9ed0*/  @!P3 STG.E.U8 desc[UR20][R30.64+0x1], R45 ;  /* 0x0000012d1e00b986 */ /* 0x0001e2000c101114 */
[----:B------:R-:W-:Y:S01]  /*9ee0*/  IMAD R38, R38, UR6, RZ ;  /* 0x0000000626267c24 */ /* 0x000fe2000f8e02ff */
[----:B------:R-:W-:-:S03]  /*9ef0*/  ISETP.LT.OR P2, PT, R34, 0x1, !P0 ;  /* 0x000000012200780c */ /* 0x000fc60004741670 */
[C---:B------:R-:W-:Y:S02]  /*9f00*/  IMAD R43, R39.reuse, UR7, R38 ;  /* 0x00000007272b7c24 */ /* 0x040fe4000f8e0226 */
[----:B0-----:R-:W-:-:S08]  /*9f10*/  IMAD.WIDE.U32 R30, R39, UR6, R32 ;  /* 0x00000006271e7c25 */ /* 0x001fd0000f8e0020 */
[----:B------:R-:W0:Y:S01]  /*9f20*/  @!P2 LDC.64 R38, c[0x0][0x5c0] ;  /* 0x00017000ff26ab82 */ /* 0x000e220000000a00 */
[----:B------:R-:W-:-:S04]  /*9f30*/  IADD3 R30, P3, R30, UR8, RZ ;  /* 0x000000081e1e7c10 */ /* 0x000fc8000ff7e0ff */
[----:B------:R-:W-:-:S05]  /*9f40*/  IADD3.X R31, R31, UR9, R43, P3, !PT ;  /* 0x000000091f1f7c10 */ /* 0x000fca0009ffe42b */
[----:B------:R-:W2:Y:S01]  /*9f50*/  @!P2 LDG.E.U8 R40, desc[UR20][R30.64] ;  /* 0x000000141e28a981 */ /* 0x000ea2000c1e1100 */
[----:B------:R-:W-:Y:S02]  /*9f60*/  ISETP.LT.OR P3, PT, R34, 0x2, !P0 ;  /* 0x000000022200780c */ /* 0x000fe40004761670 */
[----:B0-----:R-:W-:-:S04]  /*9f70*/  @!P2 IADD3 R38, P4, P5, R26, UR28, R38 ;  /* 0x0000001c1a26ac10 */ /* 0x001fc8000fd9e026 */
[----:B------:R-:W-:Y:S02]  /*9f80*/  @!P2 IADD3.X R39, R35, UR27, R39, P4, P5 ;  /* 0x0000001b2327ac10 */ /* 0x000fe4000a7ea427 */
[----:B--2---:R-:W-:-:S04]  /*9f90*/  LOP3.LUT R40, R40, 0xff, RZ, 0xc0, !PT ;  /* 0x000000ff28287812 */ /* 0x004fc800078ec0ff */
[----:B------:R-:W-:-:S05]  /*9fa0*/  F2FP.F16.E4M3.UNPACK_B R40, R40 ;  /* 0x00000028ff28723e */ /* 0x000fca00020006ff */
[----:B------:R-:W-:-:S05]  /*9fb0*/  HADD2.F32 R40, -RZ, R40.H0_H0 ;  /* 0x20000028ff287230 */ /* 0x000fca0000004100 */
[----:B------:R-:W-:Y:S01]  /*9fc0*/  FMUL R43, R40, UR24 ;  /* 0x00000018282b7c20 */ /* 0x000fe20008400000 */
[----:B------:R-:W-:-:S03]  /*9fd0*/  PRMT R40, RZ, 0x7610, R40 ;  /* 0x00007610ff287816 */ /* 0x000fc60000000028 */
[----:B------:R-:W-:-:S05]  /*9fe0*/  FFMA R43, R224, UR23, R43 ;  /* 0x00000017e02b7c23 */ /* 0x000fca000800002b */
[----:B------:R-:W-:-:S05]  /*9ff0*/  F2FP.SATFINITE.E4M3.F32.PACK_AB_MERGE_C R43, RZ, R43, RZ ;  /* 0x0000002bff2b723e */ /* 0x000fca00048070ff */
[----:B------:R0:W-:Y:S04]  /*a000*/  @!P2 STG.E.U8 desc[UR20][R38.64], R43 ;  /* 0x0000002b2600a986 */ /* 0x0001e8000c101114 */
[----:B------:R-:W2:Y:S01]  /*a010*/  @!P3 LDG.E.U8 R40, desc[UR20][R30.64+0x1] ;  /* 0x000001141e28b981 */ /* 0x000ea2000c1e1100 */
[----:B------:R-:W-:Y:S01]  /*a020*/  ISETP.LT.OR P2, PT, R34, 0x9, !P1 ;  /* 0x000000092200780c */ /* 0x000fe20004f41670 */
[----:B0-----:R-:W0:Y:S02]  /*a030*/  @!P3 LDC.64 R38, c[0x0][0x5c0] ;  /* 0x00017000ff26bb82 */ /* 0x001e240000000a00 */
[----:B0-----:R-:W-:-:S04]  /*a040*/  @!P3 IADD3 R38, P4, P5, R26, UR28, R38 ;  /* 0x0000001c1a26bc10 */ /* 0x001fc8000fd9e026 */
[----:B------:R-:W-:Y:S02]  /*a050*/  @!P3 IADD3.X R39, R35, UR27, R39, P4, P5 ;  /* 0x0000001b2327bc10 */ /* 0x000fe4000a7ea427 */
[----:B--2---:R-:W-:-:S04]  /*a060*/  LOP3.LUT R40, R40, 0xff, RZ, 0xc0, !PT ;  /* 0x000000ff28287812 */ /* 0x004fc800078ec0ff */
[----:B------:R-:W-:-:S05]  /*a070*/  F2FP.F16.E4M3.UNPACK_B R40, R40 ;  /* 0x00000028ff28723e */ /* 0x000fca00020006ff */
[----:B------:R-:W-:-:S05]  /*a080*/  HADD2.F32 R40, -RZ, R40.H0_H0 ;  /* 0x20000028ff287230 */ /* 0x000fca0000004100 */
[----:B------:R-:W-:-:S04]  /*a090*/  FMUL R40, R40, UR24 ;  /* 0x0000001828287c20 */ /* 0x000fc80008400000 */
[----:B------:R-:W-:-:S05]  /*a0a0*/  FFMA R40, R223, UR23, R40 ;  /* 0x00000017df287c23 */ /* 0x000fca0008000028 */
[----:B------:R-:W-:Y:S02]  /*a0b0*/  F2FP.SATFINITE.E4M3.F32.PACK_AB_MERGE_C R45, RZ, R40, RZ ;  /* 0x00000028ff2d723e */ /* 0x000fe400048070ff */
[----:B------:R-:W-:-:S03]  /*a0c0*/  PRMT R40, RZ, 0x7610, R40 ;  /* 0x00007610ff287816 */ /* 0x000fc60000000028 */
[----:B------:R0:W-:Y:S04]  /*a0d0*/  @!P3 STG.E.U8 desc[UR20][R38.64+0x1], R45 ;  /* 0x0000012d2600b986 */ /* 0x0001e8000c101114 */
[----:B------:R-:W2:Y:S01]  /*a0e0*/  @!P2 LDG.E.U8 R40, desc[UR20][R28.64+0x8] ;  /* 0x000008141c28a981 */ /* 0x000ea2000c1e1100 */
[----:B------:R-:W-:Y:S01]  /*a0f0*/  ISETP.LT.OR P3, PT, R34, 0xa, !P1 ;  /* 0x0000000a2200780c */ /* 0x000fe20004f61670 */
[----:B0-----:R-:W0:Y:S02]  /*a100*/  @!P2 LDC.64 R38, c[0x0][0x5c0] ;  /* 0x00017000ff26ab82 */ /* 0x001e240000000a00 */
[----:B0-----:R-:W-:-:S05]  /*a110*/  @!P2 IADD3 R38, P4, R26, R38, RZ ;  /* 0x000000261a26a210 */ /* 0x001fca0007f9e0ff */
[----:B------:R-:W-:Y:S01]  /*a120*/  @!P2 IMAD.X R39, R35, 0x1, R39, P4 ;  /* 0x000000012327a824 */ /* 0x000fe200020e0627 */
        /* <DEDUP_REMOVED lines=95> */
[----:B------:R-:W-:Y:S01]  /*a720*/  FFMA R40, R23, UR23, R40 ;  /* 0x0000001717287c23 */ /* 0x000fe20008000028 */
[----:B------:R-:W-:-:S04]  /*a730*/  PRMT R23, RZ, 0x7610, R23 ;  /* 0x00007610ff177816 */ /* 0x000fc80000000017 */
[----:B------:R-:W-:-:S05]  /*a740*/  F2FP.SATFINITE.E4M3.F32.PACK_AB_MERGE_C R43, RZ, R40, RZ ;  /* 0x00000028ff2b723e */ /* 0x000fca00048070ff */
[----:B------:R0:W-:Y:S04]  /*a750*/  @!P3 STG.E.U8 desc[UR20][R38.64+0x11], R43 ;  /* 0x0000112b2600b986 */ /* 0x0001e8000c101114 */
[----:B------:R-:W2:Y:S01]  /*a760*/  @!P2 LDG.E.U8 R23, desc[UR20][R28.64+0x18] ;  /* 0x000018141c17a981 */ /* 0x000ea2000c1e1100 */
[----:B------:R-:W-:Y:S02]  /*a770*/  ISETP.LT.OR P3, PT, R34, 0x1a, !P1 ;  /* 0x0000001a2200780c */ /* 0x000fe40004f61670 */
[----:B------:R-:W-:Y:S01]  /*a780*/  PRMT R40, RZ, 0x7610, R40 ;  /* 0x00007610ff287816 */ /* 0x000fe20000000028 */
        /* <DEDUP_REMOVED lines=9> */
[----:B------:R-:W0:Y:S03]  /*a820*/  @!P3 LDC.64 R22, c[0x0][0x5c0] ;  /* 0x00017000ff16bb82 */ /* 0x000e260000000a00 */
[----:B------:R1:W-:Y:S04]  /*a830*/  @!P2 STG.E.U8 desc[UR20][R38.64+0x18], R43 ;  /* 0x0000182b2600a986 */ /* 0x0003e8000c101114 */
[----:B------:R-:W2:Y:S01]  /*a840*/  @!P3 LDG.E.U8 R40, desc[UR20][R28.64+0x19] ;  /* 0x000019141c28b981 */ /* 0x000ea2000c1e1100 */
[----:B------:R-:W-:-:S02]  /*a850*/  ISETP.LT.OR P2, PT, R34, 0x19, !P0 ;  /* 0x000000192200780c */ /* 0x000fc40004741670 */
[----:B0-----:R-:W-:-:S05]  /*a860*/  @!P3 IADD3 R22, P4, R26, R22, RZ ;  /* 0x000000161a16b210 */ /* 0x001fca0007f9e0ff */
[----:B------:R-:W-:Y:S01]  /*a870*/  @!P3 IMAD.X R23, R35, 0x1, R23, P4 ;  /* 0x000000012317b824 */ /* 0x000fe200020e0617 */
[----:B--2---:R-:W-:-:S04]  /*a880*/  LOP3.LUT R40, R40, 0xff, RZ, 0xc0, !PT ;  /* 0x000000ff28287812 */ /* 0x004fc800078ec0ff */
[----:B------:R-:W-:-:S05]  /*a890*/  F2FP.F16.E4M3.UNPACK_B R40, R40 ;  /* 0x00000028ff28723e */ /* 0x000fca00020006ff */
[----:B------:R-:W-:-:S05]  /*a8a0*/  HADD2.F32 R40, -RZ, R40.H0_H0 ;  /* 0x20000028ff287230 */ /* 0x000fca0000004100 */
[----:B------:R-:W-:-:S04]  /*a8b0*/  FMUL R40, R40, UR24 ;  /* 0x0000001828287c20 */ /* 0x000fc80008400000 */
[----:B------:R-:W-:Y:S01]  /*a8c0*/  FFMA R40, R21, UR23, R40 ;  /* 0x0000001715287c23 */ /* 0x000fe20008000028 */
[----:B------:R-:W-:-:S04]  /*a8d0*/  PRMT R21, RZ, 0x7610, R21 ;  /* 0x00007610ff157816 */ /* 0x000fc80000000015 */
[----:B-1----:R-:W-:-:S05]  /*a8e0*/  F2FP.SATFINITE.E4M3.F32.PACK_AB_MERGE_C R39, RZ, R40, RZ ;  /* 0x00000028ff27723e */ /* 0x002fca00048070ff */
[----:B------:R0:W-:Y:S04]  /*a8f0*/  @!P3 STG.E.U8 desc[UR20][R22.64+0x19], R39 ;  /* 0x000019271600b986 */ /* 0x0001e8000c101114 */
[----:B------:R-:W2:Y:S01]  /*a900*/  @!P2 LDG.E.U8 R21, desc[UR20][R30.64+0x18] ;  /* 0x000018141e15a981 */ /* 0x000ea2000c1e1100 */
[----:B------:R-:W-:Y:S02]  /*a910*/  ISETP.LT.OR P3, PT, R34, 0x1a, !P0 ;  /* 0x0000001a2200780c */ /* 0x000fe40004761670 */
[----:B------:R-:W-:Y:S01]  /*a920*/  PRMT R38, RZ, 0x7610, R38 ;  /* 0x00007610ff267816 */ /* 0x000fe20000000026 */
        /* <DEDUP_REMOVED lines=241> */
[----:B-----5:R-:W-:-:S05]  /*b840*/  FFMA R3, R2, UR23, R3 ;  /* 0x0000001702037c23 */ /* 0x020fca0008000003 */
[----:B------:R-:W-:Y:S02]  /*b850*/  F2FP.SATFINITE.E4M3.F32.PACK_AB_MERGE_C R7, RZ, R3, RZ ;  /* 0x00000003ff07723e */ /* 0x000fe400048070ff */
[----:B------:R-:W0:Y:S03]  /*b860*/  @!P3 LDC.64 R2, c[0x0][0x5c0] ;  /* 0x00017000ff02bb82 */ /* 0x000e260000000a00 */
[----:B------:R1:W-:Y:S04]  /*b870*/  @!P2 STG.E.U8 desc[UR20][R4.64+0x40], R7 ;  /* 0x000040070400a986 */ /* 0x0003e8000c101114 */
[----:B------:R-:W2:Y:S01]  /*b880*/  @!P3 LDG.E.U8 R6, desc[UR20][R28.64+0x41] ;  /* 0x000041141c06b981 */ /* 0x000ea2000c1e1100 */
[----:B------:R-:W-:-:S02]  /*b890*/  ISETP.LT.OR P2, PT, R34, 0x41, !P0 ;  /* 0x000000412200780c */ /* 0x000fc40004741670 */
[----:B-1----:R-:W-:Y:S02]  /*b8a0*/  PRMT R4, RZ, 0x7610, R4 ;  /* 0x00007610ff047816 */ /* 0x002fe40000000004 */
[----:B0-----:R-:W-:-:S05]  /*b8b0*/  @!P3 IADD3 R2, P4, R26, R2, RZ ;  /* 0x000000021a02b210 */ /* 0x001fca0007f9e0ff */
[----:B------:R-:W-:Y:S01]  /*b8c0*/  @!P3 IMAD.X R3, R35, 0x1, R3, P4 ;  /* 0x000000012303b824 */ /* 0x000fe200020e0603 */
[----:B--2---:R-:W-:-:S04]  /*b8d0*/  LOP3.LUT R6, R6, 0xff, RZ, 0xc0, !PT ;  /* 0x000000ff06067812 */ /* 0x004fc800078ec0ff */
[----:B------:R-:W-:-:S05]  /*b8e0*/  F2FP.F16.E4M3.UNPACK_B R6, R6 ;  /* 0x00000006ff06723e */ /* 0x000fca00020006ff */
[----:B------:R-:W-:-:S05]  /*b8f0*/  HADD2.F32 R6, -RZ, R6.H0_H0 ;  /* 0x20000006ff067230 */ /* 0x000fca0000004100 */
[----:B------:R-:W-:-:S04]  /*b900*/  FMUL R6, R6, UR24 ;  /* 0x0000001806067c20 */ /* 0x000fc80008400000 */
[----:B----4-:R-:W-:Y:S02]  /*b910*/  FFMA R6, R225, UR23, R6 ;  /* 0x00000017e1067c23 */ /* 0x010fe40008000006 */
[----:B------:R-:W2:Y:S03]  /*b920*/  LDL.LU R225, [R1+0xc] ;  /* 0x00000c0001e17983 */ /* 0x000ea60000300800 */
[----:B------:R-:W-:-:S05]  /*b930*/  F2FP.SATFINITE.E4M3.F32.PACK_AB_MERGE_C R5, RZ, R6, RZ ;  /* 0x00000006ff05723e */ /* 0x000fca00048070ff */
[----:B------:R0:W-:Y:S04]  /*b940*/  @!P3 STG.E.U8 desc[UR20][R2.64+0x41], R5 ;  /* 0x000041050200b986 */ /* 0x0001e8000c101114 */
[----:B------:R-:W4:Y:S01]  /*b950*/  @!P2 LDG.E.U8 R4, desc[UR20][R30.64+0x40] ;  /* 0x000040141e04a981 */ /* 0x000f22000c1e1100 */
[----:B------:R-:W-:Y:S01]  /*b960*/  ISETP.LT.OR P3, PT, R34, 0x42, !P0 ;  /* 0x000000422200780c */ /* 0x000fe20004761670 */
[----:B0-----:R-:W0:Y:S02]  /*b970*/  @!P2 LDC.64 R2, c[0x0][0x5c0] ;  /* 0x00017000ff02ab82 */ /* 0x001e240000000a00 */
[----:B0-----:R-:W-:-:S04]  /*b980*/  @!P2 IADD3 R2, P4, P5, R26, UR28, R2 ;  /* 0x0000001c1a02ac10 */ /* 0x001fc8000fd9e002 */
[----:B------:R-:W-:Y:S02]  /*b990*/  @!P2 IADD3.X R3, R35, UR27, R3, P4, P5 ;  /* 0x0000001b2303ac10 */ /* 0x000fe4000a7ea403 */
[----:B----4-:R-:W-:-:S04]  /*b9a0*/  LOP3.LUT R4, R4, 0xff, RZ, 0xc0, !PT ;  /* 0x000000ff04047812 */ /* 0x010fc800078ec0ff */
[----:B------:R-:W-:-:S05]  /*b9b0*/  F2FP.F16.E4M3.UNPACK_B R4, R4 ;  /* 0x00000004ff04723e */ /* 0x000fca00020006ff */
[----:B------:R-:W-:-:S05]  /*b9c0*/  HADD2.F32 R4, -RZ, R4.H0_H0 ;  /* 0x20000004ff047230 */ /* 0x000fca0000004100 */
[----:B------:R-:W-:-:S04]  /*b9d0*/  FMUL R4, R4, UR24 ;  /* 0x0000001804047c20 */ /* 0x000fc80008400000 */
[----:B------:R-:W-:Y:S02]  /*b9e0*/  FFMA R4, R227, UR23, R4 ;  /* 0x00000017e3047c23 */ /* 0x000fe40008000004 */
[----:B------:R-:W4:Y:S03]  /*b9f0*/  LDL.LU R227, [R1+0x10] ;  /* 0x0000100001e37983 */ /* 0x000f260000300800 */
[----:B------:R-:W-:Y:S02]  /*ba00*/  F2FP.SATFINITE.E4M3.F32.PACK_AB_MERGE_C R5, RZ, R4, RZ ;  /* 0x00000004ff05723e */ /* 0x000fe400048070ff */
[----:B------:R-:W-:-:S03]  /*ba10*/  PRMT R4, RZ, 0x7610, R4 ;  /* 0x00007610ff047816 */ /* 0x000fc60000000004 */
[----:B------:R0:W-:Y:S04]  /*ba20*/  @!P2 STG.E.U8 desc[UR20][R2.64+0x40], R5 ;  /* 0x000040050200a986 */ /* 0x0001e8000c101114 */
[----:B------:R-:W3:Y:S01]  /*ba30*/  @!P3 LDG.E.U8 R4, desc[UR20][R30.64+0x41] ;  /* 0x000041141e04b981 */ /* 0x000ee2000c1e1100 */
[----:B------:R-:W-:Y:S01]  /*ba40*/  ISETP.LT.OR P2, PT, R34, 0x49, !P1 ;  /* 0x000000492200780c */ /* 0x000fe20004f41670 */
[----:B0-----:R-:W0:Y:S02]  /*ba50*/  @!P3 LDC.64 R2, c[0x0][0x5c0] ;  /* 0x00017000ff02bb82 */ /* 0x001e240000000a00 */
[----:B0-----:R-:W-:-:S04]  /*ba60*/  @!P3 IADD3 R2, P4, P5, R26, UR28, R2 ;  /* 0x0000001c1a02bc10 */ /* 0x001fc8000fd9e002 */
[----:B------:R-:W-:Y:S02]  /*ba70*/  @!P3 IADD3.X R3, R35, UR27, R3, P4, P5 ;  /* 0x0000001b2303bc10 */ /* 0x000fe4000a7ea403 */
[----:B---3--:R-:W-:-:S04]  /*ba80*/  LOP3.LUT R4, R4, 0xff, RZ, 0xc0, !PT ;  /* 0x000000ff04047812 */ /* 0x008fc800078ec0ff */
[----:B------:R-:W-:-:S05]  /*ba90*/  F2FP.F16.E4M3.UNPACK_B R4, R4 ;  /* 0x00000004ff04723e */ /* 0x000fca00020006ff */
[----:B------:R-:W-:-:S05]  /*baa0*/  HADD2.F32 R4, -RZ, R4.H0_H0 ;  /* 0x20000004ff047230 */ /* 0x000fca0000004100 */
[----:B------:R-:W-:-:S04]  /*bab0*/  FMUL R4, R4, UR24 ;  /* 0x0000001804047c20 */ /* 0x000fc80008400000 */
[----:B------:R-:W-:Y:S02]  /*bac0*/  FFMA R4, R226, UR23, R4 ;  /* 0x00000017e2047c23 */ /* 0x000fe40008000004 */
[----:B------:R-:W3:Y:S03]  /*bad0*/  LDL.LU R226, [R1+0x14] ;  /* 0x0000140001e27983 */ /* 0x000ee60000300800 */
        /* <DEDUP_REMOVED lines=12> */
[----:B------:R-:W-:Y:S02]  /*bba0*/  FFMA R4, R225, UR23, R4 ;  /* 0x00000017e1047c23 */ /* 0x000fe40008000004 */
[----:B------:R-:W2:Y:S03]  /*bbb0*/  LDL.LU R225, [R1+0x18] ;  /* 0x0000180001e17983 */ /* 0x000ea60000300800 */
[----:B------:R-:W-:Y:S02]  /*bbc0*/  F2FP.SATFINITE.E4M3.F32.PACK_AB_MERGE_C R5, RZ, R4, RZ ;  /* 0x00000004ff05723e */ /* 0x000fe400048070ff */
[----:B------:R-:W-:-:S03]  /*bbd0*/  PRMT R4, RZ, 0x7610, R4 ;  /* 0x00007610ff047816 */ /* 0x000fc60000000004 */
[----:B------:R0:W-:Y:S04]  /*bbe0*/  @!P2 STG.E.U8 desc[UR20][R2.64+0x48], R5 ;  /* 0x000048050200a986 */ /* 0x0001e8000c101114 */
[----:B------:R-:W4:Y:S01]  /*bbf0*/  @!P3 LDG.E.U8 R4, desc[UR20][R28.64+0x49] ;  /* 0x000049141c04b981 */ /* 0x000f22000c1e1100 */
[----:B------:R-:W-:Y:S01]  /*bc00*/  ISETP.LT.OR P2, PT, R34, 0x49, !P0 ;  /* 0x000000492200780c */ /* 0x000fe20004741670 */
[----:B0-----:R-:W0:Y:S02]  /*bc10*/  @!P3 LDC.64 R2, c[0x0][0x5c0] ;  /* 0x00017000ff02bb82 */ /* 0x001e240000000a00 */
[----:B0-----:R-:W-:-:S05]  /*bc20*/  @!P3 IADD3 R2, P4, R26, R2, RZ ;  /* 0x000000021a02b210 */ /* 0x001fca0007f9e0ff */
[----:B------:R-:W-:Y:S01]  /*bc30*/  @!P3 IMAD.X R3, R35, 0x1, R3, P4 ;  /* 0x000000012303b824 */ /* 0x000fe200020e0603 */
        /* <DEDUP_REMOVED lines=54> */
[----:B0-----:R-:W-:-:S05]  /*bfa0*/  @!P3 IADD3 R2, P4, R26, R2, RZ ;  /* 0x000000021a02b210 */ /* 0x001fca0007f9e0ff */
[----:B------:R-:W-:Y:S01]  /*bfb0*/  @!P3 IMAD.X R3, R35, 0x1, R3, P4 ;  /* 0x000000012303b824 */ /* 0x000fe200020e0603 */
        /* <DEDUP_REMOVED lines=32> */
[----:B------:R-:W-:Y:S01]  /*c1c0*/  FFMA R4, R227, UR23, R4 ;  /* 0x00000017e3047c23 */ /* 0x000fe20008000004 */
[----:B------:R-:W-:Y:S01]  /*c1d0*/  ISETP.LT.OR P1, PT, R34, 0x5a, !P1 ;  /* 0x0000005a2200780c */ /* 0x000fe20004f21670 */
[----:B------:R-:W4:Y:S03]  /*c1e0*/  LDL.LU R227, [R1+0x34] ;  /* 0x0000340001e37983 */ /* 0x000f260000300800 */
[----:B------:R-:W-:Y:S02]  /*c1f0*/  F2FP.SATFINITE.E4M3.F32.PACK_AB_MERGE_C R5, RZ, R4, RZ ;  /* 0x00000004ff05723e */ /* 0x000fe400048070ff */
[----:B------:R-:W-:-:S03]  /*c200*/  PRMT R4, RZ, 0x7610, R4 ;  /* 0x00007610ff047816 */ /* 0x000fc60000000004 */
[----:B------:R0:W-:Y:S04]  /*c210*/  @!P3 STG.E.U8 desc[UR20][R2.64+0x51], R5 ;  /* 0x000051050200b986 */ /* 0x0001e8000c101114 */
[----:B------:R-:W3:Y:S01]  /*c220*/  @!P2 LDG.E.U8 R4, desc[UR20][R28.64+0x58] ;  /* 0x000058141c04a981 */ /* 0x000ee2000c1e1100 */
[----:B0-----:R-:W0:Y:S02]  /*c230*/  @!P2 LDC.64 R2, c[0x0][0x5c0] ;  /* 0x00017000ff02ab82 */ /* 0x001e240000000a00 */
        /* <DEDUP_REMOVED lines=34> */
[----:B----4-:R-:W-:Y:S01]  /*c460*/  FFMA R4, R227, UR23, R4 ;  /* 0x00000017e3047c23 */ /* 0x010fe20008000004 */
[----:B------:R-:W-:Y:S01]  /*c470*/  IADD3 R7, P0, R37, 0x80, RZ ;  /* 0x0000008025077810 */ /* 0x000fe20007f1e0ff */
[----:B------:R-:W2:Y:S03]  /*c480*/  LDL.LU R227, [R1+0x3c] ;  /* 0x00003c0001e37983 */ /* 0x000ea60000300800 */
[----:B------:R-:W-:Y:S02]  /*c490*/  F2FP.SATFINITE.E4M3.F32.PACK_AB_MERGE_C R9, RZ, R4, RZ ;  /* 0x00000004ff09723e */ /* 0x000fe400048070ff */
[----:B------:R-:W0:Y:S03]  /*c4a0*/  @!P1 LDC.64 R4, c[0x0][0x5c0] ;  /* 0x00017000ff049b82 */ /* 0x000e260000000a00 */
[----:B------:R1:W-:Y:S04]  /*c4b0*/  @!P2 STG.E.U8 desc[UR20][R2.64+0x58], R9 ;  /* 0x000058090200a986 */ /* 0x0003e8000c101114 */
[----:B------:R-:W4:Y:S01]  /*c4c0*/  @!P1 LDG.E.U8 R6, desc[UR20][R30.64+0x59] ;  /* 0x000059141e069981 */ /* 0x000f22000c1e1100 */
[----:B------:R-:W-:Y:S01]  /*c4d0*/  IMAD.X R8, RZ, RZ, R41, P0 ;  /* 0x000000ffff087224 */ /* 0x000fe200000e0629 */
[----:B------:R-:W-:-:S03]  /*c4e0*/  ISETP.GE.AND P0, PT, R36, 0x81, PT ;  /* 0x000000812400780c */ /* 0x000fc60003f06270 */
[----:B------:R-:W-:Y:S01]  /*c4f0*/  IMAD R8, R8, UR6, RZ ;  /* 0x0000000608087c24 */ /* 0x000fe2000f8e02ff */
[----:B------:R-:W-:Y:S01]  /*c500*/  ISETP.LT.OR P3, PT, R34, 0x1, !P0 ;  /* 0x000000012200780c */ /* 0x000fe20004761670 */
[----:B-1----:R-:W-:-:S04]  /*c510*/  IMAD.WIDE.U32 R2, R7, UR6, R32 ;  /* 0x0000000607027c25 */ /* 0x002fc8000f8e0020 */
[----:B------:R-:W-:Y:S01]  /*c520*/  IMAD R7, R7, UR7, R8 ;  /* 0x0000000707077c24 */ /* 0x000fe2000f8e0208 */
[----:B------:R-:W-:Y:S02]  /*c530*/  IADD3 R2, P2, R2, UR8, RZ ;  /* 0x0000000802027c10 */ /* 0x000fe4000ff5e0ff */
[----:B0-----:R-:W-:Y:S02]  /*c540*/  @!P1 IADD3 R4, P4, P5, R26, UR28, R4 ;  /* 0x0000001c1a049c10 */ /* 0x001fe4000fd9e004 */
[----:B------:R-:W-:Y:S02]  /*c550*/  IADD3.X R3, R3, UR9, R7, P2, !PT ;  /* 0x0000000903037c10 */ /* 0x000fe400097fe407 */
[----:B------:R-:W-:Y:S02]  /*c560*/  @!P1 IADD3.X R5, R35, UR27, R5, P4, P5 ;  /* 0x0000001b23059c10 */ /* 0x000fe4000a7ea405 */
[----:B----4-:R-:W-:-:S04]  /*c570*/  LOP3.LUT R6, R6, 0xff, RZ, 0xc0, !PT ;  /* 0x000000ff06067812 */ /* 0x010fc800078ec0ff */
[----:B------:R-:W-:-:S05]  /*c580*/  F2FP.F16.E4M3.UNPACK_B R6, R6 ;  /* 0x00000006ff06723e */ /* 0x000fca00020006ff */
[----:B------:R-:W-:-:S05]  /*c590*/  HADD2.F32 R6, -RZ, R6.H0_H0 ;  /* 0x20000006ff067230 */ /* 0x000fca0000004100 */
[----:B------:R-:W-:-:S04]  /*c5a0*/  FMUL R6, R6, UR24 ;  /* 0x0000001806067c20 */ /* 0x000fc80008400000 */
[----:B---3--:R-:W-:Y:S01]  /*c5b0*/  FFMA R6, R226, UR23, R6 ;  /* 0x00000017e2067c23 */ /* 0x008fe20008000006 */
[----:B------:R-:W-:Y:S01]  /*c5c0*/  ISETP.LT.OR P2, PT, R34, 0x2, !P0 ;  /* 0x000000022200780c */ /* 0x000fe20004741670 */
[----:B------:R-:W3:Y:S03]  /*c5d0*/  LDL.LU R226, [R1+0x40] ;  /* 0x0000400001e27983 */ /* 0x000ee60000300800 */
[----:B------:R-:W-:Y:S02]  /*c5e0*/  F2FP.SATFINITE.E4M3.F32.PACK_AB_MERGE_C R9, RZ, R6, RZ ;  /* 0x00000006ff09723e */ /* 0x000fe400048070ff */
[----:B------:R-:W-:-:S03]  /*c5f0*/  PRMT R6, RZ, 0x7610, R6 ;  /* 0x00007610ff067816 */ /* 0x000fc60000000006 */
[----:B------:R0:W-:Y:S04]  /*c600*/  @!P1 STG.E.U8 desc[UR20][R4.64+0x59], R9 ;  /* 0x0000590904009986 */ /* 0x0001e8000c101114 */
[----:B------:R-:W4:Y:S01]  /*c610*/  @!P3 LDG.E.U8 R6, desc[UR20][R2.64] ;  /* 0x000000140206b981 */ /* 0x000f22000c1e1100 */
[----:B0-----:R-:W0:Y:S02]  /*c620*/  @!P3 LDC.64 R4, c[0x0][0x5c0] ;  /* 0x00017000ff04bb82 */ /* 0x001e240000000a00 */
[----:B0-----:R-:W-:-:S04]  /*c630*/  @!P3 IADD3 R4, P1, P4, R26, UR26, R4 ;  /* 0x0000001a1a04bc10 */ /* 0x001fc8000fc3e004 */
[----:B------:R-:W-:Y:S02]  /*c640*/  @!P3 IADD3.X R5, R35, UR25, R5, P1, P4 ;  /* 0x000000192305bc10 */ /* 0x000fe40008fe8405 */
[----:B----4-:R-:W-:-:S04]  /*c650*/  LOP3.LUT R6, R6, 0xff, RZ, 0xc0, !PT ;  /* 0x000000ff06067812 */ /* 0x010fc800078ec0ff */
[----:B------:R-:W-:-:S05]  /*c660*/  F2FP.F16.E4M3.UNPACK_B R6, R6 ;  /* 0x00000006ff06723e */ /* 0x000fca00020006ff */
[----:B------:R-:W-:-:S05]  /*c670*/  HADD2.F32 R6, -RZ, R6.H0_H0 ;  /* 0x20000006ff067230 */ /* 0x000fca0000004100 */
[----:B------:R-:W-:-:S04]  /*c680*/  FMUL R6, R6, UR24 ;  /* 0x0000001806067c20 */ /* 0x000fc80008400000 */
[----:B--2---:R-:W-:Y:S01]  /*c690*/  FFMA R6, R227, UR23, R6 ;  /* 0x00000017e3067c23 */ /* 0x004fe20008000006 */
[----:B------:R-:W-:Y:S01]  /*c6a0*/  IADD3 R9, P1, R37, 0x88, RZ ;  /* 0x0000008825097810 */ /* 0x000fe20007f3e0ff */
[----:B------:R-:W2:Y:S03]  /*c6b0*/  LDL.LU R227, [R1+0x44] ;  /* 0x0000440001e37983 */ /* 0x000ea60000300800 */
[----:B------:R-:W-:Y:S01]  /*c6c0*/  F2FP.SATFINITE.E4M3.F32.PACK_AB_MERGE_C R11, RZ, R6, RZ ;  /* 0x00000006ff0b723e */ /* 0x000fe200048070ff */
[----:B------:R-:W-:Y:S01]  /*c6d0*/  IMAD.X R7, RZ, RZ, R41, P1 ;  /* 0x000000ffff077224 */ /* 0x000fe200008e0629 */
[----:B------:R-:W-:Y:S01]  /*c6e0*/  PRMT R6, RZ, 0x7610, R6 ;  /* 0x00007610ff067816 */ /* 0x000fe20000000006 */
[----:B------:R-:W-:Y:S01]  /*c6f0*/  IMAD.U32 R12, RZ, RZ, UR27 ;  /* 0x0000001bff0c7e24 */ /* 0x000fe2000f8e00ff */
[----:B------:R-:W4:Y:S04]  /*c700*/  LDL.LU R225, [R1+0x48] ;  /* 0x0000480001e17983 */ /* 0x000f280000300800 */
[----:B------:R0:W-:Y:S04]  /*c710*/  @!P3 STG.E.U8 desc[UR20][R4.64], R11 ;  /* 0x0000000b0400b986 */ /* 0x0001e8000c101114 */
[----:B------:R-:W3:Y:S01]  /*c720*/  @!P2 LDG.E.U8 R6, desc[UR20][R2.64+0x1] ;  /* 0x000001140206a981 */ /* 0x000ee2000c1e1100 */
[----:B------:R-:W-:Y:S01]  /*c730*/  ISETP.GE.AND P1, PT, R36, 0x89, PT ;  /* 0x000000892400780c */ /* 0x000fe20003f26270 */
[----:B------:R-:W-:-:S03]  /*c740*/  IMAD R10, R7, UR6, RZ ;  /* 0x00000006070a7c24 */ /* 0x000fc6000f8e02ff */
[----:B------:R-:W-:Y:S01]  /*c750*/  ISETP.LT.OR P3, PT, R34, 0x1, !P1 ;  /* 0x000000012200780c */ /* 0x000fe20004f61670 */
[----:B0-----:R-:W0:Y:S01]  /*c760*/  @!P2 LDC.64 R4, c[0x0][0x5c0] ;  /* 0x00017000ff04ab82 */ /* 0x001e220000000a00 */
[----:B------:R-:W-:Y:S01]  /*c770*/  IMAD R11, R9, UR7, R10 ;  /* 0x00000007090b7c24 */ /* 0x000fe2000f8e020a */
[----:B0-----:R-:W-:Y:S02]  /*c780*/  @!P2 IADD3 R8, P4, P5, R26, UR26, R4 ;  /* 0x0000001a1a08ac10 */ /* 0x001fe4000fd9e004 */
[----:B---3--:R-:W-:-:S04]  /*c790*/  LOP3.LUT R6, R6, 0xff, RZ, 0xc0, !PT ;  /* 0x000000ff06067812 */ /* 0x008fc800078ec0ff */
[----:B------:R-:W-:-:S05]  /*c7a0*/  F2FP.F16.E4M3.UNPACK_B R6, R6 ;  /* 0x00000006ff06723e */ /* 0x000fca00020006ff */
[----:B------:R-:W-:-:S05]  /*c7b0*/  HADD2.F32 R6, -RZ, R6.H0_H0 ;  /* 0x20000006ff067230 */ /* 0x000fca0000004100 */
[----:B------:R-:W-:Y:S01]  /*c7c0*/  FMUL R4, R6, UR24 ;  /* 0x0000001806047c20 */ /* 0x000fe20008400000 */
[----:B------:R-:W-:Y:S01]  /*c7d0*/  IMAD.WIDE.U32 R6, R9, UR6, R32 ;  /* 0x0000000609067c25 */ /* 0x000fe2000f8e0020 */
[----:B------:R-:W-:-:S03]  /*c7e0*/  @!P2 IADD3.X R9, R35, UR25, R5, P4, P5 ;  /* 0x000000192309ac10 */ /* 0x000fc6000a7ea405 */
[----:B------:R-:W-:Y:S01]  /*c7f0*/  FFMA R10, R226, UR23, R4 ;  /* 0x00000017e20a7c23 */ /* 0x000fe20008000004 */
[----:B------:R-:W-:-:S04]  /*c800*/  IADD3 R4, P4, R6, UR8, RZ ;  /* 0x0000000806047c10 */ /* 0x000fc8000ff9e0ff */
[----:B------:R-:W-:Y:S02]  /*c810*/  F2FP.SATFINITE.E4M3.F32.PACK_AB_MERGE_C R13, RZ, R10, RZ ;  /* 0x0000000aff0d723e */ /* 0x000fe400048070ff */
[----:B------:R-:W-:Y:S02]  /*c820*/  PRMT R10, RZ, 0x7610, R10 ;  /* 0x00007610ff0a7816 */ /* 0x000fe4000000000a */
[----:B------:R-:W-:Y:S01]  /*c830*/  IADD3.X R5, R7, UR9, R11, P4, !PT ;  /* 0x0000000907057c10 */ /* 0x000fe2000a7fe40b */
[----:B------:R0:W-:Y:S01]  /*c840*/  @!P2 STG.E.U8 desc[UR20][R8.64+0x1], R13 ;  /* 0x0000010d0800a986 */ /* 0x0001e2000c101114 */
[----:B------:R-:W1:Y:S03]  /*c850*/  @!P3 LDC.64 R6, c[0x0][0x5c0] ;  /* 0x00017000ff06bb82 */ /* 0x000e660000000a00 */
[----:B------:R-:W3:Y:S01]  /*c860*/  @!P3 LDG.E.U8 R10, desc[UR20][R4.64] ;  /* 0x00000014040ab981 */ /* 0x000ee2000c1e1100 */
[----:B------:R-:W-:Y:S01]  /*c870*/  IMAD.U32 R11, RZ, RZ, UR28 ;  /* 0x0000001cff0b7e24 */ /* 0x000fe2000f8e00ff */
[----:B------:R-:W-:-:S04]  /*c880*/  ISETP.LT.OR P2, PT, R34, 0x2, !P1 ;  /* 0x000000022200780c */ /* 0x000fc80004f41670 */
[----:B------:R-:W-:-:S04]  /*c890*/  @!P3 IADD3 R11, P4, P5, R11, UR26, R26 ;  /* 0x0000001a0b0bbc10 */ /* 0x000fc8000fd9e01a */
[----:B0-----:R-:W-:Y:S02]  /*c8a0*/  @!P3 IADD3.X R8, R12, UR25, R35, P4, P5 ;  /* 0x000000190c08bc10 */ /* 0x001fe4000a7ea423 */
[----:B-1----:R-:W-:-:S05]  /*c8b0*/  @!P3 IADD3 R6, P4, R11, R6, RZ ;  /* 0x000000060b06b210 */ /* 0x002fca0007f9e0ff */
[----:B------:R-:W-:Y:S01]  /*c8c0*/  @!P3 IMAD.X R7, R8, 0x1, R7, P4 ;  /* 0x000000010807b824 */ /* 0x000fe200020e0607 */
[----:B------:R-:W-:Y:S02]  /*c8d0*/  PRMT R8, RZ, 0x7610, R8 ;  /* 0x00007610ff087816 */ /* 0x000fe40000000008 */
[----:B---3--:R-:W-:-:S04]  /*c8e0*/  LOP3.LUT R10, R10, 0xff, RZ, 0xc0, !PT ;  /* 0x000000ff0a0a7812 */ /* 0x008fc800078ec0ff */
[----:B------:R-:W-:-:S05]  /*c8f0*/  F2FP.F16.E4M3.UNPACK_B R10, R10 ;  /* 0x0000000aff0a723e */ /* 0x000fca00020006ff */
[----:B------:R-:W-:-:S05]  /*c900*/  HADD2.F32 R10, -RZ, R10.H0_H0 ;  /* 0x2000000aff0a7230 */ /* 0x000fca0000004100 */
[----:B------:R-:W-:-:S04]  /*c910*/  FMUL R10, R10, UR24 ;  /* 0x000000180a0a7c20 */ /* 0x000fc80008400000 */
[----:B--2---:R-:W-:Y:S01]  /*c920*/  FFMA R10, R227, UR23, R10 ;  /* 0x00000017e30a7c23 */ /* 0x004fe2000800000a */
[----:B------:R-:W-:Y:S01]  /*c930*/  IMAD.U32 R11, RZ, RZ, UR28 ;  /* 0x0000001cff0b7e24 */ /* 0x000fe2000f8e00ff */
[----:B------:R-:W2:Y:S03]  /*c940*/  LDL.LU R227, [R1+0x4c] ;  /* 0x00004c0001e37983 */ /* 0x000ea60000300800 */
[----:B------:R-:W-:Y:S01]  /*c950*/  F2FP.SATFINITE.E4M3.F32.PACK_AB_MERGE_C R9, RZ, R10, RZ ;  /* 0x0000000aff09723e */ /* 0x000fe200048070ff */
[----:B------:R-:W3:Y:S04]  /*c960*/  LDL.LU R226, [R1+0x50] ;  /* 0x0000500001e27983 */ /* 0x000ee80000300800 */
[----:B------:R0:W-:Y:S04]  /*c970*/  @!P3 STG.E.U8 desc[UR20][R6.64], R9 ;  /* 0x000000090600b986 */ /* 0x0001e8000c101114 */
[----:B------:R-:W4:Y:S01]  /*c980*/  @!P2 LDG.E.U8 R8, desc[UR20][R4.64+0x1] ;  /* 0x000001140408a981 */ /* 0x000f22000c1e1100 */
[----:B0-----:R-:W0:Y:S01]  /*c990*/  @!P2 LDC.64 R6, c[0x0][0x5c0] ;  /* 0x00017000ff06ab82 */ /* 0x001e220000000a00 */
[----:B------:R-:W-:Y:S01]  /*c9a0*/  IMAD.U32 R10, RZ, RZ, UR27 ;  /* 0x0000001bff0a7e24 */ /* 0x000fe2000f8e00ff */
[----:B------:R-:W-:-:S02]  /*c9b0*/  @!P2 IADD3 R11, P4, P5, R11, UR26, R26 ;  /* 0x0000001a0b0bac10 */ /* 0x000fc4000fd9e01a */
[----:B------:R-:W-:Y:S02]  /*c9c0*/  ISETP.LT.OR P3, PT, R34, 0x9, !P0 ;  /* 0x000000092200780c */ /* 0x000fe40004761670 */
[----:B------:R-:W-:Y:S02]  /*c9d0*/  @!P2 IADD3.X R10, R10, UR25, R35, P4, P5 ;  /* 0x000000190a0aac10 */ /* 0x000fe4000a7ea423 */
[----:B0-----:R-:W-:-:S05]  /*c9e0*/  @!P2 IADD3 R6, P4, R11, R6, RZ ;  /* 0x000000060b06a210 */ /* 0x001fca0007f9e0ff */
[----:B------:R-:W-:Y:S01]  /*c9f0*/  @!P2 IMAD.X R7, R10, 0x1, R7, P4 ;  /* 0x000000010a07a824 */ /* 0x000fe200020e0607 */
[----:B----4-:R-:W-:-:S04]  /*ca00*/  LOP3.LUT R8, R8, 0xff, RZ, 0xc0, !PT ;  /* 0x000000ff08087812 */ /* 0x010fc800078ec0ff */
[----:B------:R-:W-:-:S05]  /*ca10*/  F2FP.F16.E4M3.UNPACK_B R8, R8 ;  /* 0x00000008ff08723e */ /* 0x000fca00020006ff */
[----:B------:R-:W-:-:S05]  /*ca20*/  HADD2.F32 R8, -RZ, R8.H0_H0 ;  /* 0x20000008ff087230 */ /* 0x000fca0000004100 */
[----:B------:R-:W-:-:S04]  /*ca30*/  FMUL R8, R8, UR24 ;  /* 0x0000001808087c20 */ /* 0x000fc80008400000 */
[----:B------:R-:W-:-:S05]  /*ca40*/  FFMA R8, R225, UR23, R8 ;  /* 0x00000017e1087c23 */ /* 0x000fca0008000008 */
[----:B------:R-:W-:Y:S02]  /*ca50*/  F2FP.SATFINITE.E4M3.F32.PACK_AB_MERGE_C R9, RZ, R8, RZ ;  /* 0x00000008ff09723e */ /* 0x000fe400048070ff */
[----:B------:R-:W-:-:S03]  /*ca60*/  PRMT R8, RZ, 0x7610, R8 ;  /* 0x00007610ff087816 */ /* 0x000fc60000000008 */
[----:B------:R0:W-:Y:S04]  /*ca70*/  @!P2 STG.E.U8 desc[UR20][R6.64+0x1], R9 ;  /* 0x000001090600a986 */ /* 0x0001e8000c101114 */
[----:B------:R-:W4:Y:S01]  /*ca80*/  @!P3 LDG.E.U8 R8, desc[UR20][R2.64+0x8] ;  /* 0x000008140208b981 */ /* 0x000f22000c1e1100 */
[----:B0-----:R-:W0:Y:S01]  /*ca90*/  @!P3 LDC.64 R6, c[0x0][0x5c0] ;  /* 0x00017000ff06bb82 */ /* 0x001e220000000a00 */
[----:B------:R-:W-:Y:S02]  /*caa0*/  ISETP.LT.OR P2, PT, R34, 0xa, !P0 ;  /* 0x0000000a2200780c */ /* 0x000fe40004741670 */
[----:B0-----:R-:W-:-:S04]  /*cab0*/  @!P3 IADD3 R6, P4, P5, R26, UR26, R6 ;  /* 0x0000001a1a06bc10 */ /* 0x001fc8000fd9e006 */
[----:B------:R-:W-:Y:S02]  /*cac0*/  @!P3 IADD3.X R7, R35, UR25, R7, P4, P5 ;  /* 0x000000192307bc10 */ /* 0x000fe4000a7ea407 */
[----:B----4-:R-:W-:-:S04]  /*cad0*/  LOP3.LUT R8, R8, 0xff, RZ, 0xc0, !PT ;  /* 0x000000ff08087812 */ /* 0x010fc800078ec0ff */
[----:B------:R-:W-:-:S05]  /*cae0*/  F2FP.F16.E4M3.UNPACK_B R8, R8 ;  /* 0x00000008ff08723e */ /* 0x000fca00020006ff */
[----:B------:R-:W-:-:S05]  /*caf0*/  HADD2.F32 R8, -RZ, R8.H0_H0 ;  /* 0x20000008ff087230 */ /* 0x000fca0000004100 */
[----:B------:R-:W-:-:S04]  /*cb00*/  FMUL R8, R8, UR24 ;  /* 0x0000001808087c20 */ /* 0x000fc80008400000 */
[----:B--2---:R-:W-:Y:S02]  /*cb10*/  FFMA R8, R227, UR23, R8 ;  /* 0x00000017e3087c23 */ /* 0x004fe40008000008 */
[----:B------:R-:W2:Y:S03]  /*cb20*/  LDL.LU R227, [R1+0x54] ;  /* 0x0000540001e37983 */ /* 0x000ea60000300800 */
[----:B------:R-:W-:Y:S01]  /*cb30*/  F2FP.SATFINITE.E4M3.F32.PACK_AB_MERGE_C R9, RZ, R8, RZ ;  /* 0x00000008ff09723e */ /* 0x000fe200048070ff */
[----:B------:R-:W-:Y:S01]  /*cb40*/  IMAD.U32 R11, RZ, RZ, UR28 ;  /* 0x0000001cff0b7e24 */ /* 0x000fe2000f8e00ff */
[----:B------:R-:W-:Y:S01]  /*cb50*/  PRMT R8, RZ, 0x7610, R8 ;  /* 0x00007610ff087816 */ /* 0x000fe20000000008 */
[----:B------:R-:W-:Y:S01]  /*cb60*/  IMAD.U32 R10, RZ, RZ, UR27 ;  /* 0x0000001bff0a7e24 */ /* 0x000fe2000f8e00ff */
[----:B------:R-:W4:Y:S04]  /*cb70*/  LDL.LU R225, [R1+0x58] ;  /* 0x0000580001e17983 */ /* 0x000f280000300800 */
[----:B------:R0:W-:Y:S04]  /*cb80*/  @!P3 STG.E.U8 desc[UR20][R6.64+0x8], R9 ;  /* 0x000008090600b986 */ /* 0x0001e8000c101114 */
[----:B------:R-:W3:Y:S01]  /*cb90*/  @!P2 LDG.E.U8 R8, desc[UR20][R2.64+0x9] ;  /* 0x000009140208a981 */ /* 0x000ee2000c1e1100 */
[----:B0-----:R-:W0:Y:S01]  /*cba0*/  @!P2 LDC.64 R6, c[0x0][0x5c0] ;  /* 0x00017000ff06ab82 */ /* 0x001e220000000a00 */
[----:B------:R-:W-:-:S02]  /*cbb0*/  ISETP.LT.OR P3, PT, R34, 0x9, !P1 ;  /* 0x000000092200780c */ /* 0x000fc40004f61670 */
[----:B0-----:R-:W-:-:S04]  /*cbc0*/  @!P2 IADD3 R6, P4, P5, R26, UR26, R6 ;  /* 0x0000001a1a06ac10 */ /* 0x001fc8000fd9e006 */
[----:B------:R-:W-:Y:S02]  /*cbd0*/  @!P2 IADD3.X R7, R35, UR25, R7, P4, P5 ;  /* 0x000000192307ac10 */ /* 0x000fe4000a7ea407 */
[----:B---3--:R-:W-:-:S04]  /*cbe0*/  LOP3.LUT R8, R8, 0xff, RZ, 0xc0, !PT ;  /* 0x000000ff08087812 */ /* 0x008fc800078ec0ff */
[----:B------:R-:W-:-:S05]  /*cbf0*/  F2FP.F16.E4M3.UNPACK_B R8, R8 ;  /* 0x00000008ff08723e */ /* 0x000fca00020006ff */
[----:B------:R-:W-:-:S05]  /*cc00*/  HADD2.F32 R8, -RZ, R8.H0_H0 ;  /* 0x20000008ff087230 */ /* 0x000fca0000004100 */
[----:B------:R-:W-:-:S04]  /*cc10*/  FMUL R8, R8, UR24 ;  /* 0x0000001808087c20 */ /* 0x000fc80008400000 */
[----:B------:R-:W-:-:S05]  /*cc20*/  FFMA R8, R226, UR23, R8 ;  /* 0x00000017e2087c23 */ /* 0x000fca0008000008 */
[----:B------:R-:W-:Y:S02]  /*cc30*/  F2FP.SATFINITE.E4M3.F32.PACK_AB_MERGE_C R9, RZ, R8, RZ ;  /* 0x00000008ff09723e */ /* 0x000fe400048070ff */
[----:B------:R-:W-:-:S03]  /*cc40*/  PRMT R8, RZ, 0x7610, R8 ;  /* 0x00007610ff087816 */ /* 0x000fc60000000008 */
[----:B------:R0:W-:Y:S04]  /*cc50*/  @!P2 STG.E.U8 desc[UR20][R6.64+0x9], R9 ;  /* 0x000009090600a986 */ /* 0x0001e8000c101114 */
[----:B------:R-:W3:Y:S01]  /*cc60*/  @!P3 LDG.E.U8 R8, desc[UR20][R4.64+0x8] ;  /* 0x000008140408b981 */ /* 0x000ee2000c1e1100 */
[----:B0-----:R-:W0:Y:S01]  /*cc70*/  @!P3 LDC.64 R6, c[0x0][0x5c0] ;  /* 0x00017000ff06bb82 */ /* 0x001e220000000a00 */
[----:B------:R-:W-:Y:S02]  /*cc80*/  @!P3 IADD3 R11, P4, P5, R11, UR26, R26 ;  /* 0x0000001a0b0bbc10 */ /* 0x000fe4000fd9e01a */
[----:B------:R-:W-:Y:S02]  /*cc90*/  ISETP.LT.OR P2, PT, R34, 0xa, !P1 ;  /* 0x0000000a2200780c */ /* 0x000fe40004f41670 */
[----:B------:R-:W-:-:S02]  /*cca0*/  @!P3 IADD3.X R10, R10, UR25, R35, P4, P5 ;  /* 0x000000190a0abc10 */ /* 0x000fc4000a7ea423 */
[----:B0-----:R-:W-:-:S05]  /*ccb0*/  @!P3 IADD3 R6, P4, R11, R6, RZ ;  /* 0x000000060b06b210 */ /* 0x001fca0007f9e0ff */
[----:B------:R-:W-:Y:S01]  /*ccc0*/  @!P3 IMAD.X R7, R10, 0x1, R7, P4 ;  /* 0x000000010a07b824 */ /* 0x000fe200020e0607 */
        /* <DEDUP_REMOVED lines=8> */
[----:B------:R-:W-:Y:S01]  /*cd50*/  IMAD.U32 R10, RZ, RZ, UR27 ;  /* 0x0000001bff0a7e24 */ /* 0x000fe2000f8e00ff */
[----:B------:R-:W-:Y:S01]  /*cd60*/  PRMT R8, RZ, 0x7610, R8 ;  /* 0x00007610ff087816 */ /* 0x000fe20000000008 */
[----:B------:R-:W3:Y:S04]  /*cd70*/  LDL.LU R226, [R1+0x60] ;  /* 0x0000600001e27983 */ /* 0x000ee80000300800 */
[----:B------:R0:W-:Y:S04]  /*cd80*/  @!P3 STG.E.U8 desc[UR20][R6.64+0x8], R9 ;  /* 0x000008090600b986 */ /* 0x0001e8000c101114 */
[----:B------:R-:W4:Y:S01]  /*cd90*/  @!P2 LDG.E.U8 R8, desc[UR20][R4.64+0x9] ;  /* 0x000009140408a981 */ /* 0x000f22000c1e1100 */
[----:B0-----:R-:W0:Y:S01]  /*cda0*/  @!P2 LDC.64 R6, c[0x0][0x5c0] ;  /* 0x00017000ff06ab82 */ /* 0x001e220000000a00 */
        /* <DEDUP_REMOVED lines=487> */
[----:B------:R-:W-:Y:S01]  /*ec20*/  FFMA R8, R226, UR23, R8 ;  /* 0x00000017e2087c23 */ /* 0x000fe20008000008 */
[----:B------:R-:W-:Y:S01]  /*ec30*/  @!P3 IADD3 R11, P4, P5, R11, UR26, R26 ;  /* 0x0000001a0b0bbc10 */ /* 0x000fe2000fd9e01a */
[----:B------:R-:W3:Y:S03]  /*ec40*/  LDL.LU R226, [R1+0xdc] ;  /* 0x0000dc0001e27983 */ /* 0x000ee60000300800 */
[----:B------:R-:W-:Y:S02]  /*ec50*/  F2FP.SATFINITE.E4M3.F32.PACK_AB_MERGE_C R9, RZ, R8, RZ ;  /* 0x00000008ff09723e */ /* 0x000fe400048070ff */
[----:B------:R-:W-:-:S03]  /*ec60*/  PRMT R8, RZ, 0x7610, R8 ;  /* 0x00007610ff087816 */ /* 0x000fc60000000008 */
[----:B------:R0:W-:Y:S04]  /*ec70*/  @!P2 STG.E.U8 desc[UR20][R6.64+0x49], R9 ;  /* 0x000049090600a986 */ /* 0x0001e8000c101114 */
[----:B------:R-:W2:Y:S01]  /*ec80*/  @!P3 LDG.E.U8 R8, desc[UR20][R4.64+0x48] ;  /* 0x000048140408b981 */ /* 0x000ea2000c1e1100 */
[----:B0-----:R-:W0:Y:S01]  /*ec90*/  @!P3 LDC.64 R6, c[0x0][0x5c0] ;  /* 0x00017000ff06bb82 */ /* 0x001e220000000a00 */
[----:B------:R-:W-:Y:S02]  /*eca0*/  ISETP.LT.OR P2, PT, R34, 0x4a, !P1 ;  /* 0x0000004a2200780c */ /* 0x000fe40004f41670 */
[----:B------:R-:W-:Y:S02]  /*ecb0*/  @!P3 IADD3.X R10, R10, UR25, R35, P4, P5 ;  /* 0x000000190a0abc10 */ /* 0x000fe4000a7ea423 */
[----:B0-----:R-:W-:-:S05]  /*ecc0*/  @!P3 IADD3 R6, P4, R11, R6, RZ ;  /* 0x000000060b06b210 */ /* 0x001fca0007f9e0ff */
[----:B------:R-:W-:Y:S01]  /*ecd0*/  @!P3 IMAD.X R7, R10, 0x1, R7, P4 ;  /* 0x000000010a07b824 */ /* 0x000fe200020e0607 */
[----:B--2---:R-:W-:-:S04]  /*ece0*/  LOP3.LUT R8, R8, 0xff, RZ, 0xc0, !PT ;  /* 0x000000ff08087812 */ /* 0x004fc800078ec0ff */
[----:B------:R-:W-:-:S05]  /*ecf0*/  F2FP.F16.E4M3.UNPACK_B R8, R8 ;  /* 0x00000008ff08723e */ /* 0x000fca00020006ff */
[----:B------:R-:W-:-:S05]  /*ed00*/  HADD2.F32 R8, -RZ, R8.H0_H0 ;  /* 0x20000008ff087230 */ /* 0x000fca0000004100 */
[----:B------:R-:W-:-:S04]  /*ed10*/  FMUL R8, R8, UR24 ;  /* 0x0000001808087c20 */ /* 0x000fc80008400000 */
[----:B------:R-:W-:Y:S01]  /*ed20*/  FFMA R8, R227, UR23, R8 ;  /* 0x00000017e3087c23 */ /* 0x000fe20008000008 */
[----:B------:R-:W-:Y:S01]  /*ed30*/  IMAD.U32 R11, RZ, RZ, UR28 ;  /* 0x0000001cff0b7e24 */ /* 0x000fe2000f8e00ff */
[----:B------:R-:W2:Y:S03]  /*ed40*/  LDL.LU R227, [R1+0xe0] ;  /* 0x0000e00001e37983 */ /* 0x000ea60000300800 */
[----:B------:R-:W-:Y:S02]  /*ed50*/  F2FP.SATFINITE.E4M3.F32.PACK_AB_MERGE_C R9, RZ, R8, RZ ;  /* 0x00000008ff09723e */ /* 0x000fe400048070ff */
[----:B------:R-:W-:-:S03]  /*ed60*/  PRMT R8, RZ, 0x7610, R8 ;  /* 0x00007610ff087816 */ /* 0x000fc60000000008 */
[----:B------:R0:W-:Y:S04]  /*ed70*/  @!P3 STG.E.U8 desc[UR20][R6.64+0x48], R9 ;  /* 0x000048090600b986 */ /* 0x0001e8000c101114 */
[----:B------:R-:W4:Y:S01]  /*ed80*/  @!P2 LDG.E.U8 R8, desc[UR20][R4.64+0x49] ;  /* 0x000049140408a981 */ /* 0x000f22000c1e1100 */
[----:B0-----:R-:W0:Y:S01]  /*ed90*/  @!P2 LDC.64 R6, c[0x0][0x5c0] ;  /* 0x00017000ff06ab82 */ /* 0x001e220000000a00 */
[----:B------:R-:W-:Y:S01]  /*eda0*/  IMAD.U32 R10, RZ, RZ, UR27 ;  /* 0x0000001bff0a7e24 */ /* 0x000fe2000f8e00ff */
[----:B------:R-:W-:Y:S02]  /*edb0*/  @!P2 IADD3 R11, P4, P5, R11, UR26, R26 ;  /* 0x0000001a0b0bac10 */ /* 0x000fe4000fd9e01a */
[----:B------:R-:W-:Y:S02]  /*edc0*/  ISETP.LT.OR P3, PT, R34, 0x51, !P0 ;  /* 0x000000512200780c */ /* 0x000fe40004761670 */
[----:B------:R-:W-:-:S02]  /*edd0*/  @!P2 IADD3.X R10, R10, UR25, R35, P4, P5 ;  /* 0x000000190a0aac10 */ /* 0x000fc4000a7ea423 */
        /* <DEDUP_REMOVED lines=19> */
[----:B---3--:R-:W-:Y:S02]  /*ef10*/  FFMA R8, R226, UR23, R8 ;  /* 0x00000017e2087c23 */ /* 0x008fe40008000008 */
[----:B------:R-:W3:Y:S03]  /*ef20*/  LDL.LU R226, [R1+0xe4] ;  /* 0x0000e40001e27983 */ /* 0x000ee60000300800 */
        /* <DEDUP_REMOVED lines=18> */
[----:B------:R-:W4:Y:S04]  /*f050*/  LDL.LU R225, [R1+0xec] ;  /* 0x0000ec0001e17983 */ /* 0x000f280000300800 */
[----:B------:R0:W-:Y:S04]  /*f060*/  @!P2 STG.E.U8 desc[UR20][R6.64+0x51], R9 ;  /* 0x000051090600a986 */ /* 0x0001e8000c101114 */
[----:B------:R-:W3:Y:S01]  /*f070*/  @!P3 LDG.E.U8 R8, desc[UR20][R4.64+0x50] ;  /* 0x000050140408b981 */ /* 0x000ee2000c1e1100 */
[----:B0-----:R-:W0:Y:S01]  /*f080*/  @!P3 LDC.64 R6, c[0x0][0x5c0] ;  /* 0x00017000ff06bb82 */ /* 0x001e220000000a00 */
[----:B------:R-:W-:-:S02]  /*f090*/  @!P3 IADD3 R11, P4, P5, R11, UR26, R26 ;  /* 0x0000001a0b0bbc10 */ /* 0x000fc4000fd9e01a */
[----:B------:R-:W-:Y:S02]  /*f0a0*/  ISETP.LT.OR P2, PT, R34, 0x52, !P1 ;  /* 0x000000522200780c */ /* 0x000fe40004f41670 */
[----:B------:R-:W-:Y:S02]  /*f0b0*/  @!P3 IADD3.X R10, R10, UR25, R35, P4, P5 ;  /* 0x000000190a0abc10 */ /* 0x000fe4000a7ea423 */
[----:B0-----:R-:W-:-:S05]  /*f0c0*/  @!P3 IADD3 R6, P4, R11, R6, RZ ;  /* 0x000000060b06b210 */ /* 0x001fca0007f9e0ff */
[----:B------:R-:W-:Y:S01]  /*f0d0*/  @!P3 IMAD.X R7, R10, 0x1, R7, P4 ;  /* 0x000000010a07b824 */ /* 0x000fe200020e0607 */
[----:B---3--:R-:W-:-:S04]  /*f0e0*/  LOP3.LUT R8, R8, 0xff, RZ, 0xc0, !PT ;  /* 0x000000ff08087812 */ /* 0x008fc800078ec0ff */
[----:B------:R-:W-:-:S05]  /*f0f0*/  F2FP.F16.E4M3.UNPACK_B R8, R8 ;  /* 0x00000008ff08723e */ /* 0x000fca00020006ff */
[----:B------:R-:W-:-:S05]  /*f100*/  HADD2.F32 R8, -RZ, R8.H0_H0 ;  /* 0x20000008ff087230 */ /* 0x000fca0000004100 */
[----:B------:R-:W-:-:S04]  /*f110*/  FMUL R8, R8, UR24 ;  /* 0x0000001808087c20 */ /* 0x000fc80008400000 */
[----:B------:R-:W-:Y:S01]  /*f120*/  FFMA R8, R226, UR23, R8 ;  /* 0x00000017e2087c23 */ /* 0x000fe20008000008 */
[----:B------:R-:W-:Y:S01]  /*f130*/  IMAD.U32 R11, RZ, RZ, UR28 ;  /* 0x0000001cff0b7e24 */ /* 0x000fe2000f8e00ff */
[----:B------:R-:W3:Y:S03]  /*f140*/  LDL.LU R226, [R1+0xf0] ;  /* 0x0000f00001e27983 */ /* 0x000ee60000300800 */
[----:B------:R-:W-:Y:S02]  /*f150*/  F2FP.SATFINITE.E4M3.F32.PACK_AB_MERGE_C R9, RZ, R8, RZ ;  /* 0x00000008ff09723e */ /* 0x000fe400048070ff */
[----:B------:R-:W-:-:S03]  /*f160*/  PRMT R8, RZ, 0x7610, R8 ;  /* 0x00007610ff087816 */ /* 0x000fc60000000008 */
[----:B------:R0:W-:Y:S04]  /*f170*/  @!P3 STG.E.U8 desc[UR20][R6.64+0x50], R9 ;  /* 0x000050090600b986 */ /* 0x0001e8000c101114 */
[----:B------:R-:W2:Y:S01]  /*f180*/  @!P2 LDG.E.U8 R8, desc[UR20][R4.64+0x51] ;  /* 0x000051140408a981 */ /* 0x000ea2000c1e1100 */
[----:B0-----:R-:W0:Y:S01]  /*f190*/  @!P2 LDC.64 R6, c[0x0][0x5c0] ;  /* 0x00017000ff06ab82 */ /* 0x001e220000000a00 */
[----:B------:R-:W-:Y:S01]  /*f1a0*/  IMAD.U32 R10, RZ, RZ, UR27 ;  /* 0x0000001bff0a7e24 */ /* 0x000fe2000f8e00ff */
[----:B------:R-:W-:Y:S02]  /*f1b0*/  @!P2 IADD3 R11, P4, P5, R11, UR26, R26 ;  /* 0x0000001a0b0bac10 */ /* 0x000fe4000fd9e01a */
[----:B------:R-:W-:Y:S02]  /*f1c0*/  ISETP.LT.OR P3, PT, R34, 0x59, !P0 ;  /* 0x000000592200780c */ /* 0x000fe40004761670 */
[----:B------:R-:W-:-:S02]  /*f1d0*/  @!P2 IADD3.X R10, R10, UR25, R35, P4, P5 ;  /* 0x000000190a0aac10 */ /* 0x000fc4000a7ea423 */
[----:B0-----:R-:W-:-:S05]  /*f1e0*/  @!P2 IADD3 R6, P4, R11, R6, RZ ;  /* 0x000000060b06a210 */ /* 0x001fca0007f9e0ff */
[----:B------:R-:W-:Y:S01]  /*f1f0*/  @!P2 IMAD.X R7, R10, 0x1, R7, P4 ;  /* 0x000000010a07a824 */ /* 0x000fe200020e0607 */
[----:B--2---:R-:W-:-:S04]  /*f200*/  LOP3.LUT R8, R8, 0xff, RZ, 0xc0, !PT ;  /* 0x000000ff08087812 */ /* 0x004fc800078ec0ff */
[----:B------:R-:W-:-:S05]  /*f210*/  F2FP.F16.E4M3.UNPACK_B R8, R8 ;  /* 0x00000008ff08723e */ /* 0x000fca00020006ff */
[----:B------:R-:W-:-:S05]  /*f220*/  HADD2.F32 R8, -RZ, R8.H0_H0 ;  /* 0x20000008ff087230 */ /* 0x000fca0000004100 */
[----:B------:R-:W-:-:S04]  /*f230*/  FMUL R8, R8, UR24 ;  /* 0x0000001808087c20 */ /* 0x000fc80008400000 */
[----:B------:R-:W-:Y:S01]  /*f240*/  FFMA R8, R227, UR23, R8 ;  /* 0x00000017e3087c23 */ /* 0x000fe20008000008 */
[----:B------:R-:W-:Y:S01]  /*f250*/  ISETP.LT.OR P0, PT, R34, 0x5a, !P0 ;  /* 0x0000005a2200780c */ /* 0x000fe20004701670 */
[----:B------:R-:W2:Y:S03]  /*f260*/  LDL.LU R227, [R1+0xf4] ;  /* 0x0000f40001e37983 */ /* 0x000ea60000300800 */
        /* <DEDUP_REMOVED lines=15> */
[----:B------:R1:W4:Y:S02]  /*f360*/  @!P0 LDG.E.U8 R8, desc[UR20][R2.64+0x59] ;  /* 0x0000591402088981 */ /* 0x000324000c1e1100 */
[----:B-1----:R-:W1:Y:S01]  /*f370*/  @!P0 LDC.64 R2, c[0x0][0x5c0] ;  /* 0x00017000ff028b82 */ /* 0x002e620000000a00 */
[----:B------:R-:W-:Y:S02]  /*f380*/  ISETP.LT.OR P2, PT, R34, 0x59, !P1 ;  /* 0x000000592200780c */ /* 0x000fe40004f41670 */
[----:B0-----:R-:W-:Y:S02]  /*f390*/  PRMT R6, RZ, 0x7610, R6 ;  /* 0x00007610ff067816 */ /* 0x001fe40000000006 */
[----:B-1----:R-:W-:-:S04]  /*f3a0*/  @!P0 IADD3 R2, P3, P4, R26, UR26, R2 ;  /* 0x0000001a1a028c10 */ /* 0x002fc8000fc7e002 */
[----:B------:R-:W-:Y:S02]  /*f3b0*/  @!P0 IADD3.X R3, R35, UR25, R3, P3, P4 ;  /* 0x0000001923038c10 */ /* 0x000fe40009fe8403 */
[----:B----4-:R-:W-:-:S04]  /*f3c0*/  LOP3.LUT R8, R8, 0xff, RZ, 0xc0, !PT ;  /* 0x000000ff08087812 */ /* 0x010fc800078ec0ff */
[----:B------:R-:W-:-:S05]  /*f3d0*/  F2FP.F16.E4M3.UNPACK_B R8, R8 ;  /* 0x00000008ff08723e */ /* 0x000fca00020006ff */
[----:B------:R-:W-:-:S05]  /*f3e0*/  HADD2.F32 R8, -RZ, R8.H0_H0 ;  /* 0x20000008ff087230 */ /* 0x000fca0000004100 */
[----:B------:R-:W-:-:S04]  /*f3f0*/  FMUL R8, R8, UR24 ;  /* 0x0000001808087c20 */ /* 0x000fc80008400000 */
[----:B---3--:R-:W-:Y:S01]  /*f400*/  FFMA R8, R226, UR23, R8 ;  /* 0x00000017e2087c23 */ /* 0x008fe20008000008 */
[----:B------:R-:W-:Y:S01]  /*f410*/  IMAD.U32 R9, RZ, RZ, UR28 ;  /* 0x0000001cff097e24 */ /* 0x000fe2000f8e00ff */
[----:B------:R-:W-:Y:S01]  /*f420*/  ISETP.LT.OR P1, PT, R34, 0x5a, !P1 ;  /* 0x0000005a2200780c */ /* 0x000fe20004f21670 */
[----:B------:R-:W3:Y:S02]  /*f430*/  LDL.LU R226, [R1+0xf8] ;  /* 0x0000f80001e27983 */ /* 0x000ee40000300800 */
[----:B------:R-:W-:-:S05]  /*f440*/  F2FP.SATFINITE.E4M3.F32.PACK_AB_MERGE_C R7, RZ, R8, RZ ;  /* 0x00000008ff07723e */ /* 0x000fca00048070ff */
[----:B------:R0:W-:Y:S04]  /*f450*/  @!P0 STG.E.U8 desc[UR20][R2.64+0x59], R7 ;  /* 0x0000590702008986 */ /* 0x0001e8000c101114 */
[----:B------:R-:W4:Y:S01]  /*f460*/  @!P2 LDG.E.U8 R6, desc[UR20][R4.64+0x58] ;  /* 0x000058140406a981 */ /* 0x000f22000c1e1100 */
[----:B0-----:R-:W0:Y:S01]  /*f470*/  @!P2 LDC.64 R2, c[0x0][0x5c0] ;  /* 0x00017000ff02ab82 */ /* 0x001e220000000a00 */
[----:B------:R-:W-:Y:S01]  /*f480*/  IMAD.U32 R8, RZ, RZ, UR27 ;  /* 0x0000001bff087e24 */ /* 0x000fe2000f8e00ff */
[----:B------:R-:W-:-:S04]  /*f490*/  @!P2 IADD3 R9, P0, P3, R9, UR26, R26 ;  /* 0x0000001a0909ac10 */ /* 0x000fc8000fb1e01a */
[----:B------:R-:W-:Y:S02]  /*f4a0*/  @!P2 IADD3.X R8, R8, UR25, R35, P0, P3 ;  /* 0x000000190808ac10 */ /* 0x000fe400087e6423 */
[----:B0-----:R-:W-:-:S05]  /*f4b0*/  @!P2 IADD3 R2, P4, R9, R2, RZ ;  /* 0x000000020902a210 */ /* 0x001fca0007f9e0ff */
[----:B------:R-:W-:Y:S01]  /*f4c0*/  @!P2 IMAD.X R3, R8, 0x1, R3, P4 ;  /* 0x000000010803a824 */ /* 0x000fe200020e0603 */
[----:B----4-:R-:W-:-:S04]  /*f4d0*/  LOP3.LUT R6, R6, 0xff, RZ, 0xc0, !PT ;  /* 0x000000ff06067812 */ /* 0x010fc800078ec0ff */
[----:B------:R-:W-:-:S05]  /*f4e0*/  F2FP.F16.E4M3.UNPACK_B R6, R6 ;  /* 0x00000006ff06723e */ /* 0x000fca00020006ff */
[----:B------:R-:W-:-:S05]  /*f4f0*/  HADD2.F32 R6, -RZ, R6.H0_H0 ;  /* 0x20000006ff067230 */ /* 0x000fca0000004100 */
[----:B------:R-:W-:-:S04]  /*f500*/  FMUL R6, R6, UR24 ;  /* 0x0000001806067c20 */ /* 0x000fc80008400000 */
[----:B--2---:R-:W-:Y:S01]  /*f510*/  FFMA R6, R227, UR23, R6 ;  /* 0x00000017e3067c23 */ /* 0x004fe20008000006 */
[----:B------:R-:W-:Y:S01]  /*f520*/  IADD3 R7, P0, R37, 0x100, RZ ;  /* 0x0000010025077810 */ /* 0x000fe20007f1e0ff */
[----:B------:R-:W-:Y:S01]  /*f530*/  IMAD.U32 R11, RZ, RZ, UR28 ;  /* 0x0000001cff0b7e24 */ /* 0x000fe2000f8e00ff */
[----:B------:R-:W2:Y:S02]  /*f540*/  LDL.LU R227, [R1+0xfc] ;  /* 0x0000fc0001e37983 */ /* 0x000ea40000300800 */
[----:B------:R-:W-:Y:S02]  /*f550*/  F2FP.SATFINITE.E4M3.F32.PACK_AB_MERGE_C R9, RZ, R6, RZ ;  /* 0x00000006ff09723e */ /* 0x000fe400048070ff */
[----:B------:R-:W-:-:S03]  /*f560*/  PRMT R6, RZ, 0x7610, R6 ;  /* 0x00007610ff067816 */ /* 0x000fc60000000006 */
[----:B------:R0:W-:Y:S04]  /*f570*/  @!P2 STG.E.U8 desc[UR20][R2.64+0x58], R9 ;  /* 0x000058090200a986 */ /* 0x0001e8000c101114 */
[----:B------:R1:W4:Y:S02]  /*f580*/  @!P1 LDG.E.U8 R6, desc[UR20][R4.64+0x59] ;  /* 0x0000591404069981 */ /* 0x000324000c1e1100 */
[----:B-1----:R-:W1:Y:S01]  /*f590*/  @!P1 LDC.64 R4, c[0x0][0x5c0] ;  /* 0x00017000ff049b82 */ /* 0x002e620000000a00 */
[----:B------:R-:W-:Y:S01]  /*f5a0*/  IMAD.X R8, RZ, RZ, R41, P0 ;  /* 0x000000ffff087224 */ /* 0x000fe200000e0629 */
[----:B------:R-:W-:Y:S01]  /*f5b0*/  ISETP.GE.AND P0, PT, R36, 0x101, PT ;  /* 0x000001012400780c */ /* 0x000fe20003f06270 */
[----:B------:R-:W-:Y:S01]  /*f5c0*/  IMAD.U32 R10, RZ, RZ, UR27 ;  /* 0x0000001bff0a7e24 */ /* 0x000fe2000f8e00ff */
[----:B0-----:R-:W-:Y:S01]  /*f5d0*/  @!P1 IADD3 R9, P4, P5, R11, UR26, R26 ;  /* 0x0000001a0b099c10 */ /* 0x001fe2000fd9e01a */
[----:B------:R-:W-:Y:S01]  /*f5e0*/  IMAD R8, R8, UR6, RZ ;  /* 0x0000000608087c24 */ /* 0x000fe2000f8e02ff */
[----:B------:R-:W-:Y:S01]  /*f5f0*/  ISETP.LT.OR P2, PT, R34, 0x1, !P0 ;  /* 0x000000012200780c */ /* 0x000fe20004741670 */
[----:B------:R-:W-:Y:S01]  /*f600*/  IMAD.WIDE.U32 R2, R7, UR6, R32 ;  /* 0x0000000607027c25 */ /* 0x000fe2000f8e0020 */
[----:B------:R-:W-:-:S03]  /*f610*/  @!P1 IADD3.X R10, R10, UR25, R35, P4, P5 ;  /* 0x000000190a0a9c10 */ /* 0x000fc6000a7ea423 */
[----:B------:R-:W-:Y:S01]  /*f620*/  IMAD R7, R7, UR7, R8 ;  /* 0x0000000707077c24 */ /* 0x000fe2000f8e0208 */
[----:B------:R-:W-:-:S04]  /*f630*/  IADD3 R2, P4, R2, UR8, RZ ;  /* 0x0000000802027c10 */ /* 0x000fc8000ff9e0ff */
[----:B------:R-:W-:Y:S02]  /*f640*/  IADD3.X R3, R3, UR9, R7, P4, !PT ;  /* 0x0000000903037c10 */ /* 0x000fe4000a7fe407 */
[----:B-1----:R-:W-:-:S05]  /*f650*/  @!P1 IADD3 R4, P3, R9, R4, RZ ;  /* 0x0000000409049210 */ /* 0x002fca0007f7e0ff */
[----:B------:R-:W-:Y:S01]  /*f660*/  @!P1 IMAD.X R5, R10, 0x1, R5, P3 ;  /* 0x000000010a059824 */ /* 0x000fe200018e0605 */
        /* <DEDUP_REMOVED lines=24> */
[----:B------:R-:W4:Y:S04]  /*f7f0*/  LDL.LU R225, [R1+0x108] ;  /* 0x0001080001e17983 */ /* 0x000f280000300800 */
[----:B------:R0:W-:Y:S04]  /*f800*/  @!P2 STG.E.U8 desc[UR20][R4.64], R11 ;  /* 0x0000000b0400a986 */ /* 0x0001e8000c101114 */
[----:B------:R-:W3:Y:S01]  /*f810*/  @!P3 LDG.E.U8 R6, desc[UR20][R2.64+0x1] ;  /* 0x000001140206b981 */ /* 0x000ee2000c1e1100 */
[----:B0-----:R-:W0:Y:S01]  /*f820*/  @!P3 LDC.64 R4, c[0x0][0x5c0] ;  /* 0x00017000ff04bb82 */ /* 0x001e220000000a00 */
[----:B------:R-:W-:Y:S01]  /*f830*/  ISETP.GE.AND P1, PT, R36, 0x109, PT ;  /* 0x000001092400780c */ /* 0x000fe20003f26270 */
[----:B------:R-:W-:-:S03]  /*f840*/  IMAD R10, R7, UR6, RZ ;  /* 0x00000006070a7c24 */ /* 0x000fc6000f8e02ff */
[----:B------:R-:W-:Y:S02]  /*f850*/  ISETP.LT.OR P2, PT, R34, 0x1, !P1 ;  /* 0x000000012200780c */ /* 0x000fe40004f41670 */
[----:B0-----:R-:W-:-:S04]  /*f860*/  @!P3 IADD3 R4, P4, P5, R26, UR15, R4 ;  /* 0x0000000f1a04bc10 */ /* 0x001fc8000fd9e004 */
[----:B------:R-:W-:Y:S02]  /*f870*/  @!P3 IADD3.X R5, R35, UR14, R5, P4, P5 ;  /* 0x0000000e2305bc10 */ /* 0x000fe4000a7ea405 */
[----:B---3--:R-:W-:-:S04]  /*f880*/  LOP3.LUT R6, R6, 0xff, RZ, 0xc0, !PT ;  /* 0x000000ff06067812 */ /* 0x008fc800078ec0ff */
[----:B------:R-:W-:-:S05]  /*f890*/  F2FP.F16.E4M3.UNPACK_B R6, R6 ;  /* 0x00000006ff06723e */ /* 0x000fca00020006ff */
[----:B------:R-:W-:-:S05]  /*f8a0*/  HADD2.F32 R6, -RZ, R6.H0_H0 ;  /* 0x20000006ff067230 */ /* 0x000fca0000004100 */
[----:B------:R-:W-:Y:S01]  /*f8b0*/  FMUL R8, R6, UR24 ;  /* 0x0000001806087c20 */ /* 0x000fe20008400000 */
[----:B------:R-:W-:-:S04]  /*f8c0*/  IMAD.WIDE.U32 R6, R9, UR6, R32 ;  /* 0x0000000609067c25 */ /* 0x000fc8000f8e0020 */
[----:B------:R-:W-:Y:S01]  /*f8d0*/  FFMA R8, R226, UR23, R8 ;  /* 0x00000017e2087c23 */ /* 0x000fe20008000008 */
[--C-:B------:R-:W-:Y:S01]  /*f8e0*/  IMAD R9, R9, UR7, R10.reuse ;  /* 0x0000000709097c24 */ /* 0x100fe2000f8e020a */
[----:B------:R-:W-:Y:S02]  /*f8f0*/  IADD3 R6, P4, R6, UR8, RZ ;  /* 0x0000000806067c10 */ /* 0x000fe4000ff9e0ff */
[----:B------:R-:W-:Y:S02]  /*f900*/  PRMT R10, RZ, 0x7610, R10 ;  /* 0x00007610ff0a7816 */ /* 0x000fe4000000000a */
[----:B------:R-:W-:Y:S02]  /*f910*/  F2FP.SATFINITE.E4M3.F32.PACK_AB_MERGE_C R13, RZ, R8, RZ ;  /* 0x00000008ff0d723e */ /* 0x000fe400048070ff */
[----:B------:R-:W-:Y:S02]  /*f920*/  IADD3.X R7, R7, UR9, R9, P4, !PT ;  /* 0x0000000907077c10 */ /* 0x000fe4000a7fe409 */
[----:B------:R-:W0:Y:S01]  /*f930*/  @!P2 LDC.64 R8, c[0x0][0x5c0] ;  /* 0x00017000ff08ab82 */ /* 0x000e220000000a00 */
[----:B------:R1:W-:Y:S04]  /*f940*/  @!P3 STG.E.U8 desc[UR20][R4.64+0x1], R13 ;  /* 0x0000010d0400b986 */ /* 0x0003e8000c101114 */
[----:B------:R-:W3:Y:S01]  /*f950*/  @!P2 LDG.E.U8 R10, desc[UR20][R6.64] ;  /* 0x00000014060aa981 */ /* 0x000ee2000c1e1100 */
[----:B------:R-:W-:Y:S01]  /*f960*/  IMAD.U32 R11, RZ, RZ, UR28 ;  /* 0x0000001cff0b7e24 */ /* 0x000fe2000f8e00ff */
[----:B------:R-:W-:-:S04]  /*f970*/  ISETP.LT.OR P3, PT, R34, 0x2, !P1 ;  /* 0x000000022200780c */ /* 0x000fc80004f61670 */
[----:B------:R-:W-:-:S04]  /*f980*/  @!P2 IADD3 R11, P4, P5, R11, UR15, R26 ;  /* 0x0000000f0b0bac10 */ /* 0x000fc8000fd9e01a */
[----:B-1----:R-:W-:Y:S02]  /*f990*/  @!P2 IADD3.X R4, R12, UR14, R35, P4, P5 ;  /* 0x0000000e0c04ac10 */ /* 0x002fe4000a7ea423 */
[----:B0-----:R-:W-:-:S05]  /*f9a0*/  @!P2 IADD3 R8, P4, R11, R8, RZ ;  /* 0x000000080b08a210 */ /* 0x001fca0007f9e0ff */
[----:B------:R-:W-:Y:S02]  /*f9b0*/  @!P2 IMAD.X R9, R4, 0x1, R9, P4 ;  /* 0x000000010409a824 */ /* 0x000fe400020e0609 */
[----:B------:R-:W0:Y:S01]  /*f9c0*/  @!P3 LDC.64 R4, c[0x0][0x5c0] ;  /* 0x00017000ff04bb82 */ /* 0x000e220000000a00 */
        /* <DEDUP_REMOVED lines=8> */
[----:B------:R-:W3:Y:S01]  /*fa50*/  LDL.LU R226, [R1+0x110] ;  /* 0x0001100001e27983 */ /* 0x000ee20000300800 */
[----:B------:R-:W-:-:S03]  /*fa60*/  PRMT R10, RZ, 0x7610, R10 ;  /* 0x00007610ff0a7816 */ /* 0x000fc6000000000a */
[----:B------:R1:W-:Y:S04]  /*fa70*/  @!P2 STG.E.U8 desc[UR20][R8.64], R11 ;  /* 0x0000000b0800a986 */ /* 0x0003e8000c101114 */
[----:B------:R-:W4:Y:S01]  /*fa80*/  @!P3 LDG.E.U8 R10, desc[UR20][R6.64+0x1] ;  /* 0x00000114060ab981 */ /* 0x000f22000c1e1100 */
[----:B------:R-:W-:Y:S02]  /*fa90*/  @!P3 IADD3 R13, P4, P5, R13, UR15, R26 ;  /* 0x0000000f0d0dbc10 */ /* 0x000fe4000fd9e01a */
[----:B------:R-:W-:Y:S02]  /*faa0*/  ISETP.LT.OR P2, PT, R34, 0x9, !P0 ;  /* 0x000000092200780c */ /* 0x000fe40004741670 */
[----:B-1----:R-:W-:Y:S02]  /*fab0*/  @!P3 IADD3.X R8, R12, UR14, R35, P4, P5 ;  /* 0x0000000e0c08bc10 */ /* 0x002fe4000a7ea423 */
[----:B0-----:R-:W-:-:S05]  /*fac0*/  @!P3 IADD3 R4, P4, R13, R4, RZ ;  /* 0x000000040d04b210 */ /* 0x001fca0007f9e0ff */
[----:B------:R-:W-:-:S04]  /*fad0*/  @!P3 IMAD.X R5, R8, 0x1, R5, P4 ;  /* 0x000000010805b824 */ /* 0x000fc800020e0605 */
[----:B------:R-:W0:Y:S01]  /*fae0*/  @!P2 LDC.64 R8, c[0x0][0x5c0] ;  /* 0x00017000ff08ab82 */ /* 0x000e220000000a00 */
        /* <DEDUP_REMOVED lines=9> */
[----:B------:R-:W-:Y:S02]  /*fb80*/  ISETP.LT.OR P3, PT, R34, 0xa, !P0 ;  /* 0x0000000a2200780c */ /* 0x000fe40004761670 */
[----:B0-----:R-:W-:-:S04]  /*fb90*/  @!P2 IADD3 R8, P4, P5, R26, UR15, R8 ;  /* 0x0000000f1a08ac10 */ /* 0x001fc8000fd9e008 */
[----:B------:R-:W-:-:S07]  /*fba0*/  @!P2 IADD3.X R9, R35, UR14, R9, P4, P5 ;  /* 0x0000000e2309ac10 */ /* 0x000fce000a7ea409 */
[----:B-1----:R-:W0:Y:S01]  /*fbb0*/  @!P3 LDC.64 R4, c[0x0][0x5c0] ;  /* 0x00017000ff04bb82 */ /* 0x002e220000000a00 */
        /* <DEDUP_REMOVED lines=9> */
[----:B------:R-:W4:Y:S04]  /*fc50*/  LDL.LU R225, [R1+0x118] ;  /* 0x0001180001e17983 */ /* 0x000f280000300800 */
[----:B------:R1:W-:Y:S04]  /*fc60*/  @!P2 STG.E.U8 desc[UR20][R8.64+0x8], R13 ;  /* 0x0000080d0800a986 */ /* 0x0003e8000c101114 */
[----:B------:R-:W3:Y:S01]  /*fc70*/  @!P3 LDG.E.U8 R10, desc[UR20][R2.64+0x9] ;  /* 0x00000914020ab981 */ /* 0x000ee2000c1e1100 */
[----:B------:R-:W-:-:S02]  /*fc80*/  ISETP.LT.OR P2, PT, R34, 0x9, !P1 ;  /* 0x000000092200780c */ /* 0x000fc40004f41670 */
[----:B-1----:R-:W-:Y:S02]  /*fc90*/  PRMT R8, RZ, 0x7610, R8 ;  /* 0x00007610ff087816 */ /* 0x002fe40000000008 */
[----:B---3--:R-:W-:-:S04]  /*fca0*/  LOP3.LUT R10, R10, 0xff, RZ, 0xc0, !PT ;  /* 0x000000ff0a0a7812 */ /* 0x008fc800078ec0ff */
[----:B------:R-:W-:-:S05]  /*fcb0*/  F2FP.F16.E4M3.UNPACK_B R10, R10 ;  /* 0x0000000aff0a723e */ /* 0x000fca00020006ff */
[----:B------:R-:W-:-:S05]  /*fcc0*/  HADD2.F32 R10, -RZ, R10.H0_H0 ;  /* 0x2000000aff0a7230 */ /* 0x000fca0000004100 */
[----:B------:R-:W-:Y:S01]  /*fcd0*/  FMUL R11, R10, UR24 ;  /* 0x000000180a0b7c20 */ /* 0x000fe20008400000 */
[----:B0-----:R-:W-:-:S03]  /*fce0*/  @!P3 IADD3 R10, P4, P5, R26, UR15, R4 ;  /* 0x0000000f1a0abc10 */ /* 0x001fc6000fd9e004 */
[----:B------:R-:W-:Y:S01]  /*fcf0*/  FFMA R4, R226, UR23, R11 ;  /* 0x00000017e2047c23 */ /* 0x000fe2000800000b */
[----:B------:R-:W-:-:S04]  /*fd00*/  @!P3 IADD3.X R11, R35, UR14, R5, P4, P5 ;  /* 0x0000000e230bbc10 */ /* 0x000fc8000a7ea405 */
[----:B------:R-:W-:Y:S02]  /*fd10*/  F2FP.SATFINITE.E4M3.F32.PACK_AB_MERGE_C R13, RZ, R4, RZ ;  /* 0x00000004ff0d723e */ /* 0x000fe400048070ff */
[----:B------:R-:W0:Y:S03]  /*fd20*/  @!P2 LDC.64 R4, c[0x0][0x5c0] ;  /* 0x00017000ff04ab82 */ /* 0x000e260000000a00 */
[----:B------:R1:W-:Y:S04]  /*fd30*/  @!P3 STG.E.U8 desc[UR20][R10.64+0x9], R13 ;  /* 0x0000090d0a00b986 */ /* 0x0003e8000c101114 */
[----:B------:R-:W3:Y:S01]  /*fd40*/  @!P2 LDG.E.U8 R8, desc[UR20][R6.64+0x8] ;  /* 0x000008140608a981 */ /* 0x000ee2000c1e1100 */
[----:B------:R-:W-:-:S02]  /*fd50*/  @!P2 IADD3 R15, P4, P5, R15, UR15, R26 ;  /* 0x0000000f0f0fac10 */ /* 0x000fc4000fd9e01a */
[----:B------:R-:W-:Y:S02]  /*fd60*/  ISETP.LT.OR P3, PT, R34, 0xa, !P1 ;  /* 0x0000000a2200780c */ /* 0x000fe40004f61670 */
[----:B-1----:R-:W-:Y:S02]  /*fd70*/  @!P2 IADD3.X R10, R12, UR14, R35, P4, P5 ;  /* 0x0000000e0c0aac10 */ /* 0x002fe4000a7ea423 */
[----:B---3--:R-:W-:-:S04]  /*fd80*/  LOP3.LUT R8, R8, 0xff, RZ, 0xc0, !PT ;  /* 0x000000ff08087812 */ /* 0x008fc800078ec0ff */
[----:B------:R-:W-:-:S05]  /*fd90*/  F2FP.F16.E4M3.UNPACK_B R8, R8 ;  /* 0x00000008ff08723e */ /* 0x000fca00020006ff */
[----:B------:R-:W-:-:S05]  /*fda0*/  HADD2.F32 R8, -RZ, R8.H0_H0 ;  /* 0x20000008ff087230 */ /* 0x000fca0000004100 */
[----:B------:R-:W-:Y:S01]  /*fdb0*/  FMUL R9, R8, UR24 ;  /* 0x0000001808097c20 */ /* 0x000fe20008400000 */
[----:B0-----:R-:W-:-:S03]  /*fdc0*/  @!P2 IADD3 R8, P4, R15, R4, RZ ;  /* 0x000000040f08a210 */ /* 0x001fc60007f9e0ff */
[----:B--2---:R-:W-:Y:S02]  /*fdd0*/  FFMA R4, R227, UR23, R9 ;  /* 0x00000017e3047c23 */ /* 0x004fe40008000009 */
[----:B------:R-:W-:Y:S01]  /*fde0*/  @!P2 IMAD.X R9, R10, 0x1, R5, P4 ;  /* 0x000000010a09a824 */ /* 0x000fe200020e0605 */
[----:B------:R-:W-:Y:S01]  /*fdf0*/  PRMT R10, RZ, 0x7610, R10 ;  /* 0x00007610ff0a7816 */ /* 0x000fe2000000000a */
[----:B------:R-:W-:Y:S01]  /*fe00*/  IMAD.U32 R13, RZ, RZ, UR28 ;  /* 0x0000001cff0d7e24 */ /* 0x000fe2000f8e00ff */
[----:B------:R-:W-:Y:S01]  /*fe10*/  F2FP.SATFINITE.E4M3.F32.PACK_AB_MERGE_C R11, RZ, R4, RZ ;  /* 0x00000004ff0b723e */ /* 0x000fe200048070ff */
[----:B------:R-:W2:Y:S01]  /*fe20*/  LDL.LU R227, [R1+0x11c] ;  /* 0x00011c0001e37983 */ /* 0x000ea20000300800 */
[----:B------:R-:W0:Y:S03]  /*fe30*/  @!P3 LDC.64 R4, c[0x0][0x5c0] ;  /* 0x00017000ff04bb82 */ /* 0x000e260000000a00 */
[----:B------:R1:W-:Y:S04]  /*fe40*/  @!P2 STG.E.U8 desc[UR20][R8.64+0x8], R11 ;  /* 0x0000080b0800a986 */ /* 0x0003e8000c101114 */
[----:B------:R-:W3:Y:S01]  /*fe50*/  @!P3 LDG.E.U8 R10, desc[UR20][R6.64+0x9] ;  /* 0x00000914060ab981 */ /* 0x000ee2000c1e1100 */
[----:B------:R-:W-:-:S02]  /*fe60*/  @!P3 IADD3 R13, P4, P5, R13, UR15, R26 ;  /* 0x0000000f0d0dbc10 */ /* 0x000fc4000fd9e01a */
[----:B------:R-:W-:Y:S01]  /*fe70*/  ISETP.LT.OR P2, PT, R34, 0x11, !P0 ;  /* 0x000000112200780c */ /* 0x000fe20004741670 */
[----:B------:R-:W2:Y:S01]  /*fe80*/  LDL.LU R226, [R1+0x120] ;  /* 0x0001200001e27983 */ /* 0x000ea20000300800 */
[----:B-1----:R-:W-:Y:S02]  /*fe90*/  @!P3 IADD3.X R8, R12, UR14, R35, P4, P5 ;  /* 0x0000000e0c08bc10 */ /* 0x002fe4000a7ea423 */
[----:B0-----:R-:W-:-:S09]  /*fea0*/  @!P3 IADD3 R4, P4, R13, R4, RZ ;  /* 0x000000040d04b210 */ /* 0x001fd20007f9e0ff */
[----:B------:R-:W0:Y:S01]  /*feb0*/  @!P2 LDC.64 R12, c[0x0][0x5c0] ;  /* 0x00017000ff0cab82 */ /* 0x000e220000000a00 */
[----:B------:R-:W-:Y:S01]  /*fec0*/  @!P3 IMAD.X R5, R8, 0x1, R5, P4 ;  /* 0x000000010805b824 */ /* 0x000fe200020e0605 */
[----:B------:R-:W-:Y:S02]  /*fed0*/  PRMT R8, RZ, 0x7610, R8 ;  /* 0x00007610ff087816 */ /* 0x000fe40000000008 */
[----:B---3--:R-:W-:-:S04]  /*fee0*/  LOP3.LUT R10, R10, 0xff, RZ, 0xc0, !PT ;  /* 0x000000ff0a0a7812 */ /* 0x008fc800078ec0ff */
[----:B------:R-:W-:-:S05]  /*fef0*/  F2FP.F16.E4M3.UNPACK_B R10, R10 ;  /* 0x0000000aff0a723e */ /* 0x000fca00020006ff */
[----:B------:R-:W-:-:S05]  /*ff00*/  HADD2.F32 R10, -RZ, R10.H0_H0 ;  /* 0x2000000aff0a7230 */ /* 0x000fca0000004100 */
[----:B------:R-:W-:-:S04]  /*ff10*/  FMUL R10, R10, UR24 ;  /* 0x000000180a0a7c20 */ /* 0x000fc80008400000 */
[----:B----4-:R-:W-:-:S05]  /*ff20*/  FFMA R10, R225, UR23, R10 ;  /* 0x00000017e10a7c23 */ /* 0x010fca000800000a */
[----:B------:R-:W-:-:S05]  /*ff30*/  F2FP.SATFINITE.E4M3.F32.PACK_AB_MERGE_C R11, RZ, R10, RZ ;  /* 0x0000000aff0b723e */ /* 0x000fca00048070ff */
[----:B------:R1:W-:Y:S04]  /*ff40*/  @!P3 STG.E.U8 desc[UR20][R4.64+0x9], R11 ;  /* 0x0000090b0400b986 */ /* 0x0003e8000c101114 */
[----:B------:R-:W3:Y:S01]  /*ff50*/  @!P2 LDG.E.U8 R8, desc[UR20][R2.64+0x10] ;  /* 0x000010140208a981 */ /* 0x000ee2000c1e1100 */
[----:B------:R-:W-:Y:S02]  /*ff60*/  ISETP.LT.OR P3, PT, R34, 0x12, !P0 ;  /* 0x000000122200780c */ /* 0x000fe40004761670 */
[----:B-1----:R-:W-:Y:S02]  /*ff70*/  PRMT R4, RZ, 0x7610, R4 ;  /* 0x00007610ff047816 */ /* 0x002fe40000000004 */
[----:B---3--:R-:W-:-:S04]  /*ff80*/  LOP3.LUT R8, R8, 0xff, RZ, 0xc0, !PT ;  /* 0x000000ff08087812 */ /* 0x008fc800078ec0ff */
[----:B------:R-:W-:-:S05]  /*ff90*/  F2FP.F16.E4M3.UNPACK_B R8, R8 ;  /* 0x00000008ff08723e */ /* 0x000fca00020006ff */
[----:B------:R-:W-:-:S05]  /*ffa0*/  HADD2.F32 R8, -RZ, R8.H0_H0 ;  /* 0x20000008ff087230 */ /* 0x000fca0000004100 */
[----:B------:R-:W-:Y:S01]  /*ffb0*/  FMUL R9, R8, UR24 ;  /* 0x0000001808097c20 */ /* 0x000fe20008400000 */
[----:B0-----:R-:W-:-:S03]  /*ffc0*/  @!P2 IADD3 R8, P4, P5, R26, UR15, R12 ;  /* 0x0000000f1a08ac10 */ /* 0x001fc6000fd9e00c */
[----:B--2---:R-:W-:Y:S01]  /*ffd0*/  FFMA R10, R227, UR23, R9 ;  /* 0x00000017e30a7c23 */ /* 0x004fe20008000009 */
[----:B------:R-:W-:Y:S01]  /*ffe0*/  @!P2 IADD3.X R9, R35, UR14, R13, P4, P5 ;  /* 0x0000000e2309ac10 */ /* 0x000fe2000a7ea40d */
[----:B------:R-:W2:Y:S03]  /*fff0*/  LDL.LU R227, [R1+0x124] ;  /* 0x0001240001e37983 */ /* 0x000ea60000300800 */
[----:B------:R-:W-:Y:S01]  /*10000*/  F2FP.SATFINITE.E4M3.F32.PACK_AB_MERGE_C R5, RZ, R10, RZ ;  /* 0x0000000aff05723e */ /* 0x000fe200048070ff */
[----:B------:R-:W-:Y:S01]  /*10010*/  IMAD.U32 R15, RZ, RZ, UR28 ;  /* 0x0000001cff0f7e24 */ /* 0x000fe2000f8e00ff */
[----:B------:R-:W0:Y:S01]  /*10020*/  @!P3 LDC.64 R10, c[0x0][0x5c0] ;  /* 0x00017000ff0abb82 */ /* 0x000e220000000a00 */
[----:B------:R-:W-:Y:S01]  /*10030*/  IMAD.U32 R12, RZ, RZ, UR27 ;  /* 0x0000001bff0c7e24 */ /* 0x000fe2000f8e00ff */
[----:B------:R-:W3:Y:S04]  /*10040*/  LDL.LU R225, [R1+0x128] ;  /* 0x0001280001e17983 */ /* 0x000ee80000300800 */
[----:B------:R1:W-:Y:S04]  /*10050*/  @!P2 STG.E.U8 desc[UR20][R8.64+0x10], R5 ;  /* 0x000010050800a986 */ /* 0x0003e8000c101114 */
[----:B------:R-:W4:Y:S01]  /*10060*/  @!P3 LDG.E.U8 R4, desc[UR20][R2.64+0x11] ;  /* 0x000011140204b981 */ /* 0x000f22000c1e1100 */
[----:B------:R-:W-:-:S02]  /*10070*/  ISETP.LT.OR P2, PT, R34, 0x11, !P1 ;  /* 0x000000112200780c */ /* 0x000fc40004f41670 */
[----:B-1----:R-:W-:Y:S02]  /*10080*/  PRMT R8, RZ, 0x7610, R8 ;  /* 0x00007610ff087816 */ /* 0x002fe40000000008 */
        /* <DEDUP_REMOVED lines=8> */
[----:B------:R-:W0:Y:S03]  /*10110*/  @!P2 LDC.64 R4, c[0x0][0x5c0] ;  /* 0x00017000ff04ab82 */ /* 0x000e260000000a00 */
[----:B------:R1:W-:Y:S04]  /*10120*/  @!P3 STG.E.U8 desc[UR20][R10.64+0x11], R13 ;  /* 0x0000110d0a00b986 */ /* 0x0003e8000c101114 */
[----:B------:R-:W4:Y:S01]  /*10130*/  @!P2 LDG.E.U8 R8, desc[UR20][R6.64+0x10] ;  /* 0x000010140608a981 */ /* 0x000f22000c1e1100 */
[----:B------:R-:W-:-:S02]  /*10140*/  @!P2 IADD3 R15, P4, P5, R15, UR15, R26 ;  /* 0x0000000f0f0fac10 */ /* 0x000fc4000fd9e01a */
[----:B------:R-:W-:Y:S02]  /*10150*/  ISETP.LT.OR P3, PT, R34, 0x12, !P1 ;  /* 0x000000122200780c */ /* 0x000fe40004f61670 */
[----:B-1----:R-:W-:Y:S02]  /*10160*/  @!P2 IADD3.X R10, R12, UR14, R35, P4, P5 ;  /* 0x0000000e0c0aac10 */ /* 0x002fe4000a7ea423 */
[----:B----4-:R-:W-:-:S04]  /*10170*/  LOP3.LUT R8, R8, 0xff, RZ, 0xc0, !PT ;  /* 0x000000ff08087812 */ /* 0x010fc800078ec0ff */
        /* <DEDUP_REMOVED lines=12> */
[----:B------:R-:W4:Y:S01]  /*10240*/  @!P3 LDG.E.U8 R10, desc[UR20][R6.64+0x11] ;  /* 0x00001114060ab981 */ /* 0x000f22000c1e1100 */
        /* <DEDUP_REMOVED lines=8> */
[----:B----4-:R-:W-:-:S04]  /*102d0*/  LOP3.LUT R10, R10, 0xff, RZ, 0xc0, !PT ;  /* 0x000000ff0a0a7812 */ /* 0x010fc800078ec0ff */
[----:B------:R-:W-:-:S05]  /*102e0*/  F2FP.F16.E4M3.UNPACK_B R10, R10 ;  /* 0x0000000aff0a723e */ /* 0x000fca00020006ff */
[----:B------:R-:W-:-:S05]  /*102f0*/  HADD2.F32 R10, -RZ, R10.H0_H0 ;  /* 0x2000000aff0a7230 */ /* 0x000fca0000004100 */
[----:B------:R-:W-:-:S04]  /*10300*/  FMUL R10, R10, UR24 ;  /* 0x000000180a0a7c20 */ /* 0x000fc80008400000 */
[----:B---3--:R-:W-:-:S05]  /*10310*/  FFMA R10, R225, UR23, R10 ;  /* 0x00000017e10a7c23 */ /* 0x008fca000800000a */
        /* <DEDUP_REMOVED lines=12> */
[----:B------:R-:W2:Y:S01]  /*103e0*/  LDL.LU R227, [R1+0x134] ;  /* 0x0001340001e37983 */ /* 0x000ea20000300800 */
[----:B------:R-:W0:Y:S02]  /*103f0*/  @!P3 LDC.64 R12, c[0x0][0x5c0] ;  /* 0x00017000ff0cbb82 */ /* 0x000e240000000a00 */
[----:B------:R-:W-:Y:S01]  /*10400*/  F2FP.SATFINITE.E4M3.F32.PACK_AB_MERGE_C R11, RZ, R10, RZ ;  /* 0x0000000aff0b723e */ /* 0x000fe200048070ff */
[----:B------:R-:W3:Y:S04]  /*10410*/  LDL.LU R225, [R1+0x138] ;  /* 0x0001380001e17983 */ /* 0x000ee80000300800 */
[----:B------:R1:W-:Y:S04]  /*10420*/  @!P2 STG.E.U8 desc[UR20][R8.64+0x18], R11 ;  /* 0x0000180b0800a986 */ /* 0x0003e8000c101114 */
[----:B------:R-:W4:Y:S01]  /*10430*/  @!P3 LDG.E.U8 R4, desc[UR20][R2.64+0x19] ;  /* 0x000019140204b981 */ /* 0x000f22000c1e1100 */
[----:B------:R-:W-:-:S02]  /*10440*/  ISETP.LT.OR P2, PT, R34, 0x19, !P1 ;  /* 0x000000192200780c */ /* 0x000fc40004f41670 */
[----:B-1----:R-:W-:Y:S02]  /*10450*/  PRMT R8, RZ, 0x7610, R8 ;  /* 0x00007610ff087816 */ /* 0x002fe40000000008 */
[----:B----4-:R-:W-:-:S04]  /*10460*/  LOP3.LUT R4, R4, 0xff, RZ, 0xc0, !PT ;  /* 0x000000ff04047812 */ /* 0x010fc800078ec0ff */
[----:B------:R-:W-:-:S05]  /*10470*/  F2FP.F16.E4M3.UNPACK_B R4, R4 ;  /* 0x00000004ff04723e */ /* 0x000fca00020006ff */
[----:B------:R-:W-:-:S05]  /*10480*/  HADD2.F32 R4, -RZ, R4.H0_H0 ;  /* 0x20000004ff047230 */ /* 0x000fca0000004100 */
[----:B------:R-:W-:Y:S01]  /*10490*/  FMUL R5, R4, UR24 ;  /* 0x0000001804057c20 */ /* 0x000fe20008400000 */
[----:B0-----:R-:W-:-:S03]  /*104a0*/  @!P3 IADD3 R4, P4, P5, R26, UR15, R12 ;  /* 0x0000000f1a04bc10 */ /* 0x001fc6000fd9e00c */
[----:B------:R-:W-:Y:S01]  /*104b0*/  FFMA R10, R226, UR23, R5 ;  /* 0x00000017e20a7c23 */ /* 0x000fe20008000005 */
[----:B------:R-:W-:Y:S02]  /*104c0*/  @!P3 IADD3.X R5, R35, UR14, R13, P4, P5 ;  /* 0x0000000e2305bc10 */ /* 0x000fe4000a7ea40d */
[----:B------:R-:W0:Y:S02]  /*104d0*/  @!P2 LDC.64 R12, c[0x0][0x5c0] ;  /* 0x00017000ff0cab82 */ /* 0x000e240000000a00 */
[----:B------:R-:W-:-:S05]  /*104e0*/  F2FP.SATFINITE.E4M3.F32.PACK_AB_MERGE_C R9, RZ, R10, RZ ;  /* 0x0000000aff09723e */ /* 0x000fca00048070ff */
[----:B------:R0:W-:Y:S04]  /*104f0*/  @!P3 STG.E.U8 desc[UR20][R4.64+0x19], R9 ;  /* 0x000019090400b986 */ /* 0x0001e8000c101114 */
[----:B------:R-:W4:Y:S01]  /*10500*/  @!P2 LDG.E.U8 R8, desc[UR20][R6.64+0x18] ;  /* 0x000018140608a981 */ /* 0x000f22000c1e1100 */
[----:B------:R-:W-:Y:S02]  /*10510*/  IMAD.U32 R11, RZ, RZ, UR28 ;  /* 0x0000001cff0b7e24 */ /* 0x000fe4000f8e00ff */
[----:B------:R-:W-:-:S03]  /*10520*/  IMAD.U32 R10, RZ, RZ, UR27 ;  /* 0x0000001bff0a7e24 */ /* 0x000fc6000f8e00ff */
[----:B------:R-:W-:Y:S02]  /*10530*/  @!P2 IADD3 R11, P4, P5, R11, UR15, R26 ;  /* 0x0000000f0b0bac10 */ /* 0x000fe4000fd9e01a */
[----:B------:R-:W-:Y:S02]  /*10540*/  ISETP.LT.OR P3, PT, R34, 0x1a, !P1 ;  /* 0x0000001a2200780c */ /* 0x000fe40004f61670 */
[----:B------:R-:W-:Y:S02]  /*10550*/  @!P2 IADD3.X R10, R10, UR14, R35, P4, P5 ;  /* 0x0000000e0a0aac10 */ /* 0x000fe4000a7ea423 */
[----:B0-----:R-:W-:-:S05]  /*10560*/  @!P2 IADD3 R4, P4, R11, R12, RZ ;  /* 0x0000000c0b04a210 */ /* 0x001fca0007f9e0ff */
[----:B------:R-:W-:-:S04]  /*10570*/  @!P2 IMAD.X R5, R10, 0x1, R13, P4 ;  /* 0x000000010a05a824 */ /* 0x000fc800020e060d */
[----:B------:R-:W0:Y:S01]  /*10580*/  @!P3 LDC.64 R12, c[0x0][0x5c0] ;  /* 0x00017000ff0cbb82 */ /* 0x000e220000000a00 */
        /* <DEDUP_REMOVED lines=13> */
[----:B------:R-:W-:-:S02]  /*10660*/  @!P3 IADD3 R11, P4, P5, R11, UR15, R26 ;  /* 0x0000000f0b0bbc10 */ /* 0x000fc4000fd9e01a */
[----:B------:R-:W-:Y:S02]  /*10670*/  ISETP.LT.OR P2, PT, R34, 0x21, !P0 ;  /* 0x000000212200780c */ /* 0x000fe40004741670 */
[----:B------:R-:W-:Y:S02]  /*10680*/  @!P3 IADD3.X R10, R10, UR14, R35, P4, P5 ;  /* 0x0000000e0a0abc10 */ /* 0x000fe4000a7ea423 */
[----:B0-----:R-:W-:-:S05]  /*10690*/  @!P3 IADD3 R4, P4, R11, R12, RZ ;  /* 0x0000000c0b04b210 */ /* 0x001fca0007f9e0ff */
[----:B------:R-:W-:-:S04]  /*106a0*/  @!P3 IMAD.X R5, R10, 0x1, R13, P4 ;  /* 0x000000010a05b824 */ /* 0x000fc800020e060d */
[----:B------:R-:W0:Y:S01]  /*106b0*/  @!P2 LDC.64 R12, c[0x0][0x5c0] ;  /* 0x00017000ff0cab82 */ /* 0x000e220000000a00 */
        /* <DEDUP_REMOVED lines=352> */
[----:B------:R-:W-:Y:S01]  /*11cc0*/  @!P3 IADD3.X R5, R35, UR14, R13, P4, P5 ;  /* 0x0000000e2305bc10 */ /* 0x000fe2000a7ea40d */
[----:B------:R-:W-:Y:S01]  /*11cd0*/  IMAD.U32 R11, RZ, RZ, UR28 ;  /* 0x0000001cff0b7e24 */ /* 0x000fe2000f8e00ff */
[----:B------:R-:W0:Y:S01]  /*11ce0*/  @!P2 LDC.64 R12, c[0x0][0x5c0] ;  /* 0x00017000ff0cab82 */ /* 0x000e220000000a00 */
[----:B------:R-:W4:Y:S01]  /*11cf0*/  LDL.LU R226, [R1+0x19c] ;  /* 0x00019c0001e27983 */ /* 0x000f220000300800 */
[----:B------:R-:W-:-:S05]  /*11d00*/  F2FP.SATFINITE.E4M3.F32.PACK_AB_MERGE_C R9, RZ, R10, RZ ;  /* 0x0000000aff09723e */ /* 0x000fca00048070ff */
[----:B------:R0:W-:Y:S04]  /*11d10*/  @!P3 STG.E.U8 desc[UR20][R4.64+0x49], R9 ;  /* 0x000049090400b986 */ /* 0x0001e8000c101114 */
[----:B------:R-:W2:Y:S01]  /*11d20*/  @!P2 LDG.E.U8 R8, desc[UR20][R6.64+0x48] ;  /* 0x000048140608a981 */ /* 0x000ea2000c1e1100 */
[----:B------:R-:W-:Y:S01]  /*11d30*/  IMAD.U32 R10, RZ, RZ, UR27 ;  /* 0x0000001bff0a7e24 */ /* 0x000fe2000f8e00ff */
[----:B------:R-:W-:Y:S02]  /*11d40*/  @!P2 IADD3 R11, P4, P5, R11, UR15, R26 ;  /* 0x0000000f0b0bac10 */ /* 0x000fe4000fd9e01a */
[----:B------:R-:W-:Y:S02]  /*11d50*/  ISETP.LT.OR P3, PT, R34, 0x4a, !P1 ;  /* 0x0000004a2200780c */ /* 0x000fe40004f61670 */
[----:B------:R-:W-:-:S02]  /*11d60*/  @!P2 IADD3.X R10, R10, UR14, R35, P4, P5 ;  /* 0x0000000e0a0aac10 */ /* 0x000fc4000a7ea423 */
[----:B0-----:R-:W-:-:S05]  /*11d70*/  @!P2 IADD3 R4, P4, R11, R12, RZ ;  /* 0x0000000c0b04a210 */ /* 0x001fca0007f9e0ff */
[----:B------:R-:W-:-:S04]  /*11d80*/  @!P2 IMAD.X R5, R10, 0x1, R13, P4 ;  /* 0x000000010a05a824 */ /* 0x000fc800020e060d */
[----:B------:R-:W0:Y:S01]  /*11d90*/  @!P3 LDC.64 R12, c[0x0][0x5c0] ;  /* 0x00017000ff0cbb82 */ /* 0x000e220000000a00 */
        /* <DEDUP_REMOVED lines=10> */
[----:B------:R-:W3:Y:S01]  /*11e40*/  @!P3 LDG.E.U8 R8, desc[UR20][R6.64+0x49] ;  /* 0x000049140608b981 */ /* 0x000ee2000c1e1100 */
[----:B------:R-:W-:Y:S01]  /*11e50*/  IMAD.U32 R10, RZ, RZ, UR27 ;  /* 0x0000001bff0a7e24 */ /* 0x000fe2000f8e00ff */
[----:B------:R-:W-:Y:S02]  /*11e60*/  @!P3 IADD3 R11, P4, P5, R11, UR15, R26 ;  /* 0x0000000f0b0bbc10 */ /* 0x000fe4000fd9e01a */
[----:B------:R-:W-:Y:S02]  /*11e70*/  ISETP.LT.OR P2, PT, R34, 0x51, !P0 ;  /* 0x000000512200780c */ /* 0x000fe40004741670 */
[----:B------:R-:W-:-:S02]  /*11e80*/  @!P3 IADD3.X R10, R10, UR14, R35, P4, P5 ;  /* 0x0000000e0a0abc10 */ /* 0x000fc4000a7ea423 */
        /* <DEDUP_REMOVED lines=19> */
[----:B----4-:R-:W-:Y:S01]  /*11fc0*/  FFMA R10, R226, UR23, R9 ;  /* 0x00000017e20a7c23 */ /* 0x010fe20008000009 */
[----:B------:R-:W-:Y:S01]  /*11fd0*/  @!P2 IADD3.X R9, R35, UR14, R13, P4, P5 ;  /* 0x0000000e2309ac10 */ /* 0x000fe2000a7ea40d */
[----:B------:R-:W3:Y:S01]  /*11fe0*/  LDL.LU R226, [R1+0x1a4] ;  /* 0x0001a40001e27983 */ /* 0x000ee20000300800 */
[----:B------:R-:W0:Y:S02]  /*11ff0*/  @!P3 LDC.64 R12, c[0x0][0x5c0] ;  /* 0x00017000ff0cbb82 */ /* 0x000e240000000a00 */
[----:B------:R-:W-:-:S05]  /*12000*/  F2FP.SATFINITE.E4M3.F32.PACK_AB_MERGE_C R11, RZ, R10, RZ ;  /* 0x0000000aff0b723e */ /* 0x000fca00048070ff */
[----:B------:R1:W-:Y:S04]  /*12010*/  @!P2 STG.E.U8 desc[UR20][R8.64+0x50], R11 ;  /* 0x0000500b0800a986 */ /* 0x0003e8000c101114 */
[----:B------:R-:W4:Y:S01]  /*12020*/  @!P3 LDG.E.U8 R4, desc[UR20][R2.64+0x51] ;  /* 0x000051140204b981 */ /* 0x000f22000c1e1100 */
[----:B------:R-:W-:Y:S02]  /*12030*/  ISETP.LT.OR P2, PT, R34, 0x51, !P1 ;  /* 0x000000512200780c */ /* 0x000fe40004f41670 */
[----:B-1----:R-:W-:Y:S02]  /*12040*/  PRMT R8, RZ, 0x7610, R8 ;  /* 0x00007610ff087816 */ /* 0x002fe40000000008 */
[----:B----4-:R-:W-:-:S04]  /*12050*/  LOP3.LUT R4, R4, 0xff, RZ, 0xc0, !PT ;  /* 0x000000ff04047812 */ /* 0x010fc800078ec0ff */
[----:B------:R-:W-:-:S05]  /*12060*/  F2FP.F16.E4M3.UNPACK_B R4, R4 ;  /* 0x00000004ff04723e */ /* 0x000fca00020006ff */
[----:B------:R-:W-:-:S05]  /*12070*/  HADD2.F32 R4, -RZ, R4.H0_H0 ;  /* 0x20000004ff047230 */ /* 0x000fca0000004100 */
[----:B------:R-:W-:Y:S01]  /*12080*/  FMUL R5, R4, UR24 ;  /* 0x0000001804057c20 */ /* 0x000fe20008400000 */
[----:B0-----:R-:W-:-:S03]  /*12090*/  @!P3 IADD3 R4, P4, P5, R26, UR15, R12 ;  /* 0x0000000f1a04bc10 */ /* 0x001fc6000fd9e00c */
[----:B--2---:R-:W-:Y:S01]  /*120a0*/  FFMA R10, R227, UR23, R5 ;  /* 0x00000017e30a7c23 */ /* 0x004fe20008000005 */
[----:B------:R-:W-:Y:S01]  /*120b0*/  @!P3 IADD3.X R5, R35, UR14, R13, P4, P5 ;  /* 0x0000000e2305bc10 */ /* 0x000fe2000a7ea40d */
[----:B------:R-:W-:Y:S01]  /*120c0*/  IMAD.U32 R11, RZ, RZ, UR28 ;  /* 0x0000001cff0b7e24 */ /* 0x000fe2000f8e00ff */
[----:B------:R-:W0:Y:S01]  /*120d0*/  @!P2 LDC.64 R12, c[0x0][0x5c0] ;  /* 0x00017000ff0cab82 */ /* 0x000e220000000a00 */
[----:B------:R-:W2:Y:S01]  /*120e0*/  LDL.LU R227, [R1+0x1a8] ;  /* 0x0001a80001e37983 */ /* 0x000ea20000300800 */
[----:B------:R-:W-:Y:S02]  /*120f0*/  F2FP.SATFINITE.E4M3.F32.PACK_AB_MERGE_C R9, RZ, R10, RZ ;  /* 0x0000000aff09723e */ /* 0x000fe400048070ff */
[----:B------:R-:W-:Y:S01]  /*12100*/  @!P2 IADD3 R11, P4, P5, R11, UR15, R26 ;  /* 0x0000000f0b0bac10 */ /* 0x000fe2000fd9e01a */
[----:B------:R-:W4:Y:S04]  /*12110*/  LDL.LU R225, [R1+0x1ac] ;  /* 0x0001ac0001e17983 */ /* 0x000f280000300800 */
[----:B------:R0:W-:Y:S04]  /*12120*/  @!P3 STG.E.U8 desc[UR20][R4.64+0x51], R9 ;  /* 0x000051090400b986 */ /* 0x0001e8000c101114 */
[----:B------:R-:W3:Y:S01]  /*12130*/  @!P2 LDG.E.U8 R8, desc[UR20][R6.64+0x50] ;  /* 0x000050140608a981 */ /* 0x000ee2000c1e1100 */
[----:B------:R-:W-:Y:S01]  /*12140*/  IMAD.U32 R10, RZ, RZ, UR27 ;  /* 0x0000001bff0a7e24 */ /* 0x000fe2000f8e00ff */
[----:B------:R-:W-:-:S04]  /*12150*/  ISETP.LT.OR P3, PT, R34, 0x52, !P1 ;  /* 0x000000522200780c */ /* 0x000fc80004f61670 */
[----:B------:R-:W-:Y:S02]  /*12160*/  @!P2 IADD3.X R10, R10, UR14, R35, P4, P5 ;  /* 0x0000000e0a0aac10 */ /* 0x000fe4000a7ea423 */
[----:B0-----:R-:W-:-:S05]  /*12170*/  @!P2 IADD3 R4, P4, R11, R12, RZ ;  /* 0x0000000c0b04a210 */ /* 0x001fca0007f9e0ff */
[----:B------:R-:W-:Y:S02]  /*12180*/  @!P2 IMAD.X R5, R10, 0x1, R13, P4 ;  /* 0x000000010a05a824 */ /* 0x000fe400020e060d */
[----:B------:R-:W0:Y:S01]  /*12190*/  @!P3 LDC.64 R12, c[0x0][0x5c0] ;  /* 0x00017000ff0cbb82 */ /* 0x000e220000000a00 */
        /* <DEDUP_REMOVED lines=40> */
[----:B------:R4:W3:Y:S01]  /*12420*/  @!P0 LDG.E.U8 R4, desc[UR20][R2.64+0x59] ;  /* 0x0000591402048981 */ /* 0x0008e2000c1e1100 */
[----:B------:R-:W-:Y:S02]  /*12430*/  ISETP.LT.OR P2, PT, R34, 0x59, !P1 ;  /* 0x000000592200780c */ /* 0x000fe40004f41670 */
[----:B----4-:R-:W-:Y:S02]  /*12440*/  PRMT R2, RZ, 0x7610, R2 ;  /* 0x00007610ff027816 */ /* 0x010fe40000000002 */
[----:B---3--:R-:W-:-:S04]  /*12450*/  LOP3.LUT R4, R4, 0xff, RZ, 0xc0, !PT ;  /* 0x000000ff04047812 */ /* 0x008fc800078ec0ff */
[----:B------:R-:W-:-:S05]  /*12460*/  F2FP.F16.E4M3.UNPACK_B R4, R4 ;  /* 0x00000004ff04723e */ /* 0x000fca00020006ff */
[----:B------:R-:W-:-:S05]  /*12470*/  HADD2.F32 R4, -RZ, R4.H0_H0 ;  /* 0x20000004ff047230 */ /* 0x000fca0000004100 */
[----:B------:R-:W-:Y:S01]  /*12480*/  FMUL R5, R4, UR24 ;  /* 0x0000001804057c20 */ /* 0x000fe20008400000 */
[----:B0-----:R-:W-:-:S03]  /*12490*/  @!P0 IADD3 R4, P3, P4, R26, UR15, R12 ;  /* 0x0000000f1a048c10 */ /* 0x001fc6000fc7e00c */
[----:B------:R-:W-:Y:S01]  /*124a0*/  FFMA R10, R226, UR23, R5 ;  /* 0x00000017e20a7c23 */ /* 0x000fe20008000005 */
[----:B------:R-:W-:Y:S01]  /*124b0*/  @!P0 IADD3.X R5, R35, UR14, R13, P3, P4 ;  /* 0x0000000e23058c10 */ /* 0x000fe20009fe840d */
[----:B-1----:R-:W-:Y:S01]  /*124c0*/  IMAD.U32 R11, RZ, RZ, UR28 ;  /* 0x0000001cff0b7e24 */ /* 0x002fe2000f8e00ff */
[----:B------:R-:W0:Y:S01]  /*124d0*/  @!P2 LDC.64 R12, c[0x0][0x5c0] ;  /* 0x00017000ff0cab82 */ /* 0x000e220000000a00 */
[----:B------:R-:W-:Y:S01]  /*124e0*/  IMAD.U32 R8, RZ, RZ, UR27 ;  /* 0x0000001bff087e24 */ /* 0x000fe2000f8e00ff */
[----:B------:R-:W-:Y:S01]  /*124f0*/  F2FP.SATFINITE.E4M3.F32.PACK_AB_MERGE_C R9, RZ, R10, RZ ;  /* 0x0000000aff09723e */ /* 0x000fe200048070ff */
[----:B------:R-:W3:Y:S04]  /*12500*/  LDL.LU R226, [R1+0x1b8] ;  /* 0x0001b80001e27983 */ /* 0x000ee80000300800 */
[----:B------:R2:W-:Y:S04]  /*12510*/  @!P0 STG.E.U8 desc[UR20][R4.64+0x59], R9 ;  /* 0x0000590904008986 */ /* 0x0005e8000c101114 */
[----:B------:R-:W4:Y:S01]  /*12520*/  @!P2 LDG.E.U8 R2, desc[UR20][R6.64+0x58] ;  /* 0x000058140602a981 */ /* 0x000f22000c1e1100 */
[----:B------:R-:W-:-:S02]  /*12530*/  @!P2 IADD3 R11, P0, P3, R11, UR15, R26 ;  /* 0x0000000f0b0bac10 */ /* 0x000fc4000fb1e01a */
[----:B------:R-:W-:Y:S02]  /*12540*/  ISETP.LT.OR P1, PT, R34, 0x5a, !P1 ;  /* 0x0000005a2200780c */ /* 0x000fe40004f21670 */
[----:B------:R-:W-:Y:S02]  /*12550*/  @!P2 IADD3.X R8, R8, UR14, R35, P0, P3 ;  /* 0x0000000e0808ac10 */ /* 0x000fe400087e6423 */
[----:B----4-:R-:W-:-:S04]  /*12560*/  LOP3.LUT R2, R2, 0xff, RZ, 0xc0, !PT ;  /* 0x000000ff02027812 */ /* 0x010fc800078ec0ff */
[----:B------:R-:W-:-:S05]  /*12570*/  F2FP.F16.E4M3.UNPACK_B R2, R2 ;  /* 0x00000002ff02723e */ /* 0x000fca00020006ff */
[----:B------:R-:W-:-:S05]  /*12580*/  HADD2.F32 R2, -RZ, R2.H0_H0 ;  /* 0x20000002ff027230 */ /* 0x000fca0000004100 */
[----:B------:R-:W-:Y:S01]  /*12590*/  FMUL R3, R2, UR24 ;  /* 0x0000001802037c20 */ /* 0x000fe20008400000 */
[----:B0-----:R-:W-:Y:S02]  /*125a0*/  @!P2 IADD3 R2, P4, R11, R12, RZ ;  /* 0x0000000c0b02a210 */ /* 0x001fe40007f9e0ff */
[----:B------:R-:W0:Y:S01]  /*125b0*/  @!P1 LDC.64 R10, c[0x0][0x5c0] ;  /* 0x00017000ff0a9b82 */ /* 0x000e220000000a00 */
[----:B--2---:R-:W-:Y:S02]  /*125c0*/  FFMA R4, R227, UR23, R3 ;  /* 0x00000017e3047c23 */ /* 0x004fe40008000003 */
[----:B------:R-:W-:Y:S01]  /*125d0*/  @!P2 IMAD.X R3, R8, 0x1, R13, P4 ;  /* 0x000000010803a824 */ /* 0x000fe200020e060d */
[----:B------:R-:W-:Y:S01]  /*125e0*/  IADD3 R5, P0, R37, 0x180, RZ ;  /* 0x0000018025057810 */ /* 0x000fe20007f1e0ff */
[----:B------:R-:W-:Y:S01]  /*125f0*/  IMAD.U32 R12, RZ, RZ, UR27 ;  /* 0x0000001bff0c7e24 */ /* 0x000fe2000f8e00ff */
[----:B------:R-:W-:Y:S01]  /*12600*/  F2FP.SATFINITE.E4M3.F32.PACK_AB_MERGE_C R9, RZ, R4, RZ ;  /* 0x00000004ff09723e */ /* 0x000fe200048070ff */
[----:B------:R-:W2:Y:S01]  /*12610*/  LDL.LU R227, [R1+0x1bc] ;  /* 0x0001bc0001e37983 */ /* 0x000ea20000300800 */
[----:B------:R-:W-:-:S03]  /*12620*/  PRMT R4, RZ, 0x7610, R4 ;  /* 0x00007610ff047816 */ /* 0x000fc60000000004 */
[----:B------:R1:W-:Y:S04]  /*12630*/  @!P2 STG.E.U8 desc[UR20][R2.64+0x58], R9 ;  /* 0x000058090200a986 */ /* 0x0003e8000c101114 */
[----:B------:R4:W3:Y:S01]  /*12640*/  @!P1 LDG.E.U8 R4, desc[UR20][R6.64+0x59] ;  /* 0x0000591406049981 */ /* 0x0008e2000c1e1100 */
[----:B------:R-:W-:Y:S02]  /*12650*/  IMAD.U32 R13, RZ, RZ, UR28 ;  /* 0x0000001cff0d7e24 */ /* 0x000fe4000f8e00ff */
[----:B------:R-:W-:Y:S01]  /*12660*/  IMAD.X R8, RZ, RZ, R41, P0 ;  /* 0x000000ffff087224 */ /* 0x000fe200000e0629 */
[----:B------:R-:W-:-:S03]  /*12670*/  ISETP.GE.AND P0, PT, R36, 0x181, PT ;  /* 0x000001812400780c */ /* 0x000fc60003f06270 */
[----:B------:R-:W-:Y:S01]  /*12680*/  IMAD R8, R8, UR6, RZ ;  /* 0x0000000608087c24 */ /* 0x000fe2000f8e02ff */
[----:B----4-:R-:W-:Y:S01]  /*12690*/  @!P1 IADD3 R7, P4, P5, R13, UR15, R26 ;  /* 0x0000000f0d079c10 */ /* 0x010fe2000fd9e01a */
[----:B-1----:R-:W-:Y:S01]  /*126a0*/  IMAD.WIDE.U32 R2, R5, UR6, R32 ;  /* 0x0000000605027c25 */ /* 0x002fe2000f8e0020 */
[----:B------:R-:W-:Y:S02]  /*126b0*/  ISETP.LT.OR P2, PT, R34, 0x1, !P0 ;  /* 0x000000012200780c */ /* 0x000fe40004741670 */
[----:B0-----:R-:W-:Y:S01]  /*126c0*/  @!P1 IADD3 R6, P3, R7, R10, RZ ;  /* 0x0000000a07069210 */ /* 0x001fe20007f7e0ff */
[----:B------:R-:W-:Y:S01]  /*126d0*/  IMAD R5, R5, UR7, R8 ;  /* 0x0000000705057c24 */ /* 0x000fe2000f8e0208 */
[----:B------:R-:W-:Y:S02]  /*126e0*/  @!P1 IADD3.X R10, R12, UR14, R35, P4, P5 ;  /* 0x0000000e0c0a9c10 */ /* 0x000fe4000a7ea423 */
[----:B------:R-:W-:-:S03]  /*126f0*/  IADD3 R2, P4, R2, UR8, RZ ;  /* 0x0000000802027c10 */ /* 0x000fc6000ff9e0ff */
[----:B------:R-:W-:Y:S01]  /*12700*/  @!P1 IMAD.X R7, R10, 0x1, R11, P3 ;  /* 0x000000010a079824 */ /* 0x000fe200018e060b */
[----:B------:R-:W-:-:S03]  /*12710*/  IADD3.X R3, R3, UR9, R5, P4, !PT ;  /* 0x0000000903037c10 */ /* 0x000fc6000a7fe405 */
[----:B------:R-:W0:Y:S01]  /*12720*/  @!P2 LDC.64 R10, c[0x0][0x5c0] ;  /* 0x00017000ff0aab82 */ /* 0x000e220000000a00 */
[----:B---3--:R-:W-:-:S04]  /*12730*/  LOP3.LUT R4, R4, 0xff, RZ, 0xc0, !PT ;  /* 0x000000ff04047812 */ /* 0x008fc800078ec0ff */
[----:B------:R-:W-:-:S05]  /*12740*/  F2FP.F16.E4M3.UNPACK_B R4, R4 ;  /* 0x00000004ff04723e */ /* 0x000fca00020006ff */
[----:B------:R-:W-:-:S05]  /*12750*/  HADD2.F32 R4, -RZ, R4.H0_H0 ;  /* 0x20000004ff047230 */ /* 0x000fca0000004100 */
[----:B------:R-:W-:-:S04]  /*12760*/  FMUL R4, R4, UR24 ;  /* 0x0000001804047c20 */ /* 0x000fc80008400000 */
[----:B------:R-:W-:Y:S01]  /*12770*/  FFMA R4, R226, UR23, R4 ;  /* 0x00000017e2047c23 */ /* 0x000fe20008000004 */
[----:B------:R-:W-:Y:S01]  /*12780*/  @!P2 IMAD.MOV.U32 R5, RZ, RZ, R35 ;  /* 0x000000ffff05a224 */ /* 0x000fe200078e0023 */
[----:B------:R-:W-:Y:S01]  /*12790*/  ISETP.LT.OR P3, PT, R34, 0x2, !P0 ;  /* 0x000000022200780c */ /* 0x000fe20004761670 */
[----:B------:R-:W3:Y:S02]  /*127a0*/  LDL.LU R226, [R1+0x1c0] ;  /* 0x0001c00001e27983 */ /* 0x000ee40000300800 */
[----:B------:R-:W-:Y:S02]  /*127b0*/  F2FP.SATFINITE.E4M3.F32.PACK_AB_MERGE_C R9, RZ, R4, RZ ;  /* 0x00000004ff09723e */ /* 0x000fe400048070ff */
[----:B------:R-:W-:-:S03]  /*127c0*/  PRMT R4, RZ, 0x7610, R4 ;  /* 0x00007610ff047816 */ /* 0x000fc60000000004 */
[----:B------:R1:W-:Y:S04]  /*127d0*/  @!P1 STG.E.U8 desc[UR20][R6.64+0x59], R9 ;  /* 0x0000590906009986 */ /* 0x0003e8000c101114 */
[----:B------:R-:W4:Y:S01]  /*127e0*/  @!P2 LDG.E.U8 R4, desc[UR20][R2.64] ;  /* 0x000000140204a981 */ /* 0x000f22000c1e1100 */
[----:B-1----:R-:W-:Y:S01]  /*127f0*/  @!P2 IMAD R6, R25, 0x180, RZ ;  /* 0x000001801906a824 */ /* 0x002fe200078e02ff */
[----:B----4-:R-:W-:-:S04]  /*12800*/  LOP3.LUT R4, R4, 0xff, RZ, 0xc0, !PT ;  /* 0x000000ff04047812 */ /* 0x010fc800078ec0ff */
[----:B------:R-:W-:-:S05]  /*12810*/  F2FP.F16.E4M3.UNPACK_B R4, R4 ;  /* 0x00000004ff04723e */ /* 0x000fca00020006ff */
[----:B------:R-:W-:-:S05]  /*12820*/  HADD2.F32 R4, -RZ, R4.H0_H0 ;  /* 0x20000004ff047230 */ /* 0x000fca0000004100 */
[----:B------:R-:W-:Y:S01]  /*12830*/  FMUL R8, R4, UR24 ;  /* 0x0000001804087c20 */ /* 0x000fe20008400000 */
[----:B------:R-:W-:-:S04]  /*12840*/  @!P2 IMAD.MOV.U32 R4, RZ, RZ, R26 ;  /* 0x000000ffff04a224 */ /* 0x000fc800078e001a */
[----:B------:R-:W-:-:S04]  /*12850*/  @!P2 IMAD.WIDE.U32 R4, R24, 0x180, R4 ;  /* 0x000001801804a825 */ /* 0x000fc800078e0004 */
[----:B--2---:R-:W-:Y:S02]  /*12860*/  FFMA R8, R227, UR23, R8 ;  /* 0x00000017e3087c23 */ /* 0x004fe40008000008 */
[----:B------:R-:W2:Y:S01]  /*12870*/  LDL.LU R227, [R1+0x1c4] ;  /* 0x0001c40001e37983 */ /* 0x000ea20000300800 */
[----:B0-----:R-:W-:Y:S02]  /*12880*/  @!P2 IADD3 R4, P1, R4, R10, RZ ;  /* 0x0000000a0404a210 */ /* 0x001fe40007f3e0ff */
[----:B------:R-:W-:Y:S01]  /*12890*/  F2FP.SATFINITE.E4M3.F32.PACK_AB_MERGE_C R7, RZ, R8, RZ ;  /* 0x00000008ff07723e */ /* 0x000fe200048070ff */
[----:B------:R-:W4:Y:S01]  /*128a0*/  LDL.LU R225, [R1+0x1c8] ;  /* 0x0001c80001e17983 */ /* 0x000f220000300800 */
[--C-:B------:R-:W-:Y:S02]  /*128b0*/  @!P2 IADD3.X R5, R11, R5, R6.reuse, P1, !PT ;  /* 0x000000050b05a210 */ /* 0x100fe40000ffe406 */
[----:B------:R-:W-:Y:S01]  /*128c0*/  PRMT R6, RZ, 0x7610, R6 ;  /* 0x00007610ff067816 */ /* 0x000fe20000000006 */
[----:B------:R-:W0:Y:S02]  /*128d0*/  @!P3 LDC.64 R10, c[0x0][0x5c0] ;  /* 0x00017000ff0abb82 */ /* 0x000e240000000a00 */
[----:B------:R1:W-:Y:S04]  /*128e0*/  @!P2 STG.E.U8 desc[UR20][R4.64], R7 ;  /* 0x000000070400a986 */ /* 0x0003e8000c101114 */
[----:B------:R-:W3:Y:S01]  /*128f0*/  @!P3 LDG.E.U8 R6, desc[UR20][R2.64+0x1] ;  /* 0x000001140206b981 */ /* 0x000ee2000c1e1100 */
[----:B------:R-:W-:Y:S01]  /*12900*/  IADD3 R37, P1, R37, 0x188, RZ ;  /* 0x0000018825257810 */ /* 0x000fe20007f3e0ff */
[----:B-1----:R-:W-:-:S02]  /*12910*/  @!P3 IMAD.MOV.U32 R4, RZ, RZ, R26 ;  /* 0x000000ffff04b224 */ /* 0x002fc400078e001a */
[----:B------:R-:W-:Y:S02]  /*12920*/  @!P3 IMAD.MOV.U32 R5, RZ, RZ, R35 ;  /* 0x000000ffff05b224 */ /* 0x000fe400078e0023 */
[----:B------:R-:W-:Y:S01]  /*12930*/  IMAD.X R40, RZ, RZ, R41, P1 ;  /* 0x000000ffff287224 */ /* 0x000fe200008e0629 */
[----:B------:R-:W-:Y:S01]  /*12940*/  ISETP.GE.AND P1, PT, R36, 0x189, PT ;  /* 0x000001892400780c */ /* 0x000fe20003f26270 */
[----:B------:R-:W-:-:S03]  /*12950*/  @!P3 IMAD.WIDE.U32 R4, R24, 0x180, R4 ;  /* 0x000001801804b825 */ /* 0x000fc600078e0004 */
[----:B------:R-:W-:Y:S01]  /*12960*/  ISETP.LT.OR P2, PT, R34, 0x1, !P1 ;  /* 0x000000012200780c */ /* 0x000fe20004f41670 */
[----:B------:R-:W-:Y:S02]  /*12970*/  IMAD R40, R40, UR6, RZ ;  /* 0x0000000628287c24 */ /* 0x000fe4000f8e02ff */
[----:B------:R-:W-:-:S04]  /*12980*/  IMAD.WIDE.U32 R32, R37, UR6, R32 ;  /* 0x0000000625207c25 */ /* 0x000fc8000f8e0020 */
[----:B------:R-:W-:Y:S02]  /*12990*/  @!P3 IMAD R7, R25, 0x180, RZ ;  /* 0x000001801907b824 */ /* 0x000fe400078e02ff */
[----:B------:R-:W-:-:S04]  /*129a0*/  IMAD R37, R37, UR7, R40 ;  /* 0x0000000725257c24 */ /* 0x000fc8000f8e0228 */
[----:B------:R-:W1:Y:S01]  /*129b0*/  @!P2 LDC.64 R14, c[0x0][0x5c0] ;  /* 0x00017000ff0eab82 */ /* 0x000e620000000a00 */
[----:B---3--:R-:W-:-:S04]  /*129c0*/  LOP3.LUT R6, R6, 0xff, RZ, 0xc0, !PT ;  /* 0x000000ff06067812 */ /* 0x008fc800078ec0ff */
[----:B------:R-:W-:-:S05]  /*129d0*/  F2FP.F16.E4M3.UNPACK_B R6, R6 ;  /* 0x00000006ff06723e */ /* 0x000fca00020006ff */
[----:B------:R-:W-:-:S05]  /*129e0*/  HADD2.F32 R6, -RZ, R6.H0_H0 ;  /* 0x20000006ff067230 */ /* 0x000fca0000004100 */
[----:B------:R-:W-:-:S04]  /*129f0*/  FMUL R6, R6, UR24 ;  /* 0x0000001806067c20 */ /* 0x000fc80008400000 */
[----:B------:R-:W-:Y:S01]  /*12a00*/  FFMA R8, R226, UR23, R6 ;  /* 0x00000017e2087c23 */ /* 0x000fe20008000006 */
[----:B0-----:R-:W-:Y:S02]  /*12a10*/  @!P3 IADD3 R6, P5, R4, R10, RZ ;  /* 0x0000000a0406b210 */ /* 0x001fe40007fbe0ff */
[----:B------:R-:W-:Y:S02]  /*12a20*/  IADD3 R4, P4, R32, UR8, RZ ;  /* 0x0000000820047c10 */ /* 0x000fe4000ff9e0ff */
[----:B------:R-:W-:Y:S02]  /*12a30*/  @!P3 IADD3.X R7, R11, R5, R7, P5, !PT ;  /* 0x000000050b07b210 */ /* 0x000fe40002ffe407 */
[----:B------:R-:W-:Y:S02]  /*12a40*/  F2FP.SATFINITE.E4M3.F32.PACK_AB_MERGE_C R11, RZ, R8, RZ ;  /* 0x00000008ff0b723e */ /* 0x000fe400048070ff */
[----:B------:R-:W-:Y:S02]  /*12a50*/  PRMT R8, RZ, 0x7610, R8 ;  /* 0x00007610ff087816 */ /* 0x000fe40000000008 */
[----:B------:R-:W-:Y:S01]  /*12a60*/  IADD3.X R5, R33, UR9, R37, P4, !PT ;  /* 0x0000000921057c10 */ /* 0x000fe2000a7fe425 */
[----:B------:R0:W-:Y:S04]  /*12a70*/  @!P3 STG.E.U8 desc[UR20][R6.64+0x1], R11 ;  /* 0x0000010b0600b986 */ /* 0x0001e8000c101114 */
[----:B------:R-:W3:Y:S01]  /*12a80*/  @!P2 LDG.E.U8 R8, desc[UR20][R4.64] ;  /* 0x000000140408a981 */ /* 0x000ee2000c1e1100 */
[----:B------:R-:W-:Y:S01]  /*12a90*/  @!P2 IMAD R13, R25, 0x180, RZ ;  /* 0x00000180190da824 */ /* 0x000fe200078e02ff */
[----:B------:R-:W-:Y:S01]  /*12aa0*/  ISETP.LT.OR P3, PT, R34, 0x2, !P1 ;  /* 0x000000022200780c */ /* 0x000fe20004f61670 */
[----:B0-----:R-:W-:-:S02]  /*12ab0*/  @!P2 IMAD.MOV.U32 R6, RZ, RZ, R26 ;  /* 0x000000ffff06a224 */ /* 0x001fc400078e001a */
[----:B------:R-:W-:Y:S01]  /*12ac0*/  @!P2 IMAD.MOV.U32 R7, RZ, RZ, R35 ;  /* 0x000000ffff07a224 */ /* 0x000fe200078e0023 */
[----:B---3--:R-:W-:-:S04]  /*12ad0*/  LOP3.LUT R8, R8, 0xff, RZ, 0xc0, !PT ;  /* 0x000000ff08087812 */ /* 0x008fc800078ec0ff */
[----:B------:R-:W-:-:S05]  /*12ae0*/  F2FP.F16.E4M3.UNPACK_B R8, R8 ;  /* 0x00000008ff08723e */ /* 0x000fca00020006ff */
[----:B------:R-:W-:Y:S02]  /*12af0*/  HADD2.F32 R10, -RZ, R8.H0_H0 ;  /* 0x20000008ff0a7230 */ /* 0x000fe40000004100 */
[----:B------:R-:W-:-:S04]  /*12b00*/  @!P2 IMAD.WIDE.U32 R8, R24, 0x180, R6 ;  /* 0x000001801808a825 */ /* 0x000fc800078e0006 */
[----:B------:R-:W-:Y:S01]  /*12b10*/  FMUL R10, R10, UR24 ;  /* 0x000000180a0a7c20 */ /* 0x000fe20008400000 */
[----:B------:R-:W-:Y:S01]  /*12b20*/  @!P2 IMAD.IADD R12, R9, 0x1, R13 ;  /* 0x00000001090ca824 */ /* 0x000fe200078e020d */
[----:B-1----:R-:W-:Y:S02]  /*12b30*/  @!P2 IADD3 R6, P4, P5, R8, UR28, R14 ;  /* 0x0000001c0806ac10 */ /* 0x002fe4000fd9e00e */
[----:B--2---:R-:W-:Y:S01]  /*12b40*/  FFMA R10, R227, UR23, R10 ;  /* 0x00000017e30a7c23 */ /* 0x004fe2000800000a */
[----:B------:R-:W-:Y:S01]  /*12b50*/  PRMT R8, RZ, 0x7610, R8 ;  /* 0x00007610ff087816 */ /* 0x000fe20000000008 */
[----:B------:R-:W-:Y:S01]  /*12b60*/  @!P3 IMAD R13, R25, 0x180, RZ ;  /* 0x00000180190db824 */ /* 0x000fe200078e02ff */
[----:B------:R-:W-:Y:S01]  /*12b70*/  @!P2 IADD3.X R7, R12, UR27, R15, P4, P5 ;  /* 0x0000001b0c07ac10 */ /* 0x000fe2000a7ea40f */
[----:B------:R-:W2:Y:S01]  /*12b80*/  LDL.LU R227, [R1+0x1cc] ;  /* 0x0001cc0001e37983 */ /* 0x000ea20000300800 */
[----:B------:R-:W-:Y:S01]  /*12b90*/  F2FP.SATFINITE.E4M3.F32.PACK_AB_MERGE_C R11, RZ, R10, RZ ;  /* 0x0000000aff0b723e */ /* 0x000fe200048070ff */
[----:B------:R-:W0:Y:S02]  /*12ba0*/  @!P3 LDC.64 R14, c[0x0][0x5c0] ;  /* 0x00017000ff0ebb82 */ /* 0x000e240000000a00 */
[----:B------:R-:W3:Y:S04]  /*12bb0*/  LDL.LU R226, [R1+0x1d0] ;  /* 0x0001d00001e27983 */ /* 0x000ee80000300800 */
[----:B------:R1:W-:Y:S04]  /*12bc0*/  @!P2 STG.E.U8 desc[UR20][R6.64], R11 ;  /* 0x0000000b0600a986 */ /* 0x0003e8000c101114 */
[----:B------:R-:W4:Y:S01]  /*12bd0*/  @!P3 LDG.E.U8 R8, desc[UR20][R4.64+0x1] ;  /* 0x000001140408b981 */ /* 0x000f22000c1e1100 */
[----:B------:R-:W-:Y:S01]  /*12be0*/  ISETP.LT.OR P2, PT, R34, 0x9, !P0 ;  /* 0x000000092200780c */ /* 0x000fe20004741670 */
[----:B-1----:R-:W-:-:S02]  /*12bf0*/  @!P3 IMAD.MOV.U32 R6, RZ, RZ, R26 ;  /* 0x000000ffff06b224 */ /* 0x002fc400078e001a */
[----:B------:R-:W-:Y:S01]  /*12c00*/  @!P3 IMAD.MOV.U32 R7, RZ, RZ, R35 ;  /* 0x000000ffff07b224 */ /* 0x000fe200078e0023 */
[----:B----4-:R-:W-:-:S04]  /*12c10*/  LOP3.LUT R8, R8, 0xff, RZ, 0xc0, !PT ;  /* 0x000000ff08087812 */ /* 0x010fc800078ec0ff */
[----:B------:R-:W-:-:S05]  /*12c20*/  F2FP.F16.E4M3.UNPACK_B R8, R8 ;  /* 0x00000008ff08723e */ /* 0x000fca00020006ff */
[----:B------:R-:W-:Y:S02]  /*12c30*/  HADD2.F32 R10, -RZ, R8.H0_H0 ;  /* 0x20000008ff0a7230 */ /* 0x000fe40000004100 */
[----:B------:R-:W-:-:S04]  /*12c40*/  @!P3 IMAD.WIDE.U32 R8, R24, 0x180, R6 ;  /* 0x000001801808b825 */ /* 0x000fc800078e0006 */
[----:B------:R-:W-:Y:S01]  /*12c50*/  FMUL R10, R10, UR24 ;  /* 0x000000180a0a7c20 */ /* 0x000fe20008400000 */
[----:B------:R-:W-:Y:S01]  /*12c60*/  @!P3 IMAD.IADD R6, R9, 0x1, R13 ;  /* 0x000000010906b824 */ /* 0x000fe200078e020d */
[----:B0-----:R-:W-:Y:S01]  /*12c70*/  @!P3 IADD3 R8, P4, P5, R8, UR28, R14 ;  /* 0x0000001c0808bc10 */ /* 0x001fe2000fd9e00e */
[----:B------:R-:W0:Y:S01]  /*12c80*/  @!P2 LDC.64 R12, c[0x0][0x5c0] ;  /* 0x00017000ff0cab82 */ /* 0x000e220000000a00 */
[----:B------:R-:W-:Y:S02]  /*12c90*/  FFMA R10, R225, UR23, R10 ;  /* 0x00000017e10a7c23 */ /* 0x000fe4000800000a */
[----:B------:R-:W-:Y:S02]  /*12ca0*/  @!P3 IADD3.X R9, R6, UR27, R15, P4, P5 ;  /* 0x0000001b0609bc10 */ /* 0x000fe4000a7ea40f */
[----:B------:R-:W-:Y:S02]  /*12cb0*/  PRMT R6, RZ, 0x7610, R6 ;  /* 0x00007610ff067816 */ /* 0x000fe40000000006 */
[----:B------:R-:W-:-:S05]  /*12cc0*/  F2FP.SATFINITE.E4M3.F32.PACK_AB_MERGE_C R11, RZ, R10, RZ ;  /* 0x0000000aff0b723e */ /* 0x000fca00048070ff */
[----:B------:R1:W-:Y:S04]  /*12cd0*/  @!P3 STG.E.U8 desc[UR20][R8.64+0x1], R11 ;  /* 0x0000010b0800b986 */ /* 0x0003e8000c101114 */
[----:B------:R-:W4:Y:S01]  /*12ce0*/  @!P2 LDG.E.U8 R6, desc[UR20][R2.64+0x8] ;  /* 0x000008140206a981 */ /* 0x000f22000c1e1100 */
[----:B------:R-:W-:Y:S01]  /*12cf0*/  @!P2 IMAD.MOV.U32 R7, RZ, RZ, R35 ;  /* 0x000000ffff07a224 */ /* 0x000fe200078e0023 */
[----:B------:R-:W-:Y:S01]  /*12d00*/  ISETP.LT.OR P3, PT, R34, 0xa, !P0 ;  /* 0x0000000a2200780c */ /* 0x000fe20004761670 */
        /* <DEDUP_REMOVED lines=17> */
[----:B------:R-:W-:Y:S01]  /*12e20*/  ISETP.LT.OR P2, PT, R34, 0x9, !P1 ;  /* 0x000000092200780c */ /* 0x000fe20004f41670 */
[----:B-1----:R-:W-:-:S02]  /*12e30*/  @!P3 IMAD.MOV.U32 R6, RZ, RZ, R26 ;  /* 0x000000ffff06b224 */ /* 0x002fc400078e001a */
[----:B------:R-:W-:-:S10]  /*12e40*/  @!P3 IMAD.MOV.U32 R7, RZ, RZ, R35 ;  /* 0x000000ffff07b224 */ /* 0x000fd400078e0023 */
[----:B------:R-:W1:Y:S01]  /*12e50*/  @!P2 LDC.64 R14, c[0x0][0x5c0] ;  /* 0x00017000ff0eab82 */ /* 0x000e620000000a00 */
[----:B---3--:R-:W-:-:S04]  /*12e60*/  LOP3.LUT R8, R8, 0xff, RZ, 0xc0, !PT ;  /* 0x000000ff08087812 */ /* 0x008fc800078ec0ff */
[----:B------:R-:W-:-:S05]  /*12e70*/  F2FP.F16.E4M3.UNPACK_B R8, R8 ;  /* 0x00000008ff08723e */ /* 0x000fca00020006ff */
[----:B------:R-:W-:-:S05]  /*12e80*/  HADD2.F32 R8, -RZ, R8.H0_H0 ;  /* 0x20000008ff087230 */ /* 0x000fca0000004100 */
[----:B------:R-:W-:Y:S01]  /*12e90*/  FMUL R10, R8, UR24 ;  /* 0x00000018080a7c20 */ /* 0x000fe20008400000 */
[----:B------:R-:W-:-:S04]  /*12ea0*/  @!P3 IMAD.WIDE.U32 R8, R24, 0x180, R6 ;  /* 0x000001801808b825 */ /* 0x000fc800078e0006 */
[----:B------:R-:W-:Y:S01]  /*12eb0*/  FFMA R10, R226, UR23, R10 ;  /* 0x00000017e20a7c23 */ /* 0x000fe2000800000a */
[----:B------:R-:W-:Y:S01]  /*12ec0*/  @!P3 IMAD R7, R25, 0x180, RZ ;  /* 0x000001801907b824 */ /* 0x000fe200078e02ff */
[----:B0-----:R-:W-:Y:S02]  /*12ed0*/  @!P3 IADD3 R6, P4, R8, R12, RZ ;  /* 0x0000000c0806b210 */ /* 0x001fe40007f9e0ff */
[----:B------:R-:W-:Y:S02]  /*12ee0*/  PRMT R8, RZ, 0x7610, R8 ;  /* 0x00007610ff087816 */ /* 0x000fe40000000008 */
[----:B------:R-:W-:Y:S02]  /*12ef0*/  @!P3 IADD3.X R7, R13, R9, R7, P4, !PT ;  /* 0x000000090d07b210 */ /* 0x000fe400027fe407 */
[----:B------:R-:W-:-:S05]  /*12f00*/  F2FP.SATFINITE.E4M3.F32.PACK_AB_MERGE_C R11, RZ, R10, RZ ;  /* 0x0000000aff0b723e */ /* 0x000fca00048070ff */
[----:B------:R0:W-:Y:S04]  /*12f10*/  @!P3 STG.E.U8 desc[UR20][R6.64+0x9], R11 ;  /* 0x0000090b0600b986 */ /* 0x0001e8000c101114 */
[----:B------:R-:W3:Y:S01]  /*12f20*/  @!P2 LDG.E.U8 R8, desc[UR20][R4.64+0x8] ;  /* 0x000008140408a981 */ /* 0x000ee2000c1e1100 */
[----:B------:R-:W-:Y:S02]  /*12f30*/  @!P2 IMAD R13, R25, 0x180, RZ ;  /* 0x00000180190da824 */ /* 0x000fe400078e02ff */
[----:B0-----:R-:W-:Y:S02]  /*12f40*/  @!P2 IMAD.MOV.U32 R6, RZ, RZ, R26 ;  /* 0x000000ffff06a224 */ /* 0x001fe400078e001a */
[----:B------:R-:W-:Y:S01]  /*12f50*/  @!P2 IMAD.MOV.U32 R7, RZ, RZ, R35 ;  /* 0x000000ffff07a224 */ /* 0x000fe200078e0023 */
[----:B------:R-:W-:-:S02]  /*12f60*/  ISETP.LT.OR P3, PT, R34, 0xa, !P1 ;  /* 0x0000000a2200780c */ /* 0x000fc40004f61670 */
[----:B---3--:R-:W-:-:S04]  /*12f70*/  LOP3.LUT R8, R8, 0xff, RZ, 0xc0, !PT ;  /* 0x000000ff08087812 */ /* 0x008fc800078ec0ff */
[----:B------:R-:W-:-:S05]  /*12f80*/  F2FP.F16.E4M3.UNPACK_B R8, R8 ;  /* 0x00000008ff08723e */ /* 0x000fca00020006ff */
[----:B------:R-:W-:Y:S02]  /*12f90*/  HADD2.F32 R10, -RZ, R8.H0_H0 ;  /* 0x20000008ff0a7230 */ /* 0x000fe40000004100 */
[----:B------:R-:W-:-:S04]  /*12fa0*/  @!P2 IMAD.WIDE.U32 R8, R24, 0x180, R6 ;  /* 0x000001801808a825 */ /* 0x000fc800078e0006 */
[----:B------:R-:W-:Y:S01]  /*12fb0*/  FMUL R10, R10, UR24 ;  /* 0x000000180a0a7c20 */ /* 0x000fe20008400000 */
[----:B------:R-:W-:Y:S01]  /*12fc0*/  @!P2 IMAD.IADD R6, R9, 0x1, R13 ;  /* 0x000000010906a824 */ /* 0x000fe200078e020d */
[----:B-1----:R-:W-:Y:S02]  /*12fd0*/  @!P2 IADD3 R8, P4, P5, R8, UR28, R14 ;  /* 0x0000001c0808ac10 */ /* 0x002fe4000fd9e00e */
[----:B--2---:R-:W-:Y:S02]  /*12fe0*/  FFMA R10, R227, UR23, R10 ;  /* 0x00000017e30a7c23 */ /* 0x004fe4000800000a */
[----:B------:R-:W-:Y:S01]  /*12ff0*/  @!P2 IADD3.X R9, R6, UR27, R15, P4, P5 ;  /* 0x0000001b0609ac10 */ /* 0x000fe2000a7ea40f */
[----:B------:R-:W-:Y:S01]  /*13000*/  @!P3 IMAD.MOV.U32 R7, RZ, RZ, R35 ;  /* 0x000000ffff07b224 */ /* 0x000fe200078e0023 */
[----:B------:R-:W-:Y:S01]  /*13010*/  PRMT R6, RZ, 0x7610, R6 ;  /* 0x00007610ff067816 */ /* 0x000fe20000000006 */
[----:B------:R-:W0:Y:S01]  /*13020*/  @!P3 LDC.64 R14, c[0x0][0x5c0] ;  /* 0x00017000ff0ebb82 */ /* 0x000e220000000a00 */
[----:B------:R-:W-:Y:S01]  /*13030*/  F2FP.SATFINITE.E4M3.F32.PACK_AB_MERGE_C R11, RZ, R10, RZ ;  /* 0x0000000aff0b723e */ /* 0x000fe200048070ff */
[----:B------:R-:W-:Y:S01]  /*13040*/  @!P3 IMAD R13, R25, 0x180, RZ ;  /* 0x00000180190db824 */ /* 0x000fe200078e02ff */
[----:B------:R-:W2:Y:S04]  /*13050*/  LDL.LU R227, [R1+0x1dc] ;  /* 0x0001dc0001e37983 */ /* 0x000ea80000300800 */
[----:B------:R1:W-:Y:S04]  /*13060*/  @!P2 STG.E.U8 desc[UR20][R8.64+0x8], R11 ;  /* 0x0000080b0800a986 */ /* 0x0003e8000c101114 */
[----:B------:R-:W3:Y:S01]  /*13070*/  @!P3 LDG.E.U8 R6, desc[UR20][R4.64+0x9] ;  /* 0x000009140406b981 */ /* 0x000ee2000c1e1100 */
[----:B------:R-:W-:-:S03]  /*13080*/  ISETP.LT.OR P2, PT, R34, 0x11, !P0 ;  /* 0x000000112200780c */ /* 0x000fc60004741670 */
[----:B------:R-:W2:Y:S01]  /*13090*/  LDL.LU R226, [R1+0x1e0] ;  /* 0x0001e00001e27983 */ /* 0x000ea20000300800 */
[----:B---3--:R-:W-:-:S04]  /*130a0*/  LOP3.LUT R6, R6, 0xff, RZ, 0xc0, !PT ;  /* 0x000000ff06067812 */ /* 0x008fc800078ec0ff */
[----:B------:R-:W-:-:S05]  /*130b0*/  F2FP.F16.E4M3.UNPACK_B R6, R6 ;  /* 0x00000006ff06723e */ /* 0x000fca00020006ff */
[----:B------:R-:W-:Y:S02]  /*130c0*/  HADD2.F32 R10, -RZ, R6.H0_H0 ;  /* 0x20000006ff0a7230 */ /* 0x000fe40000004100 */
[----:B------:R-:W-:-:S03]  /*130d0*/  @!P3 IMAD.MOV.U32 R6, RZ, RZ, R26 ;  /* 0x000000ffff06b224 */ /* 0x000fc600078e001a */
[----:B------:R-:W-:Y:S01]  /*130e0*/  FMUL R10, R10, UR24 ;  /* 0x000000180a0a7c20 */ /* 0x000fe20008400000 */
[----:B------:R-:W-:-:S04]  /*130f0*/  @!P3 IMAD.WIDE.U32 R6, R24, 0x180, R6 ;  /* 0x000001801806b825 */ /* 0x000fc800078e0006 */
[----:B----4-:R-:W-:Y:S01]  /*13100*/  FFMA R10, R225, UR23, R10 ;  /* 0x00000017e10a7c23 */ /* 0x010fe2000800000a */
[----:B-1----:R-:W-:Y:S01]  /*13110*/  @!P3 IMAD.IADD R8, R7, 0x1, R13 ;  /* 0x000000010708b824 */ /* 0x002fe200078e020d */
[----:B0-----:R-:W-:Y:S01]  /*13120*/  @!P3 IADD3 R6, P4, P5, R6, UR28, R14 ;  /* 0x0000001c0606bc10 */ /* 0x001fe2000fd9e00e */
[----:B------:R-:W0:Y:S02]  /*13130*/  @!P2 LDC.64 R12, c[0x0][0x5c0] ;  /* 0x00017000ff0cab82 */ /* 0x000e240000000a00 */
[----:B------:R-:W-:Y:S02]  /*13140*/  F2FP.SATFINITE.E4M3.F32.PACK_AB_MERGE_C R11, RZ, R10, RZ ;  /* 0x0000000aff0b723e */ /* 0x000fe400048070ff */
[----:B------:R-:W-:Y:S02]  /*13150*/  @!P3 IADD3.X R7, R8, UR27, R15, P4, P5 ;  /* 0x0000001b0807bc10 */ /* 0x000fe4000a7ea40f */
[----:B------:R-:W-:-:S03]  /*13160*/  PRMT R8, RZ, 0x7610, R8 ;  /* 0x00007610ff087816 */ /* 0x000fc60000000008 */
[----:B------:R1:W-:Y:S04]  /*13170*/  @!P3 STG.E.U8 desc[UR20][R6.64+0x9], R11 ;  /* 0x0000090b0600b986 */ /* 0x0003e8000c101114 */
[----:B------:R-:W3:Y:S01]  /*13180*/  @!P2 LDG.E.U8 R8, desc[UR20][R2.64+0x10] ;  /* 0x000010140208a981 */ /* 0x000ee2000c1e1100 */
[----:B------:R-:W-:Y:S01]  /*13190*/  ISETP.LT.OR P3, PT, R34, 0x12, !P0 ;  /* 0x000000122200780c */ /* 0x000fe20004761670 */
[----:B-1----:R-:W-:Y:S02]  /*131a0*/  @!P2 IMAD.MOV.U32 R6, RZ, RZ, R26 ;  /* 0x000000ffff06a224 */ /* 0x002fe400078e001a */
[----:B------:R-:W-:Y:S01]  /*131b0*/  @!P2 IMAD.MOV.U32 R7, RZ, RZ, R35 ;  /* 0x000000ffff07a224 */ /* 0x000fe200078e0023 */
[----:B---3--:R-:W-:-:S04]  /*131c0*/  LOP3.LUT R8, R8, 0xff, RZ, 0xc0, !PT ;  /* 0x000000ff08087812 */ /* 0x008fc800078ec0ff */
[----:B------:R-:W-:-:S05]  /*131d0*/  F2FP.F16.E4M3.UNPACK_B R8, R8 ;  /* 0x00000008ff08723e */ /* 0x000fca00020006ff */
[----:B------:R-:W-:-:S05]  /*131e0*/  HADD2.F32 R8, -RZ, R8.H0_H0 ;  /* 0x20000008ff087230 */ /* 0x000fca0000004100 */
[----:B------:R-:W-:Y:S01]  /*131f0*/  FMUL R10, R8, UR24 ;  /* 0x00000018080a7c20 */ /* 0x000fe20008400000 */
[----:B------:R-:W-:-:S04]  /*13200*/  @!P2 IMAD.WIDE.U32 R8, R24, 0x180, R6 ;  /* 0x000001801808a825 */ /* 0x000fc800078e0006 */
[----:B--2---:R-:W-:Y:S01]  /*13210*/  FFMA R10, R227, UR23, R10 ;  /* 0x00000017e30a7c23 */ /* 0x004fe2000800000a */
[----:B------:R-:W-:Y:S01]  /*13220*/  @!P2 IMAD R7, R25, 0x180, RZ ;  /* 0x000001801907a824 */ /* 0x000fe200078e02ff */
[----:B0-----:R-:W-:Y:S01]  /*13230*/  @!P2 IADD3 R6, P4, R8, R12, RZ ;  /* 0x0000000c0806a210 */ /* 0x001fe20007f9e0ff */
[----:B------:R-:W2:Y:S01]  /*13240*/  LDL.LU R227, [R1+0x1e4] ;  /* 0x0001e40001e37983 */ /* 0x000ea20000300800 */
[----:B------:R-:W-:Y:S02]  /*13250*/  PRMT R8, RZ, 0x7610, R8 ;  /* 0x00007610ff087816 */ /* 0x000fe40000000008 */
[----:B------:R-:W-:Y:S01]  /*13260*/  @!P2 IADD3.X R7, R13, R9, R7, P4, !PT ;  /* 0x000000090d07a210 */ /* 0x000fe200027fe407 */
[----:B------:R-:W3:Y:S01]  /*13270*/  LDL.LU R225, [R1+0x1e8] ;  /* 0x0001e80001e17983 */ /* 0x000ee20000300800 */
[----:B------:R-:W-:Y:S01]  /*13280*/  F2FP.SATFINITE.E4M3.F32.PACK_AB_MERGE_C R11, RZ, R10, RZ ;  /* 0x0000000aff0b723e */ /* 0x000fe200048070ff */
[----:B------:R-:W0:Y:S04]  /*13290*/  @!P3 LDC.64 R12, c[0x0][0x5c0] ;  /* 0x00017000ff0cbb82 */ /* 0x000e280000000a00 */
[----:B------:R1:W-:Y:S04]  /*132a0*/  @!P2 STG.E.U8 desc[UR20][R6.64+0x10], R11 ;  /* 0x0000100b0600a986 */ /* 0x0003e8000c101114 */
[----:B------:R-:W4:Y:S01]  /*132b0*/  @!P3 LDG.E.U8 R8, desc[UR20][R2.64+0x11] ;  /* 0x000011140208b981 */ /* 0x000f22000c1e1100 */
[----:B------:R-:W-:Y:S01]  /*132c0*/  ISETP.LT.OR P2, PT, R34, 0x11, !P1 ;  /* 0x000000112200780c */ /* 0x000fe20004f41670 */
[----:B-1----:R-:W-:-:S02]  /*132d0*/  @!P3 IMAD.MOV.U32 R6, RZ, RZ, R26 ;  /* 0x000000ffff06b224 */ /* 0x002fc400078e001a */
[----:B------:R-:W-:-:S10]  /*132e0*/  @!P3 IMAD.MOV.U32 R7, RZ, RZ, R35 ;  /* 0x000000ffff07b224 */ /* 0x000fd400078e0023 */
[----:B------:R-:W1:Y:S01]  /*132f0*/  @!P2 LDC.64 R14, c[0x0][0x5c0] ;  /* 0x00017000ff0eab82 */ /* 0x000e620000000a00 */
[----:B----4-:R-:W-:-:S04]  /*13300*/  LOP3.LUT R8, R8, 0xff, RZ, 0xc0, !PT ;  /* 0x000000ff08087812 */ /* 0x010fc800078ec0ff */
        /* <DEDUP_REMOVED lines=11> */
[----:B------:R-:W4:Y:S01]  /*133c0*/  @!P2 LDG.E.U8 R8, desc[UR20][R4.64+0x10] ;  /* 0x000010140408a981 */ /* 0x000f22000c1e1100 */
[----:B------:R-:W-:Y:S02]  /*133d0*/  @!P2 IMAD R13, R25, 0x180, RZ ;  /* 0x00000180190da824 */ /* 0x000fe400078e02ff */
[----:B0-----:R-:W-:Y:S02]  /*133e0*/  @!P2 IMAD.MOV.U32 R6, RZ, RZ, R26 ;  /* 0x000000ffff06a224 */ /* 0x001fe400078e001a */
[----:B------:R-:W-:Y:S01]  /*133f0*/  @!P2 IMAD.MOV.U32 R7, RZ, RZ, R35 ;  /* 0x000000ffff07a224 */ /* 0x000fe200078e0023 */
[----:B------:R-:W-:-:S02]  /*13400*/  ISETP.LT.OR P3, PT, R34, 0x12, !P1 ;  /* 0x000000122200780c */ /* 0x000fc40004f61670 */
[----:B----4-:R-:W-:-:S04]  /*13410*/  LOP3.LUT R8, R8, 0xff, RZ, 0xc0, !PT ;  /* 0x000000ff08087812 */ /* 0x010fc800078ec0ff */
        /* <DEDUP_REMOVED lines=15> */
[----:B------:R-:W4:Y:S01]  /*13510*/  @!P3 LDG.E.U8 R6, desc[UR20][R4.64+0x11] ;  /* 0x000011140406b981 */ /* 0x000f22000c1e1100 */
[----:B------:R-:W-:-:S03]  /*13520*/  ISETP.LT.OR P2, PT, R34, 0x19, !P0 ;  /* 0x000000192200780c */ /* 0x000fc60004741670 */
[----:B------:R-:W2:Y:S01]  /*13530*/  LDL.LU R226, [R1+0x1f0] ;  /* 0x0001f00001e27983 */ /* 0x000ea20000300800 */
[----:B----4-:R-:W-:-:S04]  /*13540*/  LOP3.LUT R6, R6, 0xff, RZ, 0xc0, !PT ;  /* 0x000000ff06067812 */ /* 0x010fc800078ec0ff */
[----:B------:R-:W-:-:S05]  /*13550*/  F2FP.F16.E4M3.UNPACK_B R6, R6 ;  /* 0x00000006ff06723e */ /* 0x000fca00020006ff */
[----:B------:R-:W-:Y:S02]  /*13560*/  HADD2.F32 R10, -RZ, R6.H0_H0 ;  /* 0x20000006ff0a7230 */ /* 0x000fe40000004100 */
[----:B------:R-:W-:-:S03]  /*13570*/  @!P3 IMAD.MOV.U32 R6, RZ, RZ, R26 ;  /* 0x000000ffff06b224 */ /* 0x000fc600078e001a */
[----:B------:R-:W-:Y:S01]  /*13580*/  FMUL R10, R10, UR24 ;  /* 0x000000180a0a7c20 */ /* 0x000fe20008400000 */
[----:B------:R-:W-:-:S04]  /*13590*/  @!P3 IMAD.WIDE.U32 R6, R24, 0x180, R6 ;  /* 0x000001801806b825 */ /* 0x000fc800078e0006 */
[----:B---3--:R-:W-:Y:S01]  /*135a0*/  FFMA R10, R225, UR23, R10 ;  /* 0x00000017e10a7c23 */ /* 0x008fe2000800000a */
        /* <DEDUP_REMOVED lines=613> */
[----:B------:R-:W-:Y:S02]  /*15c00*/  @!P2 IADD3.X R7, R13, R9, R7, P3, !PT ;  /* 0x000000090d07a210 */ /* 0x000fe40001ffe407 */
[----:B------:R-:W-:Y:S01]  /*15c10*/  F2FP.SATFINITE.E4M3.F32.PACK_AB_MERGE_C R11, RZ, R10, RZ ;  /* 0x0000000aff0b723e */ /* 0x000fe200048070ff */
[----:B------:R-:W0:Y:S04]  /*15c20*/  @!P0 LDC.64 R12, c[0x0][0x5c0] ;  /* 0x00017000ff0c8b82 */ /* 0x000e280000000a00 */
[----:B------:R1:W-:Y:S04]  /*15c30*/  @!P2 STG.E.U8 desc[UR20][R6.64+0x58], R11 ;  /* 0x0000580b0600a986 */ /* 0x0003e8000c101114 */
[----:B------:R3:W4:Y:S01]  /*15c40*/  @!P0 LDG.E.U8 R8, desc[UR20][R2.64+0x59] ;  /* 0x0000591402088981 */ /* 0x000722000c1e1100 */
[----:B------:R-:W-:Y:S01]  /*15c50*/  ISETP.LT.OR P2, PT, R34, 0x59, !P1 ;  /* 0x000000592200780c */ /* 0x000fe20004f41670 */
[----:B---3--:R-:W-:-:S02]  /*15c60*/  @!P0 IMAD.MOV.U32 R2, RZ, RZ, R26 ;  /* 0x000000ffff028224 */ /* 0x008fc400078e001a */
[----:B------:R-:W-:Y:S02]  /*15c70*/  @!P0 IMAD.MOV.U32 R3, RZ, RZ, R35 ;  /* 0x000000ffff038224 */ /* 0x000fe400078e0023 */
[----:B-1----:R-:W-:Y:S01]  /*15c80*/  @!P0 IMAD R6, R25, 0x180, RZ ;  /* 0x0000018019068824 */ /* 0x002fe200078e02ff */
[----:B----4-:R-:W-:-:S04]  /*15c90*/  LOP3.LUT R8, R8, 0xff, RZ, 0xc0, !PT ;  /* 0x000000ff08087812 */ /* 0x010fc800078ec0ff */
[----:B------:R-:W-:-:S05]  /*15ca0*/  F2FP.F16.E4M3.UNPACK_B R8, R8 ;  /* 0x00000008ff08723e */ /* 0x000fca00020006ff */
[----:B------:R-:W-:-:S05]  /*15cb0*/  HADD2.F32 R8, -RZ, R8.H0_H0 ;  /* 0x20000008ff087230 */ /* 0x000fca0000004100 */
[----:B------:R-:W-:Y:S01]  /*15cc0*/  FMUL R10, R8, UR24 ;  /* 0x00000018080a7c20 */ /* 0x000fe20008400000 */
[----:B------:R-:W-:-:S04]  /*15cd0*/  @!P0 IMAD.WIDE.U32 R8, R24, 0x180, R2 ;  /* 0x0000018018088825 */ /* 0x000fc800078e0002 */
[----:B------:R-:W-:Y:S01]  /*15ce0*/  FFMA R10, R226, UR23, R10 ;  /* 0x00000017e20a7c23 */ /* 0x000fe2000800000a */
[----:B0-----:R-:W-:-:S04]  /*15cf0*/  @!P0 IADD3 R2, P3, R8, R12, RZ ;  /* 0x0000000c08028210 */ /* 0x001fc80007f7e0ff */
[--C-:B------:R-:W-:Y:S02]  /*15d00*/  @!P0 IADD3.X R3, R13, R9, R6.reuse, P3, !PT ;  /* 0x000000090d038210 */ /* 0x100fe40001ffe406 */
[----:B------:R-:W-:Y:S01]  /*15d10*/  F2FP.SATFINITE.E4M3.F32.PACK_AB_MERGE_C R9, RZ, R10, RZ ;  /* 0x0000000aff09723e */ /* 0x000fe200048070ff */
[----:B------:R-:W0:Y:S01]  /*15d20*/  @!P2 LDC.64 R12, c[0x0][0x5c0] ;  /* 0x00017000ff0cab82 */ /* 0x000e220000000a00 */
[----:B------:R-:W-:-:S03]  /*15d30*/  PRMT R6, RZ, 0x7610, R6 ;  /* 0x00007610ff067816 */ /* 0x000fc60000000006 */
[----:B------:R1:W-:Y:S04]  /*15d40*/  @!P0 STG.E.U8 desc[UR20][R2.64+0x59], R9 ;  /* 0x0000590902008986 */ /* 0x0003e8000c101114 */
[----:B------:R-:W3:Y:S01]  /*15d50*/  @!P2 LDG.E.U8 R6, desc[UR20][R4.64+0x58] ;  /* 0x000058140406a981 */ /* 0x000ee2000c1e1100 */
[----:B------:R-:W-:Y:S02]  /*15d60*/  @!P2 IMAD R11, R25, 0x180, RZ ;  /* 0x00000180190ba824 */ /* 0x000fe400078e02ff */
[----:B-1----:R-:W-:Y:S02]  /*15d70*/  @!P2 IMAD.MOV.U32 R2, RZ, RZ, R26 ;  /* 0x000000ffff02a224 */ /* 0x002fe400078e001a */
[----:B------:R-:W-:Y:S01]  /*15d80*/  @!P2 IMAD.MOV.U32 R3, RZ, RZ, R35 ;  /* 0x000000ffff03a224 */ /* 0x000fe200078e0023 */
[----:B------:R-:W-:Y:S01]  /*15d90*/  ISETP.LT.OR P1, PT, R34, 0x5a, !P1 ;  /* 0x0000005a2200780c */ /* 0x000fe20004f21670 */
[----:B------:R-:W-:Y:S01]  /*15da0*/  BSSY B1, `(.L_x_40) ;  /* 0x000000f000017945 */ /* 0x000fe20003800000 */
[----:B---3--:R-:W-:-:S04]  /*15db0*/  LOP3.LUT R6, R6, 0xff, RZ, 0xc0, !PT ;  /* 0x000000ff06067812 */ /* 0x008fc800078ec0ff */
[----:B------:R-:W-:-:S05]  /*15dc0*/  F2FP.F16.E4M3.UNPACK_B R6, R6 ;  /* 0x00000006ff06723e */ /* 0x000fca00020006ff */
[----:B------:R-:W-:Y:S02]  /*15dd0*/  HADD2.F32 R8, -RZ, R6.H0_H0 ;  /* 0x20000006ff087230 */ /* 0x000fe40000004100 */
[----:B------:R-:W-:-:S04]  /*15de0*/  @!P2 IMAD.WIDE.U32 R6, R24, 0x180, R2 ;  /* 0x000001801806a825 */ /* 0x000fc800078e0002 */
[----:B------:R-:W-:Y:S01]  /*15df0*/  FMUL R8, R8, UR24 ;  /* 0x0000001808087c20 */ /* 0x000fe20008400000 */
[----:B------:R-:W-:Y:S01]  /*15e00*/  @!P2 IMAD.IADD R10, R7, 0x1, R11 ;  /* 0x00000001070aa824 */ /* 0x000fe200078e020b */
[----:B0-----:R-:W-:Y:S02]  /*15e10*/  @!P2 IADD3 R6, P0, P3, R6, UR28, R12 ;  /* 0x0000001c0606ac10 */ /* 0x001fe4000fb1e00c */
[----:B--2---:R-:W-:Y:S02]  /*15e20*/  FFMA R8, R227, UR23, R8 ;  /* 0x00000017e3087c23 */ /* 0x004fe40008000008 */
[----:B------:R-:W-:-:S03]  /*15e30*/  @!P2 IADD3.X R7, R10, UR27, R13, P0, P3 ;  /* 0x0000001b0a07ac10 */ /* 0x000fc600087e640d */
[----:B------:R-:W-:-:S05]  /*15e40*/  F2FP.SATFINITE.E4M3.F32.PACK_AB_MERGE_C R3, RZ, R8, RZ ;  /* 0x00000008ff03723e */ /* 0x000fca00048070ff */
[----:B------:R0:W-:Y:S01]  /*15e50*/  @!P2 STG.E.U8 desc[UR20][R6.64+0x58], R3 ;  /* 0x000058030600a986 */ /* 0x0001e2000c101114 */
[----:B------:R-:W-:Y:S01]  /*15e60*/  PRMT R2, RZ, 0x7610, R2 ;  /* 0x00007610ff027816 */ /* 0x000fe20000000002 */
[----:B------:R-:W-:Y:S06]  /*15e70*/  @P1 BRA `(.L_x_41) ;  /* 0x0000000000041947 */ /* 0x000fec0003800000 */
[----:B------:R1:W5:Y:S02]  /*15e80*/  LDG.E.U8 R2, desc[UR20][R4.64+0x59] ;  /* 0x0000591404027981 */ /* 0x000364000c1e1100 */
.L_x_41:
[----:B------:R-:W-:Y:S05]  /*15e90*/  BSYNC B1 ;  /* 0x0000000000017941 */ /* 0x000fea0003800000 */
.L_x_40:
[----:B------:R-:W-:Y:S05]  /*15ea0*/  @P1 BRA `(.L_x_42) ;  /* 0x0000009400441947 */ /* 0x000fea0003800000 */
[----:B-1----:R-:W2:Y:S01]  /*15eb0*/  LDL.LU R4, [R1+0x278] ;  /* 0x0002780001047983 */ /* 0x002ea20000300800 */
[----:B-----5:R-:W-:Y:S01]  /*15ec0*/  LOP3.LUT R2, R2, 0xff, RZ, 0xc0, !PT ;  /* 0x000000ff02027812 */ /* 0x020fe200078ec0ff */
[----:B------:R-:W-:Y:S01]  /*15ed0*/  IMAD.MOV.U32 R34, RZ, RZ, R26 ;  /* 0x000000ffff227224 */ /* 0x000fe200078e001a */
[----:B------:R-:W-:Y:S01]  /*15ee0*/  ULDC.64 UR6, c[0x0][0x5c0] ;  /* 0x0001700000067ab9 */ /* 0x000fe20000000a00 */
[----:B------:R-:W-:Y:S01]  /*15ef0*/  IMAD R25, R25, 0x180, RZ ;  /* 0x0000018019197824 */ /* 0x000fe200078e02ff */
[----:B------:R-:W-:Y:S01]  /*15f00*/  F2FP.F16.E4M3.UNPACK_B R2, R2 ;  /* 0x00000002ff02723e */ /* 0x000fe200020006ff */
[----:B------:R-:W-:-:S04]  /*15f10*/  IMAD.WIDE.U32 R34, R24, 0x180, R34 ;  /* 0x0000018018227825 */ /* 0x000fc800078e0022 */
[----:B------:R-:W-:Y:S02]  /*15f20*/  HADD2.F32 R2, -RZ, R2.H0_H0 ;  /* 0x20000002ff027230 */ /* 0x000fe40000004100 */
[----:B0-----:R-:W-:Y:S02]  /*15f30*/  IMAD.U32 R3, RZ, RZ, UR6 ;  /* 0x00000006ff037e24 */ /* 0x001fe4000f8e00ff */
[----:B------:R-:W-:Y:S02]  /*15f40*/  IMAD.IADD R25, R35, 0x1, R25 ;  /* 0x0000000123197824 */ /* 0x000fe400078e0219 */
[----:B------:R-:W-:Y:S01]  /*15f50*/  FMUL R2, R2, UR24 ;  /* 0x0000001802027c20 */ /* 0x000fe20008400000 */
[----:B------:R-:W-:-:S03]  /*15f60*/  IADD3 R34, P0, P1, R34, UR28, R3 ;  /* 0x0000001c22227c10 */ /* 0x000fc6000f91e003 */
[----:B--2---:R-:W-:Y:S01]  /*15f70*/  FFMA R2, R4, UR23, R2 ;  /* 0x0000001704027c23 */ /* 0x004fe20008000002 */
[----:B------:R-:W-:-:S04]  /*15f80*/  IMAD.U32 R4, RZ, RZ, UR7 ;  /* 0x00000007ff047e24 */ /* 0x000fc8000f8e00ff */
[----:B------:R-:W-:Y:S02]  /*15f90*/  F2FP.SATFINITE.E4M3.F32.PACK_AB_MERGE_C R3, RZ, R2, RZ ;  /* 0x00000002ff03723e */ /* 0x000fe400048070ff */
[----:B------:R-:W-:-:S05]  /*15fa0*/  IADD3.X R35, R25, UR27, R4, P0, P1 ;  /* 0x0000001b19237c10 */ /* 0x000fca00087e2404 */
[----:B------:R2:W-:Y:S01]  /*15fb0*/  STG.E.U8 desc[UR20][R34.64+0x59], R3 ;  /* 0x0000590322007986 */ /* 0x0005e2000c101114 */
[----:B------:R-:W-:Y:S05]  /*15fc0*/  BRA `(.L_x_42) ;  /* 0x0000009000fc7947 */ /* 0x000fea0003800000 */
.L_x_39:
[----:B------:R-:W-:Y:S01]  /*15fd0*/  ISETP.GE.AND P4, PT, R36, 0x9, PT ;  /* 0x000000092400780c */ /* 0x000fe20003f86270 */
[----:B------:R-:W2:Y:S01]  /*15fe0*/  LDL.LU R227, [R1] ;  /* 0x0000000001e37983 */ /* 0x000ea20000300800 */
[----:B------:R-:W-:Y:S01]  /*15ff0*/  LOP3.LUT R28, R28, 0xfffeffff, RZ, 0xc0, !PT ;  /* 0xfffeffff1c1c7812 */ /* 0x000fe200078ec0ff */
[----:B------:R-:W-:Y:S01]  /*16000*/  FMUL R226, R226, UR23 ;  /* 0x00000017e2e27c20 */ /* 0x000fe20008400000 */
[C---:B------:R-:W-:Y:S02]  /*16010*/  ISETP.LT.OR P1, PT, R34.reuse, 0x1, !P4 ;  /* 0x000000012200780c */ /* 0x040fe40006721670 */
[C---:B------:R-:W-:Y:S02]  /*16020*/  ISETP.LT.OR P5, PT, R34.reuse, 0x2, !P4 ;  /* 0x000000022200780c */ /* 0x040fe400067a1670 */
[----:B------:R-:W-:Y:S02]  /*16030*/  ISETP.LT.OR P3, PT, R34, 0x9, !P4 ;  /* 0x000000092200780c */ /* 0x000fe40006761670 */
[----:B------:R-:W-:-:S02]  /*16040*/  LOP3.LUT R29, R29, 0xfffffffb, RZ, 0xc0, !PT ;  /* 0xfffffffb1d1d7812 */ /* 0x000fc400078ec0ff */
[----:B------:R-:W-:Y:S01]  /*16050*/  F2FP.SATFINITE.E4M3.F32.PACK_AB_MERGE_C R37, RZ, R226, RZ ;  /* 0x000000e2ff25723e */ /* 0x000fe200048070ff */
[----:B------:R-:W-:Y:S01]  /*16060*/  FMUL R225, R225, UR23 ;  /* 0x00000017e1e17c20 */ /* 0x000fe20008400000 */
[----:B------:R-:W-:Y:S01]  /*16070*/  FMUL R224, R224, UR23 ;  /* 0x00000017e0e07c20 */ /* 0x000fe20008400000 */
[----:B------:R-:W-:Y:S01]  /*16080*/  FMUL R223, R223, UR23 ;  /* 0x00000017dfdf7c20 */ /* 0x000fe20008400000 */
[----:B------:R-:W-:Y:S01]  /*16090*/  FMUL R222, R222, UR23 ;  /* 0x00000017dede7c20 */ /* 0x000fe20008400000 */
[----:B------:R-:W0:Y:S01]  /*160a0*/  @!P1 LDC.64 R38, c[0x0][0x5c0] ;  /* 0x00017000ff269b82 */ /* 0x000e220000000a00 */
[----:B------:R-:W-:Y:S01]  /*160b0*/  @P1 LOP3.LUT R28, R28, 0x10000, RZ, 0xfc, !PT ;  /* 0x000100001c1c1812 */ /* 0x000fe200078efcff */
[----:B------:R-:W-:Y:S01]  /*160c0*/  FMUL R221, R221, UR23 ;  /* 0x00000017dddd7c20 */ /* 0x000fe20008400000 */
[----:B------:R-:W-:Y:S01]  /*160d0*/  FMUL R220, R220, UR23 ;  /* 0x00000017dcdc7c20 */ /* 0x000fe20008400000 */
[----:B------:R-:W-:Y:S01]  /*160e0*/  FMUL R219, R219, UR23 ;  /* 0x00000017dbdb7c20 */ /* 0x000fe20008400000 */
[----:B------:R-:W-:Y:S01]  /*160f0*/  FMUL R218, R218, UR23 ;  /* 0x00000017dada7c20 */ /* 0x000fe20008400000 */
[----:B------:R-:W-:Y:S01]  /*16100*/  FMUL R217, R217, UR23 ;  /* 0x00000017d9d97c20 */ /* 0x000fe20008400000 */
[----:B------:R-:W-:Y:S01]  /*16110*/  FMUL R216, R216, UR23 ;  /* 0x00000017d8d87c20 */ /* 0x000fe20008400000 */
[----:B------:R-:W1:Y:S01]  /*16120*/  @!P5 LDC.64 R32, c[0x0][0x5c0] ;  /* 0x00017000ff20db82 */ /* 0x000e620000000a00 */
[----:B------:R-:W-:Y:S01]  /*16130*/  FMUL R23, R23, UR23 ;  /* 0x0000001717177c20 */ /* 0x000fe20008400000 */
[----:B------:R-:W-:Y:S01]  /*16140*/  FMUL R22, R22, UR23 ;  /* 0x0000001716167c20 */ /* 0x000fe20008400000 */
[----:B------:R-:W-:Y:S01]  /*16150*/  FMUL R21, R21, UR23 ;  /* 0x0000001715157c20 */ /* 0x000fe20008400000 */
[----:B------:R-:W-:Y:S01]  /*16160*/  FMUL R20, R20, UR23 ;  /* 0x0000001714147c20 */ /* 0x000fe20008400000 */
[----:B------:R-:W-:Y:S01]  /*16170*/  FMUL R19, R19, UR23 ;  /* 0x0000001713137c20 */ /* 0x000fe20008400000 */
[----:B------:R-:W-:Y:S01]  /*16180*/  FMUL R18, R18, UR23 ;  /* 0x0000001712127c20 */ /* 0x000fe20008400000 */
[----:B------:R-:W-:Y:S01]  /*16190*/  FMUL R17, R17, UR23 ;  /* 0x0000001711117c20 */ /* 0x000fe20008400000 */
[----:B------:R-:W3:Y:S01]  /*161a0*/  @!P3 LDC.64 R30, c[0x0][0x5c0] ;  /* 0x00017000ff1ebb82 */ /* 0x000ee20000000a00 */
[----:B------:R-:W-:Y:S01]  /*161b0*/  FMUL R16, R16, UR23 ;  /* 0x0000001710107c20 */ /* 0x000fe20008400000 */
[----:B------:R-:W-:Y:S01]  /*161c0*/  FMUL R15, R15, UR23 ;  /* 0x000000170f0f7c20 */ /* 0x000fe20008400000 */
[----:B------:R-:W-:Y:S01]  /*161d0*/  FMUL R14, R14, UR23 ;  /* 0x000000170e0e7c20 */ /* 0x000fe20008400000 */
[----:B------:R-:W-:Y:S01]  /*161e0*/  FMUL R13, R13, UR23 ;  /* 0x000000170d0d7c20 */ /* 0x000fe20008400000 */
[----:B------:R-:W-:Y:S01]  /*161f0*/  FMUL R12, R12, UR23 ;  /* 0x000000170c0c7c20 */ /* 0x000fe20008400000 */
[----:B------:R-:W-:Y:S01]  /*16200*/  FMUL R11, R11, UR23 ;  /* 0x000000170b0b7c20 */ /* 0x000fe20008400000 */
[----:B------:R-:W-:Y:S01]  /*16210*/  FMUL R10, R10, UR23 ;  /* 0x000000170a0a7c20 */ /* 0x000fe20008400000 */
[----:B0-----:R-:W-:Y:S01]  /*16220*/  @!P1 IADD3 R38, P0, P2, R26, UR28, R38 ;  /* 0x0000001c1a269c10 */ /* 0x001fe2000fa1e026 */
[----:B------:R-:W-:Y:S01]  /*16230*/  FMUL R9, R9, UR23 ;  /* 0x0000001709097c20 */ /* 0x000fe20008400000 */
[----:B------:R-:W-:Y:S01]  /*16240*/  FMUL R8, R8, UR23 ;  /* 0x0000001708087c20 */ /* 0x000fe20008400000 */
[----:B------:R-:W-:Y:S01]  /*16250*/  FMUL R7, R7, UR23 ;  /* 0x0000001707077c20 */ /* 0x000fe20008400000 */
[----:B------:R-:W-:Y:S01]  /*16260*/  @!P1 IADD3.X R39, R35, UR27, R39, P0, P2 ;  /* 0x0000001b23279c10 */ /* 0x000fe200087e4427 */
[----:B------:R-:W-:Y:S01]  /*16270*/  FMUL R6, R6, UR23 ;  /* 0x0000001706067c20 */ /* 0x000fe20008400000 */
[----:B------:R-:W-:Y:S01]  /*16280*/  ISETP.LT.OR P1, PT, R34, 0x11, !P4 ;  /* 0x000000112200780c */ /* 0x000fe20006721670 */
[----:B------:R-:W4:Y:S01]  /*16290*/  LDL.LU R226, [R1+0x4] ;  /* 0x0000040001e27983 */ /* 0x000f220000300800 */
[----:B-1----:R-:W-:-:S04]  /*162a0*/  @!P5 IADD3 R32, P0, P2, R26, UR28, R32 ;  /* 0x0000001c1a20dc10 */ /* 0x002fc8000fa1e020 */
[----:B------:R-:W-:Y:S02]  /*162b0*/  @!P5 IADD3.X R33, R35, UR27, R33, P0, P2 ;  /* 0x0000001b2321dc10 */ /* 0x000fe400087e4421 */
[----:B---3--:R-:W-:-:S04]  /*162c0*/  @!P3 IADD3 R40, P0, P2, R26, UR28, R30 ;  /* 0x0000001c1a28bc10 */ /* 0x008fc8000fa1e01e */
[----:B------:R-:W-:Y:S02]  /*162d0*/  @!P3 IADD3.X R41, R35, UR27, R31, P0, P2 ;  /* 0x0000001b2329bc10 */ /* 0x000fe400087e441f */
[----:B------:R-:W-:-:S13]  /*162e0*/  ISETP.LT.OR P3, PT, R34, 0xa, !P4 ;  /* 0x0000000a2200780c */ /* 0x000fda0006761670 */
[----:B------:R-:W0:Y:S02]  /*162f0*/  @!P3 LDC.64 R30, c[0x0][0x5c0] ;  /* 0x00017000ff1ebb82 */ /* 0x000e240000000a00 */
[----:B0-----:R-:W-:-:S04]  /*16300*/  @!P3 IADD3 R42, P0, P2, R26, UR28, R30 ;  /* 0x0000001c1a2abc10 */ /* 0x001fc8000fa1e01e */
[----:B------:R-:W-:Y:S02]  /*16310*/  @!P3 IADD3.X R43, R35, UR27, R31, P0, P2 ;  /* 0x0000001b232bbc10 */ /* 0x000fe400087e441f */
[----:B------:R-:W0:Y:S02]  /*16320*/  @!P1 LDC.64 R30, c[0x0][0x5c0] ;  /* 0x00017000ff1e9b82 */ /* 0x000e240000000a00 */
[----:B0-----:R-:W-:-:S04]  /*16330*/  @!P1 IADD3 R44, P0, P2, R26, UR28, R30 ;  /* 0x0000001c1a2c9c10 */ /* 0x001fc8000fa1e01e */
[----:B------:R-:W-:Y:S02]  /*16340*/  @!P1 IADD3.X R45, R35, UR27, R31, P0, P2 ;  /* 0x0000001b232d9c10 */ /* 0x000fe400087e441f */
[----:B------:R-:W-:-:S13]  /*16350*/  ISETP.LT.OR P1, PT, R34, 0x12, !P4 ;  /* 0x000000122200780c */ /* 0x000fda0006721670 */
        /* <DEDUP_REMOVED lines=8> */
[----:B------:R-:W0:Y:S01]  /*163e0*/  @!P1 LDC.64 R30, c[0x0][0x5c0] ;  /* 0x00017000ff1e9b82 */ /* 0x000e220000000a00 */
[----:B------:R-:W-:-:S04]  /*163f0*/  @P1 LOP3.LUT R29, R29, 0x4, RZ, 0xfc, !PT ;  /* 0x000000041d1d1812 */ /* 0x000fc800078efcff */
[----:B------:R-:W-:Y:S02]  /*16400*/  LOP3.LUT R29, R29, 0xffffff7f, RZ, 0xc0, !PT ;  /* 0xffffff7f1d1d7812 */ /* 0x000fe400078ec0ff */
[----:B0-----:R-:W-:-:S04]  /*16410*/  @!P1 IADD3 R50, P0, P2, R26, UR28, R30 ;  /* 0x0000001c1a329c10 */ /* 0x001fc8000fa1e01e */
[----:B------:R-:W-:Y:S02]  /*16420*/  @!P1 IADD3.X R51, R35, UR27, R31, P0, P2 ;  /* 0x0000001b23339c10 */ /* 0x000fe400087e441f */
[----:B------:R-:W-:-:S13]  /*16430*/  ISETP.LT.OR P1, PT, R34, 0x21, !P4 ;  /* 0x000000212200780c */ /* 0x000fda0006721670 */
[----:B------:R-:W0:Y:S01]  /*16440*/  @!P1 LDC.64 R30, c[0x0][0x5c0] ;  /* 0x00017000ff1e9b82 */ /* 0x000e220000000a00 */
[----:B------:R-:W-:Y:S02]  /*16450*/  @P1 LOP3.LUT R29, R29, 0x80, RZ, 0xfc, !PT ;  /* 0x000000801d1d1812 */ /* 0x000fe400078efcff */
[----:B0-----:R-:W-:-:S04]  /*16460*/  @!P1 IADD3 R56, P0, P2, R26, UR28, R30 ;  /* 0x0000001c1a389c10 */ /* 0x001fc8000fa1e01e */
[----:B------:R-:W-:Y:S02]  /*16470*/  @!P1 IADD3.X R57, R35, UR27, R31, P0, P2 ;  /* 0x0000001b23399c10 */ /* 0x000fe400087e441f */
[----:B------:R-:W-:-:S04]  /*16480*/  ISETP.GE.AND P0, PT, R36, 0x1, PT ;  /* 0x000000012400780c */ /* 0x000fc80003f06270 */
[----:B------:R-:W-:-:S13]  /*16490*/  ISETP.LT.OR P2, PT, R34, 0x1, !P0 ;  /* 0x000000012200780c */ /* 0x000fda0004741670 */
[----:B------:R-:W0:Y:S01]  /*164a0*/  @!P2 LDC.64 R30, c[0x0][0x5c0] ;  /* 0x00017000ff1eab82 */ /* 0x000e220000000a00 */
[----:B------:R-:W-:Y:S02]  /*164b0*/  ISETP.LT.OR P1, PT, R34, 0x22, !P4 ;  /* 0x000000222200780c */ /* 0x000fe40006721670 */
[----:B0-----:R-:W-:-:S05]  /*164c0*/  @!P2 IADD3 R30, P6, R26, R30, RZ ;  /* 0x0000001e1a1ea210 */ /* 0x001fca0007fde0ff */
[----:B------:R-:W-:-:S05]  /*164d0*/  @!P2 IMAD.X R31, R35, 0x1, R31, P6 ;  /* 0x00000001231fa824 */ /* 0x000fca00030e061f */
[----:B------:R0:W-:Y:S02]  /*164e0*/  @!P2 STG.E.U8 desc[UR20][R30.64], R37 ;  /* 0x000000251e00a986 */ /* 0x0001e4000c101114 */
[----:B0-----:R-:W0:Y:S02]  /*164f0*/  @!P1 LDC.64 R30, c[0x0][0x5c0] ;  /* 0x00017000ff1e9b82 */ /* 0x001e240000000a00 */
[----:B0-----:R-:W-:-:S04]  /*16500*/  @!P1 IADD3 R52, P2, P6, R26, UR28, R30 ;  /* 0x0000001c1a349c10 */ /* 0x001fc8000fe5e01e */
[----:B------:R-:W-:Y:S02]  /*16510*/  @!P1 IADD3.X R53, R35, UR27, R31, P2, P6 ;  /* 0x0000001b23359c10 */ /* 0x000fe400097ec41f */
[----:B------:R-:W-:-:S13]  /*16520*/  ISETP.LT.OR P2, PT, R34, 0x2, !P0 ;  /* 0x000000022200780c */ /* 0x000fda0004741670 */
[----:B------:R-:W0:Y:S01]  /*16530*/  @!P2 LDC.64 R30, c[0x0][0x5c0] ;  /* 0x00017000ff1eab82 */ /* 0x000e220000000a00 */
[----:B------:R-:W-:Y:S02]  /*16540*/  F2FP.SATFINITE.E4M3.F32.PACK_AB_MERGE_C R225, RZ, R225, RZ ;  /* 0x000000e1ffe1723e */ /* 0x000fe400048070ff */
[----:B0-----:R-:W-:-:S05]  /*16550*/  @!P2 IADD3 R30, P6, R26, R30, RZ ;  /* 0x0000001e1a1ea210 */ /* 0x001fca0007fde0ff */
[----:B------:R-:W-:-:S05]  /*16560*/  @!P2 IMAD.X R31, R35, 0x1, R31, P6 ;  /* 0x00000001231fa824 */ /* 0x000fca00030e061f */
[----:B------:R0:W-:Y:S01]  /*16570*/  @!P2 STG.E.U8 desc[UR20][R30.64+0x1], R225 ;  /* 0x000001e11e00a986 */ /* 0x0001e2000c101114 */
[----:B------:R-:W-:Y:S02]  /*16580*/  ISETP.LT.OR P2, PT, R34, 0x29, !P4 ;  /* 0x000000292200780c */ /* 0x000fe40006741670 */
[----:B------:R-:W-:Y:S02]  /*16590*/  LOP3.LUT R29, R29, 0xffffffbf, RZ, 0xc0, !PT ;  /* 0xffffffbf1d1d7812 */ /* 0x000fe400078ec0ff */
[----:B------:R-:W-:Y:S02]  /*165a0*/  F2FP.SATFINITE.E4M3.F32.PACK_AB_MERGE_C R37, RZ, R224, RZ ;  /* 0x000000e0ff25723e */ /* 0x000fe400048070ff */
[----:B------:R-:W-:Y:S02]  /*165b0*/  F2FP.SATFINITE.E4M3.F32.PACK_AB_MERGE_C R223, RZ, R223, RZ ;  /* 0x000000dfffdf723e */ /* 0x000fe400048070ff */
[----:B------:R-:W-:Y:S02]  /*165c0*/  F2FP.SATFINITE.E4M3.F32.PACK_AB_MERGE_C R221, RZ, R221, RZ ;  /* 0x000000ddffdd723e */ /* 0x000fe400048070ff */
[----:B------:R-:W-:Y:S01]  /*165d0*/  F2FP.SATFINITE.E4M3.F32.PACK_AB_MERGE_C R219, RZ, R219, RZ ;  /* 0x000000dbffdb723e */ /* 0x000fe200048070ff */
[----:B------:R-:W-:Y:S01]  /*165e0*/  FMUL R5, R5, UR23 ;  /* 0x0000001705057c20 */ /* 0x000fe20008400000 */
[----:B------:R-:W-:Y:S01]  /*165f0*/  F2FP.SATFINITE.E4M3.F32.PACK_AB_MERGE_C R217, RZ, R217, RZ ;  /* 0x000000d9ffd9723e */ /* 0x000fe200048070ff */
[----:B0-----:R-:W0:Y:S01]  /*16600*/  @!P2 LDC.64 R30, c[0x0][0x5c0] ;  /* 0x00017000ff1eab82 */ /* 0x001e220000000a00 */
[----:B------:R-:W-:Y:S01]  /*16610*/  @P1 LOP3.LUT R29, R29, 0x40, RZ, 0xfc, !PT ;  /* 0x000000401d1d1812 */ /* 0x000fe200078efcff */
[----:B------:R-:W-:Y:S01]  /*16620*/  FMUL R4, R4, UR23 ;  /* 0x0000001704047c20 */ /* 0x000fe20008400000 */
[----:B------:R-:W-:Y:S01]  /*16630*/  F2FP.SATFINITE.E4M3.F32.PACK_AB_MERGE_C R23, RZ, R23, RZ ;  /* 0x00000017ff17723e */ /* 0x000fe200048070ff */
[----:B------:R-:W3:Y:S01]  /*16640*/  LDL.LU R225, [R1+0x8] ;  /* 0x0000080001e17983 */ /* 0x000ee20000300800 */
[----:B0-----:R-:W-:-:S04]  /*16650*/  @!P2 IADD3 R54, P1, P6, R26, UR28, R30 ;  /* 0x0000001c1a36ac10 */ /* 0x001fc8000fe3e01e */
[----:B------:R-:W-:Y:S02]  /*16660*/  @!P2 IADD3.X R55, R35, UR27, R31, P1, P6 ;  /* 0x0000001b2337ac10 */ /* 0x000fe40008fec41f */
[----:B------:R-:W-:-:S13]  /*16670*/  LOP3.LUT P1, RZ, R28, 0x10000, RZ, 0xc0, !PT ;  /* 0x000100001cff7812 */ /* 0x000fda000782c0ff */
[----:B------:R0:W-:Y:S01]  /*16680*/  @!P1 STG.E.U8 desc[UR20][R38.64], R37 ;  /* 0x0000002526009986 */ /* 0x0001e2000c101114 */
[----:B------:R-:W-:-:S13]  /*16690*/  ISETP.LT.OR P1, PT, R34, 0x2a, !P4 ;  /* 0x0000002a2200780c */ /* 0x000fda0006721670 */
[----:B------:R-:W0:Y:S01]  /*166a0*/  @!P1 LDC.64 R30, c[0x0][0x5c0] ;  /* 0x00017000ff1e9b82 */ /* 0x000e220000000a00 */
[----:B------:R-:W-:-:S04]  /*166b0*/  LOP3.LUT R28, R28, 0xffffbfff, RZ, 0xc0, !PT ;  /* 0xffffbfff1c1c7812 */ /* 0x000fc800078ec0ff */
[----:B------:R-:W-:Y:S02]  /*166c0*/  @P2 LOP3.LUT R28, R28, 0x4000, RZ, 0xfc, !PT ;  /* 0x000040001c1c2812 */ /* 0x000fe400078efcff */
[----:B0-----:R-:W-:-:S04]  /*166d0*/  @!P1 IADD3 R38, P2, P6, R26, UR28, R30 ;  /* 0x0000001c1a269c10 */ /* 0x001fc8000fe5e01e */
[----:B------:R-:W-:Y:S02]  /*166e0*/  @!P1 IADD3.X R39, R35, UR27, R31, P2, P6 ;  /* 0x0000001b23279c10 */ /* 0x000fe400097ec41f */
[----:B------:R-:W-:-:S13]  /*166f0*/  ISETP.LT.OR P2, PT, R34, 0x31, !P4 ;  /* 0x000000312200780c */ /* 0x000fda0006741670 */
[----:B------:R-:W0:Y:S01]  /*16700*/  @!P2 LDC.64 R30, c[0x0][0x5c0] ;  /* 0x00017000ff1eab82 */ /* 0x000e220000000a00 */
[----:B------:R-:W-:Y:S01]  /*16710*/  @!P5 STG.E.U8 desc[UR20][R32.64+0x1], R223 ;  /* 0x000001df2000d986 */ /* 0x000fe2000c101114 */
[----:B------:R-:W-:Y:S02]  /*16720*/  ISETP.LT.OR P5, PT, R34, 0x9, !P0 ;  /* 0x000000092200780c */ /* 0x000fe400047a1670 */
[----:B------:R-:W-:-:S04]  /*16730*/  LOP3.LUT R28, R28, 0xffff7fff, RZ, 0xc0, !PT ;  /* 0xffff7fff1c1c7812 */ /* 0x000fc800078ec0ff */
[----:B------:R-:W-:Y:S02]  /*16740*/  @P1 LOP3.LUT R28, R28, 0x8000, RZ, 0xfc, !PT ;  /* 0x000080001c1c1812 */ /* 0x000fe400078efcff */
[----:B0-----:R-:W-:-:S04]  /*16750*/  @!P2 IADD3 R62, P1, P6, R26, UR28, R30 ;  /* 0x0000001c1a3eac10 */ /* 0x001fc8000fe3e01e */
[----:B------:R-:W-:Y:S02]  /*16760*/  @!P2 IADD3.X R63, R35, UR27, R31, P1, P6 ;  /* 0x0000001b233fac10 */ /* 0x000fe40008fec41f */
[----:B------:R-:W0:Y:S01]  /*16770*/  @!P5 LDC.64 R30, c[0x0][0x5c0] ;  /* 0x00017000ff1edb82 */ /* 0x000e220000000a00 */
[----:B------:R-:W-:Y:S02]  /*16780*/  ISETP.LT.OR P1, PT, R34, 0x32, !P4 ;  /* 0x000000322200780c */ /* 0x000fe40006721670 */
[----:B------:R-:W-:Y:S02]  /*16790*/  F2FP.SATFINITE.E4M3.F32.PACK_AB_MERGE_C R37, RZ, R222, RZ ;  /* 0x000000deff25723e */ /* 0x000fe400048070ff */
[----:B0-----:R-:W-:-:S05]  /*167a0*/  @!P5 IADD3 R30, P6, R26, R30, RZ ;  /* 0x0000001e1a1ed210 */ /* 0x001fca0007fde0ff */
[----:B------:R-:W-:-:S05]  /*167b0*/  @!P5 IMAD.X R31, R35, 0x1, R31, P6 ;  /* 0x00000001231fd824 */ /* 0x000fca00030e061f */
[----:B------:R0:W-:Y:S02]  /*167c0*/  @!P5 STG.E.U8 desc[UR20][R30.64+0x8], R37 ;  /* 0x000008251e00d986 */ /* 0x0001e4000c101114 */
[----:B0-----:R-:W0:Y:S02]  /*167d0*/  @!P1 LDC.64 R30, c[0x0][0x5c0] ;  /* 0x00017000ff1e9b82 */ /* 0x001e240000000a00 */
[----:B0-----:R-:W-:-:S04]  /*167e0*/  @!P1 IADD3 R32, P5, P6, R26, UR28, R30 ;  /* 0x0000001c1a209c10 */ /* 0x001fc8000febe01e */
[----:B------:R-:W-:Y:S02]  /*167f0*/  @!P1 IADD3.X R33, R35, UR27, R31, P5, P6 ;  /* 0x0000001b23219c10 */ /* 0x000fe4000afec41f */
[----:B------:R-:W-:Y:S02]  /*16800*/  ISETP.LT.OR P5, PT, R34, 0xa, !P0 ;  /* 0x0000000a2200780c */ /* 0x000fe400047a1670 */
[----:B------:R-:W-:-:S11]  /*16810*/  LOP3.LUT R29, R29, 0xfffffdff, RZ, 0xc0, !PT ;  /* 0xfffffdff1d1d7812 */ /* 0x000fd600078ec0ff */
[----:B------:R-:W0:Y:S01]  /*16820*/  @!P5 LDC.64 R30, c[0x0][0x5c0] ;  /* 0x00017000ff1edb82 */ /* 0x000e220000000a00 */
[----:B------:R-:W-:-:S04]  /*16830*/  @P2 LOP3.LUT R29, R29, 0x200, RZ, 0xfc, !PT ;  /* 0x000002001d1d2812 */ /* 0x000fc800078efcff */
[----:B------:R-:W-:-:S04]  /*16840*/  LOP3.LUT R29, R29, 0xfffffeff, RZ, 0xc0, !PT ;  /* 0xfffffeff1d1d7812 */ /* 0x000fc800078ec0ff */
[----:B------:R-:W-:Y:S02]  /*16850*/  @P1 LOP3.LUT R29, R29, 0x100, RZ, 0xfc, !PT ;  /* 0x000001001d1d1812 */ /* 0x000fe400078efcff */
[----:B------:R-:W-:Y:S02]  /*16860*/  ISETP.LT.OR P1, PT, R34, 0x39, !P4 ;  /* 0x000000392200780c */ /* 0x000fe40006721670 */
[----:B0-----:R-:W-:-:S05]  /*16870*/  @!P5 IADD3 R30, P6, R26, R30, RZ ;  /* 0x0000001e1a1ed210 */ /* 0x001fca0007fde0ff */
[----:B------:R-:W-:-:S05]  /*16880*/  @!P5 IMAD.X R31, R35, 0x1, R31, P6 ;  /* 0x00000001231fd824 */ /* 0x000fca00030e061f */
[----:B------:R0:W-:Y:S02]  /*16890*/  @!P5 STG.E.U8 desc[UR20][R30.64+0x9], R221 ;  /* 0x000009dd1e00d986 */ /* 0x0001e4000c101114 */
[----:B0-----:R-:W0:Y:S01]  /*168a0*/  @!P1 LDC.64 R30, c[0x0][0x5c0] ;  /* 0x00017000ff1e9b82 */ /* 0x001e220000000a00 */
[----:B------:R-:W-:-:S04]  /*168b0*/  LOP3.LUT R29, R29, 0xfffffbff, RZ, 0xc0, !PT ;  /* 0xfffffbff1d1d7812 */ /* 0x000fc800078ec0ff */
[----:B------:R-:W-:Y:S02]  /*168c0*/  @P1 LOP3.LUT R29, R29, 0x400, RZ, 0xfc, !PT ;  /* 0x000004001d1d1812 */ /* 0x000fe400078efcff */
[----:B0-----:R-:W-:-:S04]  /*168d0*/  @!P1 IADD3 R58, P5, P6, R26, UR28, R30 ;  /* 0x0000001c1a3a9c10 */ /* 0x001fc8000febe01e */
[----:B------:R-:W-:Y:S02]  /*168e0*/  @!P1 IADD3.X R59, R35, UR27, R31, P5, P6 ;  /* 0x0000001b233b9c10 */ /* 0x000fe4000afec41f */
[C---:B------:R-:W-:Y:S02]  /*168f0*/  ISETP.LT.OR P1, PT, R34.reuse, 0x3a, !P4 ;  /* 0x0000003a2200780c */ /* 0x040fe40006721670 */
[----:B------:R-:W-:-:S11]  /*16900*/  ISETP.LT.OR P2, PT, R34, 0x9, !P4 ;  /* 0x000000092200780c */ /* 0x000fd60006741670 */
[----:B------:R-:W0:Y:S01]  /*16910*/  @!P1 LDC.64 R30, c[0x0][0x5c0] ;  /* 0x00017000ff1e9b82 */ /* 0x000e220000000a00 */
[----:B------:R-:W-:Y:S02]  /*16920*/  F2FP.SATFINITE.E4M3.F32.PACK_AB_MERGE_C R37, RZ, R220, RZ ;  /* 0x000000dcff25723e */ /* 0x000fe400048070ff */
[----:B------:R-:W-:-:S03]  /*16930*/  LOP3.LUT R29, R29, 0xfffffffd, RZ, 0xc0, !PT ;  /* 0xfffffffd1d1d7812 */ /* 0x000fc600078ec0ff */
[----:B------:R0:W-:Y:S01]  /*16940*/  @!P2 STG.E.U8 desc[UR20][R40.64+0x8], R37 ;  /* 0x000008252800a986 */ /* 0x0001e2000c101114 */
[----:B------:R-:W-:Y:S02]  /*16950*/  @P1 LOP3.LUT R29, R29, 0x2, RZ, 0xfc, !PT ;  /* 0x000000021d1d1812 */ /* 0x000fe400078efcff */
[----:B0-----:R-:W-:-:S04]  /*16960*/  @!P1 IADD3 R40, P5, P6, R26, UR28, R30 ;  /* 0x0000001c1a289c10 */ /* 0x001fc8000febe01e */
[----:B------:R-:W-:Y:S02]  /*16970*/  @!P1 IADD3.X R41, R35, UR27, R31, P5, P6 ;  /* 0x0000001b23299c10 */ /* 0x000fe4000afec41f */
[----:B------:R-:W-:-:S13]  /*16980*/  ISETP.LT.OR P1, PT, R34, 0x41, !P4 ;  /* 0x000000412200780c */ /* 0x000fda0006721670 */
[----:B------:R-:W0:Y:S01]  /*16990*/  @!P1 LDC.64 R30, c[0x0][0x5c0] ;  /* 0x00017000ff1e9b82 */ /* 0x000e220000000a00 */
[----:B------:R-:W-:Y:S01]  /*169a0*/  @!P3 STG.E.U8 desc[UR20][R42.64+0x9], R219 ;  /* 0x000009db2a00b986 */ /* 0x000fe2000c101114 */
[----:B------:R-:W-:Y:S02]  /*169b0*/  ISETP.LT.OR P3, PT, R34, 0x11, !P0 ;  /* 0x000000112200780c */ /* 0x000fe40004761670 */
[----:B0-----:R-:W-:-:S04]  /*169c0*/  @!P1 IADD3 R64, P5, P6, R26, UR28, R30 ;  /* 0x0000001c1a409c10 */ /* 0x001fc8000febe01e */
[----:B------:R-:W-:-:S07]  /*169d0*/  @!P1 IADD3.X R65, R35, UR27, R31, P5, P6 ;  /* 0x0000001b23419c10 */ /* 0x000fce000afec41f */
[----:B------:R-:W0:Y:S01]  /*169e0*/  @!P3 LDC.64 R30, c[0x0][0x5c0] ;  /* 0x00017000ff1ebb82 */ /* 0x000e220000000a00 */
[----:B------:R-:W-:-:S04]  /*169f0*/  LOP3.LUT R29, R29, 0xffffefff, RZ, 0xc0, !PT ;  /* 0xffffefff1d1d7812 */ /* 0x000fc800078ec0ff */
[----:B------:R-:W-:Y:S02]  /*16a00*/  @P1 LOP3.LUT R29, R29, 0x1000, RZ, 0xfc, !PT ;  /* 0x000010001d1d1812 */ /* 0x000fe400078efcff */
        /* <DEDUP_REMOVED lines=32> */
[----:B------:R-:W-:Y:S02]  /*16c10*/  ISETP.LT.OR P2, PT, R34, 0x12, !P4 ;  /* 0x000000122200780c */ /* 0x000fe40006741670 */
[----:B0-----:R-:W-:-:S04]  /*16c20*/  @!P1 IADD3 R72, P3, P5, R26, UR28, R30 ;  /* 0x0000001c1a489c10 */ /* 0x001fc8000fd7e01e */
[----:B------:R-:W-:Y:S02]  /*16c30*/  @!P1 IADD3.X R73, R35, UR27, R31, P3, P5 ;  /* 0x0000001b23499c10 */ /* 0x000fe40009fea41f */
[----:B------:R-:W-:-:S05]  /*16c40*/  ISETP.LT.OR P3, PT, R34, 0x19, !P0 ;  /* 0x000000192200780c */ /* 0x000fca0004761670 */
[----:B------:R0:W-:Y:S01]  /*16c50*/  @!P2 STG.E.U8 desc[UR20][R46.64+0x11], R23 ;  /* 0x000011172e00a986 */ /* 0x0001e2000c101114 */
[----:B------:R-:W-:-:S07]  /*16c60*/  ISETP.LT.OR P2, PT, R34, 0x52, !P4 ;  /* 0x000000522200780c */ /* 0x000fce0006741670 */
[----:B------:R-:W1:Y:S01]  /*16c70*/  @!P3 LDC.64 R30, c[0x0][0x5c0] ;  /* 0x00017000ff1ebb82 */ /* 0x000e620000000a00 */
[----:B------:R-:W-:-:S07]  /*16c80*/  F2FP.SATFINITE.E4M3.F32.PACK_AB_MERGE_C R37, RZ, R22, RZ ;  /* 0x00000016ff25723e */ /* 0x000fce00048070ff */
[----:B0-----:R-:W0:Y:S01]  /*16c90*/  @!P2 LDC.64 R22, c[0x0][0x5c0] ;  /* 0x00017000ff16ab82 */ /* 0x001e220000000a00 */
[----:B-1----:R-:W-:-:S05]  /*16ca0*/  @!P3 IADD3 R30, P5, R26, R30, RZ ;  /* 0x0000001e1a1eb210 */ /* 0x002fca0007fbe0ff */
[----:B------:R-:W-:-:S05]  /*16cb0*/  @!P3 IMAD.X R31, R35, 0x1, R31, P5 ;  /* 0x00000001231fb824 */ /* 0x000fca00028e061f */
[----:B------:R0:W-:Y:S02]  /*16cc0*/  @!P3 STG.E.U8 desc[UR20][R30.64+0x18], R37 ;  /* 0x000018251e00b986 */ /* 0x0001e4000c101114 */
[----:B0-----:R-:W-:-:S04]  /*16cd0*/  @!P2 IADD3 R30, P3, P5, R26, UR28, R22 ;  /* 0x0000001c1a1eac10 */ /* 0x001fc8000fd7e016 */
[----:B------:R-:W-:Y:S02]  /*16ce0*/  @!P2 IADD3.X R31, R35, UR27, R23, P3, P5 ;  /* 0x0000001b231fac10 */ /* 0x000fe40009fea417 */
[----:B------:R-:W-:Y:S02]  /*16cf0*/  ISETP.LT.OR P3, PT, R34, 0x1a, !P0 ;  /* 0x0000001a2200780c */ /* 0x000fe40004761670 */
[----:B------:R-:W-:-:S11]  /*16d00*/  LOP3.LUT R29, R29, 0xffff7fff, RZ, 0xc0, !PT ;  /* 0xffff7fff1d1d7812 */ /* 0x000fd600078ec0ff */
[----:B------:R-:W0:Y:S01]  /*16d10*/  @!P3 LDC.64 R22, c[0x0][0x5c0] ;  /* 0x00017000ff16bb82 */ /* 0x000e220000000a00 */
[----:B------:R-:W-:-:S04]  /*16d20*/  @P1 LOP3.LUT R29, R29, 0x8000, RZ, 0xfc, !PT ;  /* 0x000080001d1d1812 */ /* 0x000fc800078efcff */
[C---:B------:R-:W-:Y:S02]  /*16d30*/  LOP3.LUT P1, RZ, R29.reuse, 0x4, RZ, 0xc0, !PT ;  /* 0x000000041dff7812 */ /* 0x040fe4000782c0ff */
[----:B------:R-:W-:-:S04]  /*16d40*/  LOP3.LUT R29, R29, 0xffffffef, RZ, 0xc0, !PT ;  /* 0xffffffef1d1d7812 */ /* 0x000fc800078ec0ff */
[----:B------:R-:W-:Y:S02]  /*16d50*/  @P2 LOP3.LUT R29, R29, 0x10, RZ, 0xfc, !PT ;  /* 0x000000101d1d2812 */ /* 0x000fe400078efcff */
[----:B------:R-:W-:Y:S02]  /*16d60*/  ISETP.LT.OR P2, PT, R34, 0x19, !P4 ;  /* 0x000000192200780c */ /* 0x000fe40006741670 */
[----:B------:R-:W-:Y:S02]  /*16d70*/  F2FP.SATFINITE.E4M3.F32.PACK_AB_MERGE_C R21, RZ, R21, RZ ;  /* 0x00000015ff15723e */ /* 0x000fe400048070ff */
[----:B------:R-:W-:Y:S02]  /*16d80*/  F2FP.SATFINITE.E4M3.F32.PACK_AB_MERGE_C R37, RZ, R20, RZ ;  /* 0x00000014ff25723e */ /* 0x000fe400048070ff */
[----:B0-----:R-:W-:Y:S02]  /*16d90*/  @!P3 IADD3 R22, P5, R26, R22, RZ ;  /* 0x000000161a16b210 */ /* 0x001fe40007fbe0ff */
[----:B------:R-:W-:-:S03]  /*16da0*/  ISETP.LT.OR P6, PT, R34, 0x59, !P4 ;  /* 0x000000592200780c */ /* 0x000fc600067c1670 */
[----:B------:R-:W-:-:S05]  /*16db0*/  @!P3 IMAD.X R23, R35, 0x1, R23, P5 ;  /* 0x000000012317b824 */ /* 0x000fca00028e0617 */
[----:B------:R0:W-:Y:S04]  /*16dc0*/  @!P3 STG.E.U8 desc[UR20][R22.64+0x19], R21 ;  /* 0x000019151600b986 */ /* 0x0001e8000c101114 */
[----:B------:R1:W-:Y:S01]  /*16dd0*/  @!P2 STG.E.U8 desc[UR20][R48.64+0x18], R37 ;  /* 0x000018253000a986 */ /* 0x0003e2000c101114 */
[----:B------:R-:W-:Y:S01]  /*16de0*/  ISETP.LT.OR P2, PT, R34, 0x5a, !P4 ;  /* 0x0000005a2200780c */ /* 0x000fe20006741670 */
[----:B0-----:R-:W0:-:S12]  /*16df0*/  @!P6 LDC.64 R22, c[0x0][0x5c0] ;  /* 0x00017000ff16eb82 */ /* 0x001e180000000a00 */
[----:B------:R-:W2:Y:S01]  /*16e00*/  @!P2 LDC.64 R20, c[0x0][0x5c0] ;  /* 0x00017000ff14ab82 */ /* 0x000ea20000000a00 */
[----:B------:R-:W-:-:S04]  /*16e10*/  LOP3.LUT R29, R29, 0xfffeffff, RZ, 0xc0, !PT ;  /* 0xfffeffff1d1d7812 */ /* 0x000fc800078ec0ff */
[----:B------:R-:W-:Y:S02]  /*16e20*/  @P6 LOP3.LUT R29, R29, 0x10000, RZ, 0xfc, !PT ;  /* 0x000100001d1d6812 */ /* 0x000fe400078efcff */
[----:B0-----:R-:W-:-:S04]  /*16e30*/  @!P6 IADD3 R22, P3, P5, R26, UR28, R22 ;  /* 0x0000001c1a16ec10 */ /* 0x001fc8000fd7e016 */
[----:B------:R-:W-:Y:S02]  /*16e40*/  @!P6 IADD3.X R23, R35, UR27, R23, P3, P5 ;  /* 0x0000001b2317ec10 */ /* 0x000fe40009fea417 */
[----:B--2---:R-:W-:Y:S02]  /*16e50*/  @!P2 IADD3 R80, P3, P4, R26, UR28, R20 ;  /* 0x0000001c1a50ac10 */ /* 0x004fe4000fc7e014 */
[----:B------:R-:W-:Y:S02]  /*16e60*/  LOP3.LUT R29, R29, 0xffffffdf, RZ, 0xc0, !PT ;  /* 0xffffffdf1d1d7812 */ /* 0x000fe400078ec0ff */
[----:B------:R-:W-:Y:S02]  /*16e70*/  @!P2 IADD3.X R81, R35, UR27, R21, P3, P4 ;  /* 0x0000001b2351ac10 */ /* 0x000fe40009fe8415 */
[----:B------:R-:W-:Y:S02]  /*16e80*/  ISETP.GE.AND P4, PT, R36, 0x81, PT ;  /* 0x000000812400780c */ /* 0x000fe40003f86270 */
[----:B------:R-:W-:-:S02]  /*16e90*/  @P2 LOP3.LUT R29, R29, 0x20, RZ, 0xfc, !PT ;  /* 0x000000201d1d2812 */ /* 0x000fc400078efcff */
[----:B------:R-:W-:-:S13]  /*16ea0*/  ISETP.LT.OR P2, PT, R34, 0x1, !P4 ;  /* 0x000000012200780c */ /* 0x000fda0006741670 */
[----:B------:R-:W0:Y:S02]  /*16eb0*/  @!P2 LDC.64 R20, c[0x0][0x5c0] ;  /* 0x00017000ff14ab82 */ /* 0x000e240000000a00 */
[----:B0-----:R-:W-:-:S04]  /*16ec0*/  @!P2 IADD3 R82, P3, P5, R26, UR26, R20 ;  /* 0x0000001a1a52ac10 */ /* 0x001fc8000fd7e014 */
[----:B------:R-:W-:Y:S02]  /*16ed0*/  @!P2 IADD3.X R83, R35, UR25, R21, P3, P5 ;  /* 0x000000192353ac10 */ /* 0x000fe40009fea415 */
[----:B------:R-:W-:-:S13]  /*16ee0*/  ISETP.LT.OR P3, PT, R34, 0x21, !P0 ;  /* 0x000000212200780c */ /* 0x000fda0004761670 */
[----:B------:R-:W0:Y:S01]  /*16ef0*/  @!P3 LDC.64 R20, c[0x0][0x5c0] ;  /* 0x00017000ff14bb82 */ /* 0x000e220000000a00 */
[----:B------:R-:W-:Y:S02]  /*16f00*/  F2FP.SATFINITE.E4M3.F32.PACK_AB_MERGE_C R19, RZ, R19, RZ ;  /* 0x00000013ff13723e */ /* 0x000fe400048070ff */
[----:B-1----:R-:W-:-:S03]  /*16f10*/  F2FP.SATFINITE.E4M3.F32.PACK_AB_MERGE_C R37, RZ, R18, RZ ;  /* 0x00000012ff25723e */ /* 0x002fc600048070ff */
[----:B------:R1:W-:Y:S01]  /*16f20*/  @!P1 STG.E.U8 desc[UR20][R50.64+0x19], R19 ;  /* 0x0000191332009986 */ /* 0x0003e2000c101114 */
[----:B0-----:R-:W-:-:S05]  /*16f30*/  @!P3 IADD3 R20, P5, R26, R20, RZ ;  /* 0x000000141a14b210 */ /* 0x001fca0007fbe0ff */
[----:B------:R-:W-:-:S05]  /*16f40*/  @!P3 IMAD.X R21, R35, 0x1, R21, P5 ;  /* 0x000000012315b824 */ /* 0x000fca00028e0615 */
[----:B------:R0:W-:Y:S01]  /*16f50*/  @!P3 STG.E.U8 desc[UR20][R20.64+0x20], R37 ;  /* 0x000020251400b986 */ /* 0x0001e2000c101114 */
[----:B------:R-:W-:-:S13]  /*16f60*/  ISETP.LT.OR P3, PT, R34, 0x2, !P4 ;  /* 0x000000022200780c */ /* 0x000fda0006761670 */
[----:B-1----:R-:W0:Y:S02]  /*16f70*/  @!P3 LDC.64 R18, c[0x0][0x5c0] ;  /* 0x00017000ff12bb82 */ /* 0x002e240000000a00 */
[----:B0-----:R-:W-:-:S04]  /*16f80*/  @!P3 IADD3 R20, P5, P6, R26, UR26, R18 ;  /* 0x0000001a1a14bc10 */ /* 0x001fc8000febe012 */
[----:B------:R-:W-:Y:S02]  /*16f90*/  @!P3 IADD3.X R21, R35, UR25, R19, P5, P6 ;  /* 0x000000192315bc10 */ /* 0x000fe4000afec413 */
[----:B------:R-:W-:-:S13]  /*16fa0*/  ISETP.LT.OR P5, PT, R34, 0x22, !P0 ;  /* 0x000000222200780c */ /* 0x000fda00047a1670 */
[----:B------:R-:W0:Y:S01]  /*16fb0*/  @!P5 LDC.64 R18, c[0x0][0x5c0] ;  /* 0x00017000ff12db82 */ /* 0x000e220000000a00 */
[----:B------:R-:W-:-:S04]  /*16fc0*/  LOP3.LUT R29, R29, 0xfffffff7, RZ, 0xc0, !PT ;  /* 0xfffffff71d1d7812 */ /* 0x000fc800078ec0ff */
[----:B------:R-:W-:-:S04]  /*16fd0*/  @P2 LOP3.LUT R29, R29, 0x8, RZ, 0xfc, !PT ;  /* 0x000000081d1d2812 */ /* 0x000fc800078efcff */
[----:B------:R-:W-:Y:S02]  /*16fe0*/  LOP3.LUT P2, RZ, R29, 0x80, RZ, 0xc0, !PT ;  /* 0x000000801dff7812 */ /* 0x000fe4000784c0ff */
[----:B------:R-:W-:Y:S02]  /*16ff0*/  F2FP.SATFINITE.E4M3.F32.PACK_AB_MERGE_C R17, RZ, R17, RZ ;  /* 0x00000011ff11723e */ /* 0x000fe400048070ff */
[----:B------:R-:W-:Y:S02]  /*17000*/  F2FP.SATFINITE.E4M3.F32.PACK_AB_MERGE_C R37, RZ, R16, RZ ;  /* 0x00000010ff25723e */ /* 0x000fe400048070ff */
[----:B------:R-:W-:Y:S02]  /*17010*/  ISETP.LT.OR P1, PT, R34, 0x9, !P4 ;  /* 0x000000092200780c */ /* 0x000fe40006721670 */
[----:B0-----:R-:W-:-:S05]  /*17020*/  @!P5 IADD3 R18, P6, R26, R18, RZ ;  /* 0x000000121a12d210 */ /* 0x001fca0007fde0ff */
        /* <DEDUP_REMOVED lines=8> */
[C---:B------:R-:W-:Y:S02]  /*170b0*/  LOP3.LUT P3, RZ, R29.reuse, 0x40, RZ, 0xc0, !PT ;  /* 0x000000401dff7812 */ /* 0x040fe4000786c0ff */
[----:B------:R-:W-:-:S04]  /*170c0*/  LOP3.LUT R29, R29, 0xfffdffff, RZ, 0xc0, !PT ;  /* 0xfffdffff1d1d7812 */ /* 0x000fc800078ec0ff */
[----:B------:R-:W-:Y:S02]  /*170d0*/  @P1 LOP3.LUT R29, R29, 0x20000, RZ, 0xfc, !PT ;  /* 0x000200001d1d1812 */ /* 0x000fe400078efcff */
[C---:B0-----:R-:W-:Y:S02]  /*170e0*/  @!P1 IADD3 R86, P5, P6, R26.reuse, UR26, R18 ;  /* 0x0000001a1a569c10 */ /* 0x041fe4000febe012 */
[----:B------:R-:W-:Y:S02]  /*170f0*/  LOP3.LUT R29, R29, 0xfffffffb, RZ, 0xc0, !PT ;  /* 0xfffffffb1d1d7812 */ /* 0x000fe400078ec0ff */
[----:B------:R-:W-:Y:S02]  /*17100*/  @!P1 IADD3.X R87, R35, UR25, R19, P5, P6 ;  /* 0x0000001923579c10 */ /* 0x000fe4000afec413 */
[----:B--2---:R-:W-:Y:S02]  /*17110*/  @!P2 IADD3 R18, P5, P6, R26, UR26, R16 ;  /* 0x0000001a1a12ac10 */ /* 0x004fe4000febe010 */
[----:B------:R-:W-:-:S02]  /*17120*/  @P2 LOP3.LUT R29, R29, 0x4, RZ, 0xfc, !PT ;  /* 0x000000041d1d2812 */ /* 0x000fc400078efcff */
[----:B------:R-:W-:Y:S02]  /*17130*/  @!P2 IADD3.X R19, R35, UR25, R17, P5, P6 ;  /* 0x000000192313ac10 */ /* 0x000fe4000afec411 */
[----:B------:R-:W-:-:S13]  /*17140*/  ISETP.LT.OR P2, PT, R34, 0x11, !P4 ;  /* 0x000000112200780c */ /* 0x000fda0006741670 */
[----:B------:R-:W0:Y:S01]  /*17150*/  @!P2 LDC.64 R16, c[0x0][0x5c0] ;  /* 0x00017000ff10ab82 */ /* 0x000e220000000a00 */
[----:B------:R-:W-:-:S05]  /*17160*/  F2FP.SATFINITE.E4M3.F32.PACK_AB_MERGE_C R15, RZ, R15, RZ ;  /* 0x0000000fff0f723e */ /* 0x000fca00048070ff */
[----:B------:R2:W-:Y:S01]  /*17170*/  @!P3 STG.E.U8 desc[UR20][R52.64+0x21], R15 ;  /* 0x0000210f3400b986 */ /* 0x0005e2000c101114 */
[----:B------:R-:W-:Y:S02]  /*17180*/  ISETP.LT.OR P3, PT, R34, 0x12, !P4 ;  /* 0x000000122200780c */ /* 0x000fe40006761670 */
[----:B0-----:R-:W-:-:S04]  /*17190*/  @!P2 IADD3 R104, P5, P6, R26, UR26, R16 ;  /* 0x0000001a1a68ac10 */ /* 0x001fc8000febe010 */
[----:B------:R-:W-:Y:S02]  /*171a0*/  @!P2 IADD3.X R105, R35, UR25, R17, P5, P6 ;  /* 0x000000192369ac10 */ /* 0x000fe4000afec411 */
[----:B------:R-:W-:Y:S02]  /*171b0*/  ISETP.LT.OR P5, PT, R34, 0x29, !P0 ;  /* 0x000000292200780c */ /* 0x000fe400047a1670 */
[----:B-1----:R-:W-:-:S03]  /*171c0*/  F2FP.SATFINITE.E4M3.F32.PACK_AB_MERGE_C R37, RZ, R14, RZ ;  /* 0x0000000eff25723e */ /* 0x002fc600048070ff */
[----:B--2---:R-:W0:Y:S08]  /*171d0*/  @!P3 LDC.64 R14, c[0x0][0x5c0] ;  /* 0x00017000ff0ebb82 */ /* 0x004e300000000a00 */
[----:B------:R-:W1:Y:S02]  /*171e0*/  @!P5 LDC.64 R16, c[0x0][0x5c0] ;  /* 0x00017000ff10db82 */ /* 0x000e640000000a00 */
[----:B-1----:R-:W-:-:S05]  /*171f0*/  @!P5 IADD3 R16, P6, R26, R16, RZ ;  /* 0x000000101a10d210 */ /* 0x002fca0007fde0ff */
[----:B------:R-:W-:-:S05]  /*17200*/  @!P5 IMAD.X R17, R35, 0x1, R17, P6 ;  /* 0x000000012311d824 */ /* 0x000fca00030e0611 */
[----:B------:R1:W-:Y:S01]  /*17210*/  @!P5 STG.E.U8 desc[UR20][R16.64+0x28], R37 ;  /* 0x000028251000d986 */ /* 0x0003e2000c101114 */
[----:B0-----:R-:W-:-:S04]  /*17220*/  @!P3 IADD3 R94, P5, P6, R26, UR26, R14 ;  /* 0x0000001a1a5ebc10 */ /* 0x001fc8000febe00e */
[----:B------:R-:W-:Y:S02]  /*17230*/  @!P3 IADD3.X R95, R35, UR25, R15, P5, P6 ;  /* 0x00000019235fbc10 */ /* 0x000fe4000afec40f */
[----:B------:R-:W-:Y:S02]  /*17240*/  ISETP.LT.OR P5, PT, R34, 0x2a, !P0 ;  /* 0x0000002a2200780c */ /* 0x000fe400047a1670 */
[----:B------:R-:W-:-:S11]  /*17250*/  LOP3.LUT R29, R29, 0xffffff7f, RZ, 0xc0, !PT ;  /* 0xffffff7f1d1d7812 */ /* 0x000fd600078ec0ff */
[----:B------:R-:W0:Y:S01]  /*17260*/  @!P5 LDC.64 R14, c[0x0][0x5c0] ;  /* 0x00017000ff0edb82 */ /* 0x000e220000000a00 */
[----:B------:R-:W-:-:S04]  /*17270*/  @P2 LOP3.LUT R29, R29, 0x80, RZ, 0xfc, !PT ;  /* 0x000000801d1d2812 */ /* 0x000fc800078efcff */
[----:B------:R-:W-:Y:S02]  /*17280*/  LOP3.LUT R29, R29, 0xffffffbf, RZ, 0xc0, !PT ;  /* 0xffffffbf1d1d7812 */ /* 0x000fe400078ec0ff */
[----:B------:R-:W-:Y:S02]  /*17290*/  LOP3.LUT P2, RZ, R28, 0x4000, RZ, 0xc0, !PT ;  /* 0x000040001cff7812 */ /* 0x000fe4000784c0ff */
[----:B------:R-:W-:Y:S02]  /*172a0*/  @P3 LOP3.LUT R29, R29, 0x40, RZ, 0xfc, !PT ;  /* 0x000000401d1d3812 */ /* 0x000fe400078efcff */
[----:B------:R-:W-:Y:S02]  /*172b0*/  ISETP.LT.OR P3, PT, R34, 0x19, !P4 ;  /* 0x000000192200780c */ /* 0x000fe40006761670 */
[----:B------:R-:W-:Y:S02]  /*172c0*/  F2FP.SATFINITE.E4M3.F32.PACK_AB_MERGE_C R13, RZ, R13, RZ ;  /* 0x0000000dff0d723e */ /* 0x000fe400048070ff */
[----:B-1----:R-:W-:-:S02]  /*172d0*/  F2FP.SATFINITE.E4M3.F32.PACK_AB_MERGE_C R17, RZ, R12, RZ ;  /* 0x0000000cff11723e */ /* 0x002fc400048070ff */
[----:B0-----:R-:W-:-:S05]  /*172e0*/  @!P5 IADD3 R14, P6, R26, R14, RZ ;  /* 0x0000000e1a0ed210 */ /* 0x001fca0007fde0ff */
[----:B------:R-:W-:-:S05]  /*172f0*/  @!P5 IMAD.X R15, R35, 0x1, R15, P6 ;  /* 0x00000001230fd824 */ /* 0x000fca00030e060f */
[----:B------:R0:W-:Y:S04]  /*17300*/  @!P5 STG.E.U8 desc[UR20][R14.64+0x29], R13 ;  /* 0x0000290d0e00d986 */ /* 0x0001e8000c101114 */
[----:B------:R-:W-:Y:S01]  /*17310*/  @!P2 STG.E.U8 desc[UR20][R54.64+0x28], R17 ;  /* 0x000028113600a986 */ /* 0x000fe2000c101114 */
[----:B------:R-:W-:Y:S01]  /*17320*/  ISETP.LT.OR P2, PT, R34, 0x1a, !P4 ;  /* 0x0000001a2200780c */ /* 0x000fe20006741670 */
[----:B0-----:R-:W0:-:S12]  /*17330*/  @!P3 LDC.64 R14, c[0x0][0x5c0] ;  /* 0x00017000ff0ebb82 */ /* 0x001e180000000a00 */
[----:B------:R-:W1:Y:S01]  /*17340*/  @!P2 LDC.64 R12, c[0x0][0x5c0] ;  /* 0x00017000ff0cab82 */ /* 0x000e620000000a00 */
[----:B------:R-:W-:-:S04]  /*17350*/  LOP3.LUT R29, R29, 0xfffbffff, RZ, 0xc0, !PT ;  /* 0xfffbffff1d1d7812 */ /* 0x000fc800078ec0ff */
[----:B------:R-:W-:Y:S02]  /*17360*/  @P3 LOP3.LUT R29, R29, 0x40000, RZ, 0xfc, !PT ;  /* 0x000400001d1d3812 */ /* 0x000fe400078efcff */
[----:B0-----:R-:W-:-:S04]  /*17370*/  @!P3 IADD3 R108, P5, P6, R26, UR26, R14 ;  /* 0x0000001a1a6cbc10 */ /* 0x001fc8000febe00e */
[----:B------:R-:W-:Y:S02]  /*17380*/  @!P3 IADD3.X R109, R35, UR25, R15, P5, P6 ;  /* 0x00000019236dbc10 */ /* 0x000fe4000afec40f */
[----:B------:R-:W-:Y:S02]  /*17390*/  ISETP.LT.OR P3, PT, R34, 0x21, !P4 ;  /* 0x000000212200780c */ /* 0x000fe40006761670 */
[----:B-1----:R-:W-:-:S04]  /*173a0*/  @!P2 IADD3 R106, P5, P6, R26, UR26, R12 ;  /* 0x0000001a1a6aac10 */ /* 0x002fc8000febe00c */
[----:B------:R-:W-:Y:S02]  /*173b0*/  @!P2 IADD3.X R107, R35, UR25, R13, P5, P6 ;  /* 0x00000019236bac10 */ /* 0x000fe4000afec40d */
[----:B------:R-:W-:-:S05]  /*173c0*/  LOP3.LUT P1, RZ, R28, 0x8000, RZ, 0xc0, !PT ;  /* 0x000080001cff7812 */ /* 0x000fca000782c0ff */
[----:B------:R-:W0:Y:S01]  /*173d0*/  @!P3 LDC.64 R12, c[0x0][0x5c0] ;  /* 0x00017000ff0cbb82 */ /* 0x000e220000000a00 */
[----:B------:R-:W-:-:S07]  /*173e0*/  F2FP.SATFINITE.E4M3.F32.PACK_AB_MERGE_C R11, RZ, R11, RZ ;  /* 0x0000000bff0b723e */ /* 0x000fce00048070ff */
[----:B------:R1:W-:Y:S01]  /*173f0*/  @!P1 STG.E.U8 desc[UR20][R38.64+0x29], R11 ;  /* 0x0000290b26009986 */ /* 0x0003e2000c101114 */
[----:B------:R-:W-:Y:S02]  /*17400*/  ISETP.LT.OR P1, PT, R34, 0x31, !P0 ;  /* 0x000000312200780c */ /* 0x000fe40004721670 */
[----:B0-----:R-:W-:-:S04]  /*17410*/  @!P3 IADD3 R110, P5, P6, R26, UR26, R12 ;  /* 0x0000001a1a6ebc10 */ /* 0x001fc8000febe00c */
[----:B------:R-:W-:Y:S02]  /*17420*/  @!P3 IADD3.X R111, R35, UR25, R13, P5, P6 ;  /* 0x00000019236fbc10 */ /* 0x000fe4000afec40d */
[----:B------:R-:W-:-:S05]  /*17430*/  ISETP.LT.OR P6, PT, R34, 0x22, !P4 ;  /* 0x000000222200780c */ /* 0x000fca00067c1670 */
[----:B------:R-:W0:Y:S01]  /*17440*/  @!P1 LDC.64 R12, c[0x0][0x5c0] ;  /* 0x00017000ff0c9b82 */ /* 0x000e220000000a00 */
[----:B------:R-:W-:-:S07]  /*17450*/  F2FP.SATFINITE.E4M3.F32.PACK_AB_MERGE_C R15, RZ, R10, RZ ;  /* 0x0000000aff0f723e */ /* 0x000fce00048070ff */
[----:B-1----:R-:W1:Y:S01]  /*17460*/  @!P6 LDC.64 R10, c[0x0][0x5c0] ;  /* 0x00017000ff0aeb82 */ /* 0x002e620000000a00 */
[----:B0-----:R-:W-:-:S05]  /*17470*/  @!P1 IADD3 R12, P5, R26, R12, RZ ;  /* 0x0000000c1a0c9210 */ /* 0x001fca0007fbe0ff */
[----:B------:R-:W-:-:S05]  /*17480*/  @!P1 IMAD.X R13, R35, 0x1, R13, P5 ;  /* 0x00000001230d9824 */ /* 0x000fca00028e060d */
[----:B------:R0:W-:Y:S01]  /*17490*/  @!P1 STG.E.U8 desc[UR20][R12.64+0x30], R15 ;  /* 0x0000300f0c009986 */ /* 0x0001e2000c101114 */
[----:B-1----:R-:W-:-:S04]  /*174a0*/  @!P6 IADD3 R102, P1, P5, R26, UR26, R10 ;  /* 0x0000001a1a66ec10 */ /* 0x002fc8000fd3e00a */
[----:B------:R-:W-:Y:S02]  /*174b0*/  @!P6 IADD3.X R103, R35, UR25, R11, P1, P5 ;  /* 0x000000192367ec10 */ /* 0x000fe40008fea40b */
[----:B------:R-:W-:Y:S02]  /*174c0*/  ISETP.LT.OR P1, PT, R34, 0x32, !P0 ;  /* 0x000000322200780c */ /* 0x000fe40004721670 */
[----:B------:R-:W-:-:S04]  /*174d0*/  LOP3.LUT R28, R28, 0xfffffbff, RZ, 0xc0, !PT ;  /* 0xfffffbff1c1c7812 */ /* 0x000fc800078ec0ff */
[----:B------:R-:W-:-:S07]  /*174e0*/  @P2 LOP3.LUT R28, R28, 0x400, RZ, 0xfc, !PT ;  /* 0x000004001c1c2812 */ /* 0x000fce00078efcff */
[----:B------:R-:W1:Y:S01]  /*174f0*/  @!P1 LDC.64 R10, c[0x0][0x5c0] ;  /* 0x00017000ff0a9b82 */ /* 0x000e620000000a00 */
[C---:B------:R-:W-:Y:S02]  /*17500*/  LOP3.LUT P2, RZ, R29.reuse, 0x200, RZ, 0xc0, !PT ;  /* 0x000002001dff7812 */ /* 0x040fe4000784c0ff */
[----:B------:R-:W-:-:S04]  /*17510*/  LOP3.LUT R29, R29, 0xfffffffe, RZ, 0xc0, !PT ;  /* 0xfffffffe1d1d7812 */ /* 0x000fc800078ec0ff */
[----:B------:R-:W-:-:S04]  /*17520*/  @P3 LOP3.LUT R29, R29, 0x1, RZ, 0xfc, !PT ;  /* 0x000000011d1d3812 */ /* 0x000fc800078efcff */
[C---:B------:R-:W-:Y:S02]  /*17530*/  LOP3.LUT P3, RZ, R29.reuse, 0x100, RZ, 0xc0, !PT ;  /* 0x000001001dff7812 */ /* 0x040fe4000786c0ff */
[----:B------:R-:W-:-:S04]  /*17540*/  LOP3.LUT R29, R29, 0xfff7ffff, RZ, 0xc0, !PT ;  /* 0xfff7ffff1d1d7812 */ /* 0x000fc800078ec0ff */
[----:B------:R-:W-:Y:S02]  /*17550*/  @P6 LOP3.LUT R29, R29, 0x80000, RZ, 0xfc, !PT ;  /* 0x000800001d1d6812 */ /* 0x000fe400078efcff */
[----:B------:R-:W-:Y:S02]  /*17560*/  ISETP.LT.OR P6, PT, R34, 0x29, !P4 ;  /* 0x000000292200780c */ /* 0x000fe400067c1670 */
[----:B-1----:R-:W-:Y:S02]  /*17570*/  @!P1 IADD3 R10, P5, R26, R10, RZ ;  /* 0x0000000a1a0a9210 */ /* 0x002fe40007fbe0ff */
[----:B------:R-:W-:Y:S02]  /*17580*/  F2FP.SATFINITE.E4M3.F32.PACK_AB_MERGE_C R9, RZ, R9, RZ ;  /* 0x00000009ff09723e */ /* 0x000fe400048070ff */
[----:B0-----:R-:W-:Y:S01]  /*17590*/  F2FP.SATFINITE.E4M3.F32.PACK_AB_MERGE_C R13, RZ, R8, RZ ;  /* 0x00000008ff0d723e */ /* 0x001fe200048070ff */
        /* <DEDUP_REMOVED lines=12> */
[----:B------:R-:W-:-:S07]  /*17660*/  @!P2 IADD3.X R97, R35, UR25, R9, P1, P5 ;  /* 0x000000192361ac10 */ /* 0x000fce0008fea409 */
[----:B------:R-:W0:Y:S01]  /*17670*/  @!P6 LDC.64 R8, c[0x0][0x5c0] ;  /* 0x00017000ff08eb82 */ /* 0x000e220000000a00 */
[----:B------:R-:W-:-:S04]  /*17680*/  LOP3.LUT R29, R29, 0xfffffdff, RZ, 0xc0, !PT ;  /* 0xfffffdff1d1d7812 */ /* 0x000fc800078ec0ff */
[----:B------:R-:W-:-:S04]  /*17690*/  @P2 LOP3.LUT R29, R29, 0x200, RZ, 0xfc, !PT ;  /* 0x000002001d1d2812 */ /* 0x000fc800078efcff */
[C---:B------:R-:W-:Y:S02]  /*176a0*/  LOP3.LUT P2, RZ, R29.reuse, 0x400, RZ, 0xc0, !PT ;  /* 0x000004001dff7812 */ /* 0x040fe4000784c0ff */
[----:B------:R-:W-:Y:S02]  /*176b0*/  LOP3.LUT R29, R29, 0xffdfffff, RZ, 0xc0, !PT ;  /* 0xffdfffff1d1d7812 */ /* 0x000fe400078ec0ff */
[----:B0-----:R-:W-:-:S04]  /*176c0*/  @!P6 IADD3 R98, P1, P5, R26, UR26, R8 ;  /* 0x0000001a1a62ec10 */ /* 0x001fc8000fd3e008 */
[----:B------:R-:W-:Y:S02]  /*176d0*/  @!P6 IADD3.X R99, R35, UR25, R9, P1, P5 ;  /* 0x000000192363ec10 */ /* 0x000fe40008fea409 */
[C---:B------:R-:W-:Y:S02]  /*176e0*/  ISETP.LT.OR P1, PT, R34.reuse, 0x39, !P0 ;  /* 0x000000392200780c */ /* 0x040fe40004721670 */
[----:B------:R-:W-:Y:S02]  /*176f0*/  @P6 LOP3.LUT R29, R29, 0x200000, RZ, 0xfc, !PT ;  /* 0x002000001d1d6812 */ /* 0x000fe400078efcff */
[----:B------:R-:W-:Y:S02]  /*17700*/  ISETP.LT.OR P6, PT, R34, 0x32, !P4 ;  /* 0x000000322200780c */ /* 0x000fe400067c1670 */
[----:B------:R-:W-:-:S07]  /*17710*/  F2FP.SATFINITE.E4M3.F32.PACK_AB_MERGE_C R7, RZ, R7, RZ ;  /* 0x00000007ff07723e */ /* 0x000fce00048070ff */
[----:B------:R-:W0:Y:S01]  /*17720*/  @!P1 LDC.64 R8, c[0x0][0x5c0] ;  /* 0x00017000ff089b82 */ /* 0x000e220000000a00 */
[----:B------:R1:W-:Y:S01]  /*17730*/  @!P3 STG.E.U8 desc[UR20][R32.64+0x31], R7 ;  /* 0x000031072000b986 */ /* 0x0003e2000c101114 */
[----:B------:R-:W-:-:S06]  /*17740*/  F2FP.SATFINITE.E4M3.F32.PACK_AB_MERGE_C R11, RZ, R6, RZ ;  /* 0x00000006ff0b723e */ /* 0x000fcc00048070ff */
[----:B-1----:R-:W1:Y:S01]  /*17750*/  @!P6 LDC.64 R6, c[0x0][0x5c0] ;  /* 0x00017000ff06eb82 */ /* 0x002e620000000a00 */
[----:B0-----:R-:W-:-:S05]  /*17760*/  @!P1 IADD3 R8, P5, R26, R8, RZ ;  /* 0x000000081a089210 */ /* 0x001fca0007fbe0ff */
[----:B------:R-:W-:-:S05]  /*17770*/  @!P1 IMAD.X R9, R35, 0x1, R9, P5 ;  /* 0x0000000123099824 */ /* 0x000fca00028e0609 */
[----:B------:R0:W-:Y:S01]  /*17780*/  @!P1 STG.E.U8 desc[UR20][R8.64+0x38], R11 ;  /* 0x0000380b08009986 */ /* 0x0001e2000c101114 */
[----:B-1----:R-:W-:-:S04]  /*17790*/  @!P6 IADD3 R92, P1, P5, R26, UR26, R6 ;  /* 0x0000001a1a5cec10 */ /* 0x002fc8000fd3e006 */
[----:B------:R-:W-:Y:S02]  /*177a0*/  @!P6 IADD3.X R93, R35, UR25, R7, P1, P5 ;  /* 0x00000019235dec10 */ /* 0x000fe40008fea407 */
[----:B------:R-:W-:-:S13]  /*177b0*/  ISETP.LT.OR P1, PT, R34, 0x3a, !P0 ;  /* 0x0000003a2200780c */ /* 0x000fda0004721670 */
[----:B------:R-:W1:Y:S01]  /*177c0*/  @!P1 LDC.64 R6, c[0x0][0x5c0] ;  /* 0x00017000ff069b82 */ /* 0x000e620000000a00 */
[C---:B------:R-:W-:Y:S02]  /*177d0*/  LOP3.LUT P3, RZ, R29.reuse, 0x2, RZ, 0xc0, !PT ;  /* 0x000000021dff7812 */ /* 0x040fe4000786c0ff */
[----:B------:R-:W-:-:S04]  /*177e0*/  LOP3.LUT R29, R29, 0xfffffeff, RZ, 0xc0, !PT ;  /* 0xfffffeff1d1d7812 */ /* 0x000fc800078ec0ff */
[----:B------:R-:W-:Y:S02]  /*177f0*/  @P6 LOP3.LUT R29, R29, 0x100, RZ, 0xfc, !PT ;  /* 0x000001001d1d6812 */ /* 0x000fe400078efcff */
[----:B------:R-:W-:Y:S02]  /*17800*/  ISETP.LT.OR P6, PT, R34, 0x39, !P4 ;  /* 0x000000392200780c */ /* 0x000fe400067c1670 */
[----:B------:R-:W-:Y:S02]  /*17810*/  F2FP.SATFINITE.E4M3.F32.PACK_AB_MERGE_C R5, RZ, R5, RZ ;  /* 0x00000005ff05723e */ /* 0x000fe400048070ff */
[----:B0-----:R-:W-:Y:S02]  /*17820*/  F2FP.SATFINITE.E4M3.F32.PACK_AB_MERGE_C R9, RZ, R4, RZ ;  /* 0x00000004ff09723e */ /* 0x001fe400048070ff */
[----:B-1----:R-:W-:-:S05]  /*17830*/  @!P1 IADD3 R6, P5, R26, R6, RZ ;  /* 0x000000061a069210 */ /* 0x002fca0007fbe0ff */
[----:B------:R-:W-:-:S05]  /*17840*/  @!P1 IMAD.X R7, R35, 0x1, R7, P5 ;  /* 0x0000000123079824 */ /* 0x000fca00028e0607 */
[----:B------:R0:W-:Y:S04]  /*17850*/  @!P1 STG.E.U8 desc[UR20][R6.64+0x39], R5 ;  /* 0x0000390506009986 */ /* 0x0001e8000c101114 */
[----:B------:R-:W-:Y:S01]  /*17860*/  @!P2 STG.E.U8 desc[UR20][R58.64+0x38], R9 ;  /* 0x000038093a00a986 */ /* 0x000fe2000c101114 */
[----:B------:R-:W-:Y:S01]  /*17870*/  ISETP.LT.OR P2, PT, R34, 0x3a, !P4 ;  /* 0x0000003a2200780c */ /* 0x000fe20006741670 */
[----:B0-----:R-:W0:-:S12]  /*17880*/  @!P6 LDC.64 R6, c[0x0][0x5c0] ;  /* 0x00017000ff06eb82 */ /* 0x001e180000000a00 */
[----:B------:R-:W1:Y:S01]  /*17890*/  @!P2 LDC.64 R4, c[0x0][0x5c0] ;  /* 0x00017000ff04ab82 */ /* 0x000e620000000a00 */
[----:B-----5:R-:W-:-:S04]  /*178a0*/  LOP3.LUT R0, R0, 0xffffffef, RZ, 0xc0, !PT ;  /* 0xffffffef00007812 */ /* 0x020fc800078ec0ff */
[----:B------:R-:W-:Y:S02]  /*178b0*/  @P6 LOP3.LUT R0, R0, 0x10, RZ, 0xfc, !PT ;  /* 0x0000001000006812 */ /* 0x000fe400078efcff */
[----:B0-----:R-:W-:-:S04]  /*178c0*/  @!P6 IADD3 R90, P1, P5, R26, UR26, R6 ;  /* 0x0000001a1a5aec10 */ /* 0x001fc8000fd3e006 */
[----:B------:R-:W-:Y:S02]  /*178d0*/  @!P6 IADD3.X R91, R35, UR25, R7, P1, P5 ;  /* 0x00000019235bec10 */ /* 0x000fe40008fea407 */
[----:B------:R-:W-:Y:S02]  /*178e0*/  ISETP.LT.OR P6, PT, R34, 0x41, !P4 ;  /* 0x000000412200780c */ /* 0x000fe400067c1670 */
[----:B-1----:R-:W-:-:S04]  /*178f0*/  @!P2 IADD3 R84, P1, P5, R26, UR26, R4 ;  /* 0x0000001a1a54ac10 */ /* 0x002fc8000fd3e004 */
[----:B------:R-:W-:-:S07]  /*17900*/  @!P2 IADD3.X R85, R35, UR25, R5, P1, P5 ;  /* 0x000000192355ac10 */ /* 0x000fce0008fea405 */
[----:B------:R-:W0:Y:S02]  /*17910*/  @!P6 LDC.64 R4, c[0x0][0x5c0] ;  /* 0x00017000ff04eb82 */ /* 0x000e240000000a00 */
[----:B0-----:R-:W-:-:S04]  /*17920*/  @!P6 IADD3 R88, P1, P5, R26, UR26, R4 ;  /* 0x0000001a1a58ec10 */ /* 0x001fc8000fd3e004 */
[----:B------:R-:W-:Y:S02]  /*17930*/  @!P6 IADD3.X R89, R35, UR25, R5, P1, P5 ;  /* 0x000000192359ec10 */ /* 0x000fe40008fea405 */
[----:B------:R-:W-:-:S13]  /*17940*/  ISETP.LT.OR P1, PT, R34, 0x41, !P0 ;  /* 0x000000412200780c */ /* 0x000fda0004721670 */
[----:B------:R-:W0:Y:S01]  /*17950*/  @!P1 LDC.64 R4, c[0x0][0x5c0] ;  /* 0x00017000ff049b82 */ /* 0x000e220000000a00 */
[----:B------:R-:W-:Y:S01]  /*17960*/  FMUL R3, R3, UR23 ;  /* 0x0000001703037c20 */ /* 0x000fe20008400000 */
[----:B------:R-:W-:-:S04]  /*17970*/  FMUL R2, R2, UR23 ;  /* 0x0000001702027c20 */ /* 0x000fc80008400000 */
[----:B------:R-:W-:Y:S02]  /*17980*/  F2FP.SATFINITE.E4M3.F32.PACK_AB_MERGE_C R3, RZ, R3, RZ ;  /* 0x00000003ff03723e */ /* 0x000fe400048070ff */
[----:B------:R-:W-:-:S03]  /*17990*/  F2FP.SATFINITE.E4M3.F32.PACK_AB_MERGE_C R7, RZ, R2, RZ ;  /* 0x00000002ff07723e */ /* 0x000fc600048070ff */
[----:B------:R-:W-:Y:S01]  /*179a0*/  @!P3 STG.E.U8 desc[UR20][R40.64+0x39], R3 ;  /* 0x000039032800b986 */ /* 0x000fe2000c101114 */
[----:B0-----:R-:W-:-:S05]  /*179b0*/  @!P1 IADD3 R4, P5, R26, R4, RZ ;  /* 0x000000041a049210 */ /* 0x001fca0007fbe0ff */
[----:B------:R-:W-:-:S05]  /*179c0*/  @!P1 IMAD.X R5, R35, 0x1, R5, P5 ;  /* 0x0000000123059824 */ /* 0x000fca00028e0605 */
[----:B------:R0:W-:Y:S02]  /*179d0*/  @!P1 STG.E.U8 desc[UR20][R4.64+0x40], R7 ;  /* 0x0000400704009986 */ /* 0x0001e4000c101114 */
[----:B0-----:R-:W-:Y:S02]  /*179e0*/  FMUL R4, R227, UR23 ;  /* 0x00000017e3047c20 */ /* 0x001fe40008400000 */
[----:B------:R-:W2:Y:S01]  /*179f0*/  LDL.LU R227, [R1+0xc] ;  /* 0x00000c0001e37983 */ /* 0x000ea20000300800 */
[----:B------:R-:W-:-:S04]  /*17a00*/  LOP3.LUT R0, R0, 0xfffff7ff, RZ, 0xc0, !PT ;  /* 0xfffff7ff00007812 */ /* 0x000fc800078ec0ff */
[----:B------:R-:W-:Y:S02]  /*17a10*/  @P6 LOP3.LUT R0, R0, 0x800, RZ, 0xfc, !PT ;  /* 0x0000080000006812 */ /* 0x000fe400078efcff */
[----:B------:R-:W-:-:S13]  /*17a20*/  ISETP.LT.OR P6, PT, R34, 0x42, !P4 ;  /* 0x000000422200780c */ /* 0x000fda00067c1670 */
[----:B------:R-:W0:Y:S02]  /*17a30*/  @!P6 LDC.64 R2, c[0x0][0x5c0] ;  /* 0x00017000ff02eb82 */ /* 0x000e240000000a00 */
[----:B0-----:R-:W-:-:S04]  /*17a40*/  @!P6 IADD3 R78, P1, P5, R26, UR26, R2 ;  /* 0x0000001a1a4eec10 */ /* 0x001fc8000fd3e002 */
[----:B------:R-:W-:Y:S02]  /*17a50*/  @!P6 IADD3.X R79, R35, UR25, R3, P1, P5 ;  /* 0x00000019234fec10 */ /* 0x000fe40008fea403 */
[----:B------:R-:W-:-:S13]  /*17a60*/  ISETP.LT.OR P1, PT, R34, 0x42, !P0 ;  /* 0x000000422200780c */ /* 0x000fda0004721670 */
[----:B------:R-:W0:Y:S01]  /*17a70*/  @!P1 LDC.64 R2, c[0x0][0x5c0] ;  /* 0x00017000ff029b82 */ /* 0x000e220000000a00 */
[----:B------:R-:W-:-:S04]  /*17a80*/  LOP3.LUT R0, R0, 0xffffefff, RZ, 0xc0, !PT ;  /* 0xffffefff00007812 */ /* 0x000fc800078ec0ff */
[----:B------:R-:W-:Y:S02]  /*17a90*/  @P6 LOP3.LUT R0, R0, 0x1000, RZ, 0xfc, !PT ;  /* 0x0000100000006812 */ /* 0x000fe400078efcff */
[----:B------:R-:W-:Y:S02]  /*17aa0*/  ISETP.LT.OR P6, PT, R34, 0x49, !P4 ;  /* 0x000000492200780c */ /* 0x000fe400067c1670 */
[----:B------:R-:W-:Y:S02]  /*17ab0*/  LOP3.LUT R29, R29, 0xfffffbff, RZ, 0xc0, !PT ;  /* 0xfffffbff1d1d7812 */ /* 0x000fe400078ec0ff */
[----:B------:R-:W-:Y:S02]  /*17ac0*/  F2FP.SATFINITE.E4M3.F32.PACK_AB_MERGE_C R4, RZ, R4, RZ ;  /* 0x00000004ff04723e */ /* 0x000fe400048070ff */
[----:B------:R-:W-:Y:S02]  /*17ad0*/  @P2 LOP3.LUT R29, R29, 0x400, RZ, 0xfc, !PT ;  /* 0x000004001d1d2812 */ /* 0x000fe400078efcff */
[----:B0-----:R-:W-:-:S05]  /*17ae0*/  @!P1 IADD3 R2, P5, R26, R2, RZ ;  /* 0x000000021a029210 */ /* 0x001fca0007fbe0ff */
[----:B------:R-:W-:Y:S01]  /*17af0*/  @!P1 IMAD.X R3, R35, 0x1, R3, P5 ;  /* 0x0000000123039824 */ /* 0x000fe200028e0603 */
[----:B------:R-:W-:-:S04]  /*17b00*/  LOP3.LUT P2, RZ, R29, 0x1000, RZ, 0xc0, !PT ;  /* 0x000010001dff7812 */ /* 0x000fc8000784c0ff */
[----:B------:R0:W-:Y:S01]  /*17b10*/  @!P1 STG.E.U8 desc[UR20][R2.64+0x41], R4 ;  /* 0x0000410402009986 */ /* 0x0001e2000c101114 */
[----:B----4-:R-:W-:Y:S01]  /*17b20*/  FMUL R5, R226, UR23 ;  /* 0x00000017e2057c20 */ /* 0x010fe20008400000 */
[----:B------:R-:W-:Y:S02]  /*17b30*/  LOP3.LUT R0, R0, 0xfffdffff, RZ, 0xc0, !PT ;  /* 0xfffdffff00007812 */ /* 0x000fe400078ec0ff */
[----:B------:R-:W4:Y:S01]  /*17b40*/  LDL.LU R226, [R1+0x10] ;  /* 0x0000100001e27983 */ /* 0x000f220000300800 */
[----:B0-----:R-:W0:Y:S01]  /*17b50*/  @!P6 LDC.64 R2, c[0x0][0x5c0] ;  /* 0x00017000ff02eb82 */ /* 0x001e220000000a00 */
[----:B------:R-:W-:-:S05]  /*17b60*/  F2FP.SATFINITE.E4M3.F32.PACK_AB_MERGE_C R5, RZ, R5, RZ ;  /* 0x00000005ff05723e */ /* 0x000fca00048070ff */
[----:B------:R-:W-:Y:S01]  /*17b70*/  @!P2 STG.E.U8 desc[UR20][R64.64+0x40], R5 ;  /* 0x000040054000a986 */ /* 0x000fe2000c101114 */
[----:B------:R-:W-:Y:S02]  /*17b80*/  ISETP.LT.OR P2, PT, R34, 0x4a, !P4 ;  /* 0x0000004a2200780c */ /* 0x000fe40006741670 */
[----:B0-----:R-:W-:-:S04]  /*17b90*/  @!P6 IADD3 R76, P1, P5, R26, UR26, R2 ;  /* 0x0000001a1a4cec10 */ /* 0x001fc8000fd3e002 */
[----:B------:R-:W-:-:S07]  /*17ba0*/  @!P6 IADD3.X R77, R35, UR25, R3, P1, P5 ;  /* 0x00000019234dec10 */ /* 0x000fce0008fea403 */
[----:B------:R-:W0:Y:S01]  /*17bb0*/  @!P2 LDC.64 R2, c[0x0][0x5c0] ;  /* 0x00017000ff02ab82 */ /* 0x000e220000000a00 */
[----:B------:R-:W-:Y:S02]  /*17bc0*/  @P6 LOP3.LUT R0, R0, 0x20000, RZ, 0xfc, !PT ;  /* 0x0002000000006812 */ /* 0x000fe400078efcff */
[----:B------:R-:W-:Y:S02]  /*17bd0*/  ISETP.LT.OR P6, PT, R34, 0x51, !P4 ;  /* 0x000000512200780c */ /* 0x000fe400067c1670 */
[----:B0-----:R-:W-:-:S04]  /*17be0*/  @!P2 IADD3 R70, P1, P5, R26, UR26, R2 ;  /* 0x0000001a1a46ac10 */ /* 0x001fc8000fd3e002 */
[----:B------:R-:W-:-:S07]  /*17bf0*/  @!P2 IADD3.X R71, R35, UR25, R3, P1, P5 ;  /* 0x000000192347ac10 */ /* 0x000fce0008fea403 */
[----:B------:R-:W0:Y:S02]  /*17c00*/  @!P6 LDC.64 R2, c[0x0][0x5c0] ;  /* 0x00017000ff02eb82 */ /* 0x000e240000000a00 */
[----:B0-----:R-:W-:Y:S01]  /*17c10*/  @!P6 IADD3 R74, P1, P5, R26, UR26, R2 ;  /* 0x0000001a1a4aec10 */ /* 0x001fe2000fd3e002 */
[----:B---3--:R-:W-:Y:S02]  /*17c20*/  FMUL R2, R225, UR23 ;  /* 0x00000017e1027c20 */ /* 0x008fe40008400000 */
[----:B------:R-:W3:Y:S01]  /*17c30*/  LDL.LU R225, [R1+0x14] ;  /* 0x0000140001e17983 */ /* 0x000ee20000300800 */
[----:B------:R-:W-:Y:S02]  /*17c40*/  LOP3.LUT P3, RZ, R29, 0x800, RZ, 0xc0, !PT ;  /* 0x000008001dff7812 */ /* 0x000fe4000786c0ff */
[----:B------:R-:W-:Y:S02]  /*17c50*/  @!P6 IADD3.X R75, R35, UR25, R3, P1, P5 ;  /* 0x00000019234bec10 */ /* 0x000fe40008fea403 */
[----:B------:R-:W-:-:S02]  /*17c60*/  ISETP.LT.OR P1, PT, R34, 0x49, !P0 ;  /* 0x000000492200780c */ /* 0x000fc40004721670 */
[----:B------:R-:W-:-:S07]  /*17c70*/  F2FP.SATFINITE.E4M3.F32.PACK_AB_MERGE_C R2, RZ, R2, RZ ;  /* 0x00000002ff02723e */ /* 0x000fce00048070ff */
[----:B------:R0:W-:Y:S01]  /*17c80*/  @!P3 STG.E.U8 desc[UR20][R42.64+0x41], R2 ;  /* 0x000041022a00b986 */ /* 0x0001e2000c101114 */
[----:B--2---:R-:W-:-:S03]  /*17c90*/  FMUL R4, R227, UR23 ;  /* 0x00000017e3047c20 */ /* 0x004fc60008400000 */
[----:B0-----:R-:W0:Y:S01]  /*17ca0*/  @!P1 LDC.64 R2, c[0x0][0x5c0] ;  /* 0x00017000ff029b82 */ /* 0x001e220000000a00 */
[----:B------:R-:W2:Y:S01]  /*17cb0*/  LDL.LU R227, [R1+0x18] ;  /* 0x0000180001e37983 */ /* 0x000ea20000300800 */
[----:B------:R-:W-:-:S04]  /*17cc0*/  LOP3.LUT R0, R0, 0xfff7ffff, RZ, 0xc0, !PT ;  /* 0xfff7ffff00007812 */ /* 0x000fc800078ec0ff */
[----:B------:R-:W-:-:S04]  /*17cd0*/  @P2 LOP3.LUT R0, R0, 0x80000, RZ, 0xfc, !PT ;  /* 0x0008000000002812 */ /* 0x000fc800078efcff */
        /* <DEDUP_REMOVED lines=12> */
[----:B----4-:R-:W-:Y:S02]  /*17da0*/  FMUL R4, R226, UR23 ;  /* 0x00000017e2047c20 */ /* 0x010fe40008400000 */
[----:B------:R-:W4:Y:S01]  /*17db0*/  LDL.LU R226, [R1+0x1c] ;  /* 0x00001c0001e27983 */ /* 0x000f220000300800 */
[----:B------:R-:W-:-:S04]  /*17dc0*/  LOP3.LUT R0, R0, 0xfdffffff, RZ, 0xc0, !PT ;  /* 0xfdffffff00007812 */ /* 0x000fc800078ec0ff */
[----:B------:R-:W-:Y:S02]  /*17dd0*/  @P6 LOP3.LUT R0, R0, 0x2000000, RZ, 0xfc, !PT ;  /* 0x0200000000006812 */ /* 0x000fe400078efcff */
[----:B------:R-:W-:Y:S02]  /*17de0*/  ISETP.LT.OR P6, PT, R34, 0x59, !P4 ;  /* 0x000000592200780c */ /* 0x000fe400067c1670 */
[----:B0-----:R-:W-:Y:S02]  /*17df0*/  @!P1 IADD3 R2, P5, R26, R2, RZ ;  /* 0x000000021a029210 */ /* 0x001fe40007fbe0ff */
[----:B------:R-:W-:-:S03]  /*17e00*/  F2FP.SATFINITE.E4M3.F32.PACK_AB_MERGE_C R4, RZ, R4, RZ ;  /* 0x00000004ff04723e */ /* 0x000fc600048070ff */
[----:B------:R-:W-:Y:S01]  /*17e10*/  @!P1 IMAD.X R3, R35, 0x1, R3, P5 ;  /* 0x0000000123039824 */ /* 0x000fe200028e0603 */
[----:B------:R-:W-:-:S04]  /*17e20*/  LOP3.LUT P2, RZ, R29, 0x2000, RZ, 0xc0, !PT ;  /* 0x000020001dff7812 */ /* 0x000fc8000784c0ff */
[----:B------:R0:W-:Y:S02]  /*17e30*/  @!P1 STG.E.U8 desc[UR20][R2.64+0x49], R4 ;  /* 0x0000490402009986 */ /* 0x0001e4000c101114 */
[----:B0-----:R-:W0:Y:S02]  /*17e40*/  @!P6 LDC.64 R2, c[0x0][0x5c0] ;  /* 0x00017000ff02eb82 */ /* 0x001e240000000a00 */
[----:B0-----:R-:W-:-:S04]  /*17e50*/  @!P6 IADD3 R66, P1, P5, R26, UR26, R2 ;  /* 0x0000001a1a42ec10 */ /* 0x001fc8000fd3e002 */
[----:B------:R-:W-:Y:S01]  /*17e60*/  @!P6 IADD3.X R67, R35, UR25, R3, P1, P5 ;  /* 0x000000192343ec10 */ /* 0x000fe20008fea403 */
[----:B---3--:R-:W-:Y:S01]  /*17e70*/  FMUL R5, R225, UR23 ;  /* 0x00000017e1057c20 */ /* 0x008fe20008400000 */
[----:B------:R-:W-:Y:S01]  /*17e80*/  LOP3.LUT R0, R0, 0xff7fffff, RZ, 0xc0, !PT ;  /* 0xff7fffff00007812 */ /* 0x000fe200078ec0ff */
[----:B------:R-:W3:Y:S03]  /*17e90*/  LDL.LU R225, [R1+0x20] ;  /* 0x0000200001e17983 */ /* 0x000ee60000300800 */
[----:B------:R-:W-:-:S05]  /*17ea0*/  F2FP.SATFINITE.E4M3.F32.PACK_AB_MERGE_C R5, RZ, R5, RZ ;  /* 0x00000005ff05723e */ /* 0x000fca00048070ff */
[----:B------:R0:W-:Y:S01]  /*17eb0*/  @!P2 STG.E.U8 desc[UR20][R60.64+0x48], R5 ;  /* 0x000048053c00a986 */ /* 0x0001e2000c101114 */
[----:B------:R-:W-:-:S13]  /*17ec0*/  ISETP.LT.OR P2, PT, R34, 0x5a, !P4 ;  /* 0x0000005a2200780c */ /* 0x000fda0006741670 */
[----:B------:R-:W1:Y:S01]  /*17ed0*/  @!P2 LDC.64 R2, c[0x0][0x5c0] ;  /* 0x00017000ff02ab82 */ /* 0x000e620000000a00 */
[----:B------:R-:W-:Y:S02]  /*17ee0*/  @P6 LOP3.LUT R0, R0, 0x800000, RZ, 0xfc, !PT ;  /* 0x0080000000006812 */ /* 0x000fe400078efcff */
[----:B-1----:R-:W-:-:S04]  /*17ef0*/  @!P2 IADD3 R62, P1, P4, R26, UR26, R2 ;  /* 0x0000001a1a3eac10 */ /* 0x002fc8000fc3e002 */
[----:B------:R-:W-:Y:S02]  /*17f00*/  @!P2 IADD3.X R63, R35, UR25, R3, P1, P4 ;  /* 0x00000019233fac10 */ /* 0x000fe40008fe8403 */
[----:B------:R-:W-:-:S04]  /*17f10*/  ISETP.GE.AND P4, PT, R36, 0x101, PT ;  /* 0x000001012400780c */ /* 0x000fc80003f86270 */
[----:B------:R-:W-:-:S13]  /*17f20*/  ISETP.LT.OR P6, PT, R34, 0x1, !P4 ;  /* 0x000000012200780c */ /* 0x000fda00067c1670 */
[----:B------:R-:W1:Y:S02]  /*17f30*/  @!P6 LDC.64 R2, c[0x0][0x5c0] ;  /* 0x00017000ff02eb82 */ /* 0x000e640000000a00 */
[----:B-1----:R-:W-:Y:S01]  /*17f40*/  @!P6 IADD3 R64, P1, P5, R26, UR15, R2 ;  /* 0x0000000f1a40ec10 */ /* 0x002fe2000fd3e002 */
[----:B--2---:R-:W-:Y:S02]  /*17f50*/  FMUL R2, R227, UR23 ;  /* 0x00000017e3027c20 */ /* 0x004fe40008400000 */
[----:B------:R-:W2:Y:S01]  /*17f60*/  LDL.LU R227, [R1+0x24] ;  /* 0x0000240001e37983 */ /* 0x000ea20000300800 */
[----:B------:R-:W-:Y:S02]  /*17f70*/  LOP3.LUT P3, RZ, R29, 0x4000, RZ, 0xc0, !PT ;  /* 0x000040001dff7812 */ /* 0x000fe4000786c0ff */
[----:B------:R-:W-:Y:S02]  /*17f80*/  @!P6 IADD3.X R65, R35, UR14, R3, P1, P5 ;  /* 0x0000000e2341ec10 */ /* 0x000fe40008fea403 */
[----:B------:R-:W-:-:S02]  /*17f90*/  ISETP.LT.OR P1, PT, R34, 0x51, !P0 ;  /* 0x000000512200780c */ /* 0x000fc40004721670 */
[----:B------:R-:W-:Y:S01]  /*17fa0*/  F2FP.SATFINITE.E4M3.F32.PACK_AB_MERGE_C R2, RZ, R2, RZ ;  /* 0x00000002ff02723e */ /* 0x000fe200048070ff */
[----:B----4-:R-:W-:Y:S02]  /*17fb0*/  FMUL R4, R226, UR23 ;  /* 0x00000017e2047c20 */ /* 0x010fe40008400000 */
[----:B------:R-:W4:Y:S04]  /*17fc0*/  LDL.LU R226, [R1+0x28] ;  /* 0x0000280001e27983 */ /* 0x000f280000300800 */
[----:B------:R1:W-:Y:S01]  /*17fd0*/  @!P3 STG.E.U8 desc[UR20][R44.64+0x49], R2 ;  /* 0x000049022c00b986 */ /* 0x0003e2000c101114 */
[----:B0-----:R-:W-:Y:S02]  /*17fe0*/  F2FP.SATFINITE.E4M3.F32.PACK_AB_MERGE_C R5, RZ, R4, RZ ;  /* 0x00000004ff05723e */ /* 0x001fe400048070ff */
[----:B------:R-:W-:Y:S01]  /*17ff0*/  LOP3.LUT R0, R0, 0xffbfffff, RZ, 0xc0, !PT ;  /* 0xffbfffff00007812 */ /* 0x000fe200078ec0ff */
[----:B-1----:R-:W0:Y:S03]  /*18000*/  @!P1 LDC.64 R2, c[0x0][0x5c0] ;  /* 0x00017000ff029b82 */ /* 0x002e260000000a00 */
        /* <DEDUP_REMOVED lines=8> */
[----:B---3--:R-:W-:Y:S02]  /*18090*/  FMUL R4, R225, UR23 ;  /* 0x00000017e1047c20 */ /* 0x008fe40008400000 */
[----:B------:R-:W3:Y:S01]  /*180a0*/  LDL.LU R225, [R1+0x2c] ;  /* 0x00002c0001e17983 */ /* 0x000ee20000300800 */
[----:B0-----:R-:W-:-:S04]  /*180b0*/  @!P6 IADD3 R58, P1, P5, R26, UR15, R2 ;  /* 0x0000000f1a3aec10 */ /* 0x001fc8000fd3e002 */
[----:B------:R-:W-:Y:S02]  /*180c0*/  @!P6 IADD3.X R59, R35, UR14, R3, P1, P5 ;  /* 0x0000000e233bec10 */ /* 0x000fe40008fea403 */
[----:B------:R-:W-:-:S13]  /*180d0*/  ISETP.LT.OR P1, PT, R34, 0x52, !P0 ;  /* 0x000000522200780c */ /* 0x000fda0004721670 */
[----:B------:R-:W0:Y:S01]  /*180e0*/  @!P1 LDC.64 R2, c[0x0][0x5c0] ;  /* 0x00017000ff029b82 */ /* 0x000e220000000a00 */
[----:B------:R-:W-:-:S04]  /*180f0*/  LOP3.LUT R0, R0, 0xffefffff, RZ, 0xc0, !PT ;  /* 0xffefffff00007812 */ /* 0x000fc800078ec0ff */
[----:B------:R-:W-:Y:S02]  /*18100*/  @P6 LOP3.LUT R0, R0, 0x100000, RZ, 0xfc, !PT ;  /* 0x0010000000006812 */ /* 0x000fe400078efcff */
[----:B------:R-:W-:Y:S02]  /*18110*/  ISETP.LT.OR P6, PT, R34, 0x9, !P4 ;  /* 0x000000092200780c */ /* 0x000fe400067c1670 */
[----:B------:R-:W-:Y:S02]  /*18120*/  F2FP.SATFINITE.E4M3.F32.PACK_AB_MERGE_C R4, RZ, R4, RZ ;  /* 0x00000004ff04723e */ /* 0x000fe400048070ff */
[----:B------:R-:W-:Y:S02]  /*18130*/  LOP3.LUT P2, RZ, R29, 0x8000, RZ, 0xc0, !PT ;  /* 0x000080001dff7812 */ /* 0x000fe4000784c0ff */
[----:B0-----:R-:W-:Y:S01]  /*18140*/  @!P1 IADD3 R2, P5, R26, R2, RZ ;  /* 0x000000021a029210 */ /* 0x001fe20007fbe0ff */
[----:B--2---:R-:W-:Y:S02]  /*18150*/  FMUL R5, R227, UR23 ;  /* 0x00000017e3057c20 */ /* 0x004fe40008400000 */
[----:B------:R-:W2:Y:S02]  /*18160*/  LDL.LU R227, [R1+0x30] ;  /* 0x0000300001e37983 */ /* 0x000ea40000300800 */
[----:B------:R-:W-:-:S05]  /*18170*/  @!P1 IMAD.X R3, R35, 0x1, R3, P5 ;  /* 0x0000000123039824 */ /* 0x000fca00028e0603 */
[----:B------:R0:W-:Y:S01]  /*18180*/  @!P1 STG.E.U8 desc[UR20][R2.64+0x51], R4 ;  /* 0x0000510402009986 */ /* 0x0001e2000c101114 */
[----:B------:R-:W-:Y:S01]  /*18190*/  F2FP.SATFINITE.E4M3.F32.PACK_AB_MERGE_C R5, RZ, R5, RZ ;  /* 0x00000005ff05723e */ /* 0x000fe200048070ff */
[----:B0-----:R-:W0:Y:S04]  /*181a0*/  @!P6 LDC.64 R2, c[0x0][0x5c0] ;  /* 0x00017000ff02eb82 */ /* 0x001e280000000a00 */
[----:B------:R1:W-:Y:S01]  /*181b0*/  @!P2 STG.E.U8 desc[UR20][R72.64+0x50], R5 ;  /* 0x000050054800a986 */ /* 0x0003e2000c101114 */
[----:B------:R-:W-:Y:S02]  /*181c0*/  ISETP.LT.OR P2, PT, R34, 0xa, !P4 ;  /* 0x0000000a2200780c */ /* 0x000fe40006741670 */
[----:B0-----:R-:W-:-:S04]  /*181d0*/  @!P6 IADD3 R56, P1, P5, R26, UR15, R2 ;  /* 0x0000000f1a38ec10 */ /* 0x001fc8000fd3e002 */
[----:B------:R-:W-:-:S07]  /*181e0*/  @!P6 IADD3.X R57, R35, UR14, R3, P1, P5 ;  /* 0x0000000e2339ec10 */ /* 0x000fce0008fea403 */
[----:B------:R-:W0:Y:S01]  /*181f0*/  @!P2 LDC.64 R2, c[0x0][0x5c0] ;  /* 0x00017000ff02ab82 */ /* 0x000e220000000a00 */
[----:B------:R-:W-:-:S04]  /*18200*/  LOP3.LUT R0, R0, 0xfffbffff, RZ, 0xc0, !PT ;  /* 0xfffbffff00007812 */ /* 0x000fc800078ec0ff */
[----:B------:R-:W-:-:S04]  /*18210*/  @P6 LOP3.LUT R0, R0, 0x40000, RZ, 0xfc, !PT ;  /* 0x0004000000006812 */ /* 0x000fc800078efcff */
[----:B------:R-:W-:-:S04]  /*18220*/  LOP3.LUT R0, R0, 0xfffeffff, RZ, 0xc0, !PT ;  /* 0xfffeffff00007812 */ /* 0x000fc800078ec0ff */
[----:B------:R-:W-:Y:S02]  /*18230*/  @P2 LOP3.LUT R0, R0, 0x10000, RZ, 0xfc, !PT ;  /* 0x0001000000002812 */ /* 0x000fe400078efcff */
[----:B0-----:R-:W-:-:S04]  /*18240*/  @!P2 IADD3 R54, P1, P5, R26, UR15, R2 ;  /* 0x0000000f1a36ac10 */ /* 0x001fc8000fd3e002 */
[----:B------:R-:W-:Y:S02]  /*18250*/  @!P2 IADD3.X R55, R35, UR14, R3, P1, P5 ;  /* 0x0000000e2337ac10 */ /* 0x000fe40008fea403 */
[----:B------:R-:W-:-:S13]  /*18260*/  ISETP.LT.OR P2, PT, R34, 0x11, !P4 ;  /* 0x000000112200780c */ /* 0x000fda0006741670 */
[----:B------:R-:W0:Y:S02]  /*18270*/  @!P2 LDC.64 R2, c[0x0][0x5c0] ;  /* 0x00017000ff02ab82 */ /* 0x000e240000000a00 */
[----:B0-----:R-:W-:Y:S01]  /*18280*/  @!P2 IADD3 R60, P1, P5, R26, UR15, R2 ;  /* 0x0000000f1a3cac10 */ /* 0x001fe2000fd3e002 */
[----:B----4-:R-:W-:Y:S02]  /*18290*/  FMUL R2, R226, UR23 ;  /* 0x00000017e2027c20 */ /* 0x010fe40008400000 */
[----:B------:R-:W4:Y:S01]  /*182a0*/  LDL.LU R226, [R1+0x34] ;  /* 0x0000340001e27983 */ /* 0x000f220000300800 */
[----:B---3--:R-:W-:-:S03]  /*182b0*/  FMUL R4, R225, UR23 ;  /* 0x00000017e1047c20 */ /* 0x008fc60008400000 */
[----:B------:R-:W3:Y:S02]  /*182c0*/  LDL.LU R225, [R1+0x38] ;  /* 0x0000380001e17983 */ /* 0x000ee40000300800 */
[----:B-1----:R-:W-:Y:S02]  /*182d0*/  F2FP.SATFINITE.E4M3.F32.PACK_AB_MERGE_C R5, RZ, R4, RZ ;  /* 0x00000004ff05723e */ /* 0x002fe400048070ff */
[----:B------:R-:W-:Y:S02]  /*182e0*/  LOP3.LUT P3, RZ, R29, 0x10, RZ, 0xc0, !PT ;  /* 0x000000101dff7812 */ /* 0x000fe4000786c0ff */
[----:B------:R-:W-:Y:S02]  /*182f0*/  @!P2 IADD3.X R61, R35, UR14, R3, P1, P5 ;  /* 0x0000000e233dac10 */ /* 0x000fe40008fea403 */
[----:B------:R-:W-:Y:S02]  /*18300*/  ISETP.LT.OR P1, PT, R34, 0x59, !P0 ;  /* 0x000000592200780c */ /* 0x000fe40004721670 */
[----:B------:R-:W-:-:S07]  /*18310*/  F2FP.SATFINITE.E4M3.F32.PACK_AB_MERGE_C R2, RZ, R2, RZ ;  /* 0x00000002ff02723e */ /* 0x000fce00048070ff */
[----:B------:R0:W-:Y:S04]  /*18320*/  @!P3 STG.E.U8 desc[UR20][R30.64+0x51], R2 ;  /* 0x000051021e00b986 */ /* 0x0001e8000c101114 */
[----:B0-----:R-:W0:Y:S01]  /*18330*/  @!P1 LDC.64 R2, c[0x0][0x5c0] ;  /* 0x00017000ff029b82 */ /* 0x001e220000000a00 */
[----:B--2---:R-:W-:Y:S02]  /*18340*/  FMUL R4, R227, UR23 ;  /* 0x00000017e3047c20 */ /* 0x004fe40008400000 */
[----:B------:R-:W2:Y:S01]  /*18350*/  LDL.LU R227, [R1+0x3c] ;  /* 0x00003c0001e37983 */ /* 0x000ea20000300800 */
[----:B------:R-:W-:-:S04]  /*18360*/  LOP3.LUT R0, R0, 0xffff7fff, RZ, 0xc0, !PT ;  /* 0xffff7fff00007812 */ /* 0x000fc800078ec0ff */
[----:B------:R-:W-:Y:S02]  /*18370*/  @P2 LOP3.LUT R0, R0, 0x8000, RZ, 0xfc, !PT ;  /* 0x0000800000002812 */ /* 0x000fe400078efcff */
[----:B------:R-:W-:Y:S02]  /*18380*/  ISETP.LT.OR P2, PT, R34, 0x12, !P4 ;  /* 0x000000122200780c */ /* 0x000fe40006741670 */
[----:B0-----:R-:W-:-:S05]  /*18390*/  @!P1 IADD3 R2, P5, R26, R2, RZ ;  /* 0x000000021a029210 */ /* 0x001fca0007fbe0ff */
[----:B------:R-:W-:-:S05]  /*183a0*/  @!P1 IMAD.X R3, R35, 0x1, R3, P5 ;  /* 0x0000000123039824 */ /* 0x000fca00028e0603 */
[----:B------:R0:W-:Y:S02]  /*183b0*/  @!P1 STG.E.U8 desc[UR20][R2.64+0x58], R5 ;  /* 0x0000580502009986 */ /* 0x0001e4000c101114 */
[----:B0-----:R-:W0:Y:S01]  /*183c0*/  @!P2 LDC.64 R2, c[0x0][0x5c0] ;  /* 0x00017000ff02ab82 */ /* 0x001e220000000a00 */
[----:B------:R-:W-:Y:S02]  /*183d0*/  ISETP.LT.OR P0, PT, R34, 0x5a, !P0 ;  /* 0x0000005a2200780c */ /* 0x000fe40004701670 */
[----:B0-----:R-:W-:-:S04]  /*183e0*/  @!P2 IADD3 R52, P1, P5, R26, UR15, R2 ;  /* 0x0000000f1a34ac10 */ /* 0x001fc8000fd3e002 */
[----:B------:R-:W-:-:S07]  /*183f0*/  @!P2 IADD3.X R53, R35, UR14, R3, P1, P5 ;  /* 0x0000000e2335ac10 */ /* 0x000fce0008fea403 */
[----:B------:R-:W0:Y:S01]  /*18400*/  @!P0 LDC.64 R2, c[0x0][0x5c0] ;  /* 0x00017000ff028b82 */ /* 0x000e220000000a00 */
[----:B------:R-:W-:Y:S02]  /*18410*/  ISETP.LT.OR P3, PT, R34, 0x19, !P4 ;  /* 0x000000192200780c */ /* 0x000fe40006761670 */
[----:B------:R-:W-:Y:S02]  /*18420*/  F2FP.SATFINITE.E4M3.F32.PACK_AB_MERGE_C R4, RZ, R4, RZ ;  /* 0x00000004ff04723e */ /* 0x000fe400048070ff */
[----:B------:R-:W-:Y:S02]  /*18430*/  LOP3.LUT P5, RZ, R29, 0x10000, RZ, 0xc0, !PT ;  /* 0x000100001dff7812 */ /* 0x000fe400078ac0ff */
[----:B0-----:R-:W-:-:S05]  /*18440*/  @!P0 IADD3 R2, P1, R26, R2, RZ ;  /* 0x000000021a028210 */ /* 0x001fca0007f3e0ff */
[----:B------:R-:W-:-:S05]  /*18450*/  @!P0 IMAD.X R3, R35, 0x1, R3, P1 ;  /* 0x0000000123038824 */ /* 0x000fca00008e0603 */
[----:B------:R0:W-:Y:S02]  /*18460*/  @!P0 STG.E.U8 desc[UR20][R2.64+0x59], R4 ;  /* 0x0000590402008986 */ /* 0x0001e4000c101114 */
[----:B0-----:R-:W0:Y:S01]  /*18470*/  @!P3 LDC.64 R2, c[0x0][0x5c0] ;  /* 0x00017000ff02bb82 */ /* 0x001e220000000a00 */
[----:B----4-:R-:W-:Y:S01]  /*18480*/  FMUL R5, R226, UR23 ;  /* 0x00000017e2057c20 */ /* 0x010fe20008400000 */
[----:B------:R-:W-:Y:S01]  /*18490*/  LOP3.LUT R0, R0, 0xffffbfff, RZ, 0xc0, !PT ;  /* 0xffffbfff00007812 */ /* 0x000fe200078ec0ff */
[----:B------:R-:W4:Y:S03]  /*184a0*/  LDL.LU R226, [R1+0x40] ;  /* 0x0000400001e27983 */ /* 0x000f260000300800 */
[----:B------:R-:W-:-:S05]  /*184b0*/  F2FP.SATFINITE.E4M3.F32.PACK_AB_MERGE_C R5, RZ, R5, RZ ;  /* 0x00000005ff05723e */ /* 0x000fca00048070ff */
[----:B------:R-:W-:Y:S01]  /*184c0*/  @!P5 STG.E.U8 desc[UR20][R22.64+0x58], R5 ;  /* 0x000058051600d986 */ /* 0x000fe2000c101114 */
[----:B------:R-:W-:Y:S02]  /*184d0*/  ISETP.LT.OR P5, PT, R34, 0x1a, !P4 ;  /* 0x0000001a2200780c */ /* 0x000fe400067a1670 */
[----:B0-----:R-:W-:-:S04]  /*184e0*/  @!P3 IADD3 R50, P0, P1, R26, UR15, R2 ;  /* 0x0000000f1a32bc10 */ /* 0x001fc8000f91e002 */
[----:B------:R-:W-:-:S07]  /*184f0*/  @!P3 IADD3.X R51, R35, UR14, R3, P0, P1 ;  /* 0x0000000e2333bc10 */ /* 0x000fce00087e2403 */
[----:B------:R-:W0:Y:S01]  /*18500*/  @!P5 LDC.64 R2, c[0x0][0x5c0] ;  /* 0x00017000ff02db82 */ /* 0x000e220000000a00 */
[----:B------:R-:W-:-:S04]  /*18510*/  @P2 LOP3.LUT R0, R0, 0x4000, RZ, 0xfc, !PT ;  /* 0x0000400000002812 */ /* 0x000fc800078efcff */
[----:B------:R-:W-:-:S04]  /*18520*/  LOP3.LUT R0, R0, 0xffffdfff, RZ, 0xc0, !PT ;  /* 0xffffdfff00007812 */ /* 0x000fc800078ec0ff */
[----:B------:R-:W-:-:S04]  /*18530*/  @P3 LOP3.LUT R0, R0, 0x2000, RZ, 0xfc, !PT ;  /* 0x0000200000003812 */ /* 0x000fc800078efcff */
[----:B------:R-:W-:-:S04]  /*18540*/  LOP3.LUT R0, R0, 0xfffffbff, RZ, 0xc0, !PT ;  /* 0xfffffbff00007812 */ /* 0x000fc800078ec0ff */
[----:B------:R-:W-:Y:S02]  /*18550*/  @P5 LOP3.LUT R0, R0, 0x400, RZ, 0xfc, !PT ;  /* 0x0000040000005812 */ /* 0x000fe400078efcff */
[----:B0-----:R-:W-:-:S04]  /*18560*/  @!P5 IADD3 R48, P0, P1, R26, UR15, R2 ;  /* 0x0000000f1a30dc10 */ /* 0x001fc8000f91e002 */
[----:B------:R-:W-:Y:S02]  /*18570*/  @!P5 IADD3.X R49, R35, UR14, R3, P0, P1 ;  /* 0x0000000e2331dc10 */ /* 0x000fe400087e2403 */
[----:B------:R-:W-:-:S13]  /*18580*/  ISETP.LT.OR P5, PT, R34, 0x21, !P4 ;  /* 0x000000212200780c */ /* 0x000fda00067a1670 */
[----:B------:R-:W0:Y:S01]  /*18590*/  @!P5 LDC.64 R2, c[0x0][0x5c0] ;  /* 0x00017000ff02db82 */ /* 0x000e220000000a00 */
[----:B------:R-:W-:Y:S02]  /*185a0*/  LOP3.LUT R0, R0, 0xfffffdff, RZ, 0xc0, !PT ;  /* 0xfffffdff00007812 */ /* 0x000fe400078ec0ff */
[----:B------:R-:W-:Y:S02]  /*185b0*/  LOP3.LUT P6, RZ, R29, 0x20, RZ, 0xc0, !PT ;  /* 0x000000201dff7812 */ /* 0x000fe400078cc0ff */
[----:B------:R-:W-:Y:S02]  /*185c0*/  @P5 LOP3.LUT R0, R0, 0x200, RZ, 0xfc, !PT ;  /* 0x0000020000005812 */ /* 0x000fe400078efcff */
[----:B0-----:R-:W-:Y:S01]  /*185d0*/  @!P5 IADD3 R46, P0, P1, R26, UR15, R2 ;  /* 0x0000000f1a2edc10 */ /* 0x001fe2000f91e002 */
[----:B---3--:R-:W-:-:S03]  /*185e0*/  FMUL R2, R225, UR23 ;  /* 0x00000017e1027c20 */ /* 0x008fc60008400000 */
[----:B------:R-:W-:Y:S02]  /*185f0*/  @!P5 IADD3.X R47, R35, UR14, R3, P0, P1 ;  /* 0x0000000e232fdc10 */ /* 0x000fe400087e2403 */
[----:B------:R-:W-:Y:S02]  /*18600*/  ISETP.LT.OR P5, PT, R34, 0x22, !P4 ;  /* 0x000000222200780c */ /* 0x000fe400067a1670 */
[----:B------:R-:W-:-:S05]  /*18610*/  F2FP.SATFINITE.E4M3.F32.PACK_AB_MERGE_C R2, RZ, R2, RZ ;  /* 0x00000002ff02723e */ /* 0x000fca00048070ff */
[----:B------:R0:W-:Y:S06]  /*18620*/  @!P6 STG.E.U8 desc[UR20][R80.64+0x59], R2 ;  /* 0x000059025000e986 */ /* 0x0001ec000c101114 */
[----:B0-----:R-:W0:Y:S02]  /*18630*/  @!P5 LDC.64 R2, c[0x0][0x5c0] ;  /* 0x00017000ff02db82 */ /* 0x001e240000000a00 */
[----:B0-----:R-:W-:-:S04]  /*18640*/  @!P5 IADD3 R44, P0, P1, R26, UR15, R2 ;  /* 0x0000000f1a2cdc10 */ /* 0x001fc8000f91e002 */
[----:B------:R-:W-:Y:S01]  /*18650*/  @!P5 IADD3.X R45, R35, UR14, R3, P0, P1 ;  /* 0x0000000e232ddc10 */ /* 0x000fe200087e2403 */
[----:B--2---:R-:W-:Y:S02]  /*18660*/  FMUL R3, R227, UR23 ;  /* 0x00000017e3037c20 */ /* 0x004fe40008400000 */
[----:B------:R-:W2:Y:S01]  /*18670*/  LDL.LU R227, [R1+0x44] ;  /* 0x0000440001e37983 */ /* 0x000ea20000300800 */
[----:B------:R-:W-:Y:S02]  /*18680*/  LOP3.LUT P2, RZ, R29, 0x8, RZ, 0xc0, !PT ;  /* 0x000000081dff7812 */ /* 0x000fe4000784c0ff */
[----:B------:R-:W-:Y:S01]  /*18690*/  F2FP.SATFINITE.E4M3.F32.PACK_AB_MERGE_C R5, RZ, R3, RZ ;  /* 0x00000003ff05723e */ /* 0x000fe200048070ff */
[----:B------:R-:W3:Y:S10]  /*186a0*/  LDL.LU R225, [R1+0x48] ;  /* 0x0000480001e17983 */ /* 0x000ef40000300800 */
[----:B------:R0:W-:Y:S01]  /*186b0*/  @!P2 STG.E.U8 desc[UR20][R82.64], R5 ;  /* 0x000000055200a986 */ /* 0x0001e2000c101114 */
[----:B------:R-:W-:-:S13]  /*186c0*/  ISETP.LT.OR P2, PT, R34, 0x29, !P4 ;  /* 0x000000292200780c */ /* 0x000fda0006741670 */
[----:B------:R-:W1:Y:S02]  /*186d0*/  @!P2 LDC.64 R2, c[0x0][0x5c0] ;  /* 0x00017000ff02ab82 */ /* 0x000e640000000a00 */
[----:B-1----:R-:W-:-:S04]  /*186e0*/  @!P2 IADD3 R42, P0, P1, R26, UR15, R2 ;  /* 0x0000000f1a2aac10 */ /* 0x002fc8000f91e002 */
[----:B------:R-:W-:Y:S02]  /*186f0*/  @!P2 IADD3.X R43, R35, UR14, R3, P0, P1 ;  /* 0x0000000e232bac10 */ /* 0x000fe400087e2403 */
[----:B------:R-:W-:-:S04]  /*18700*/  ISETP.GE.AND P1, PT, R36, 0x89, PT ;  /* 0x000000892400780c */ /* 0x000fc80003f26270 */
[----:B------:R-:W-:Y:S02]  /*18710*/  ISETP.LT.OR P0, PT, R34, 0x1, !P1 ;  /* 0x000000012200780c */ /* 0x000fe40004f01670 */
[----:B------:R-:W-:-:S04]  /*18720*/  LOP3.LUT R0, R0, 0xfffffeff, RZ, 0xc0, !PT ;  /* 0xfffffeff00007812 */ /* 0x000fc800078ec0ff */
[----:B------:R-:W-:-:S07]  /*18730*/  @P5 LOP3.LUT R0, R0, 0x100, RZ, 0xfc, !PT ;  /* 0x0000010000005812 */ /* 0x000fce00078efcff */
[----:B0-----:R-:W0:Y:S01]  /*18740*/  @!P0 LDC.64 R4, c[0x0][0x5c0] ;  /* 0x00017000ff048b82 */ /* 0x001e220000000a00 */
[----:B----4-:R-:W-:Y:S02]  /*18750*/  FMUL R3, R226, UR23 ;  /* 0x00000017e2037c20 */ /* 0x010fe40008400000 */
[----:B------:R-:W4:Y:S01]  /*18760*/  LDL.LU R226, [R1+0x4c] ;  /* 0x00004c0001e27983 */ /* 0x000f220000300800 */
[----:B------:R-:W-:Y:S02]  /*18770*/  LOP3.LUT R0, R0, 0xffffff7f, RZ, 0xc0, !PT ;  /* 0xffffff7f00007812 */ /* 0x000fe400078ec0ff */
[----:B------:R-:W-:Y:S02]  /*18780*/  LOP3.LUT P3, RZ, R28, 0x2000, RZ, 0xc0, !PT ;  /* 0x000020001cff7812 */ /* 0x000fe4000786c0ff */
[----:B------:R-:W-:Y:S02]  /*18790*/  @P2 LOP3.LUT R0, R0, 0x80, RZ, 0xfc, !PT ;  /* 0x0000008000002812 */ /* 0x000fe400078efcff */
[----:B------:R-:W-:Y:S01]  /*187a0*/  ISETP.LT.OR P2, PT, R34, 0x2a, !P4 ;  /* 0x0000002a2200780c */ /* 0x000fe20006741670 */
[----:B------:R-:W-:Y:S01]  /*187b0*/  IMAD.U32 R2, RZ, RZ, UR28 ;  /* 0x0000001cff027e24 */ /* 0x000fe2000f8e00ff */
[----:B------:R-:W-:-:S04]  /*187c0*/  F2FP.SATFINITE.E4M3.F32.PACK_AB_MERGE_C R3, RZ, R3, RZ ;  /* 0x00000003ff03723e */ /* 0x000fc800048070ff */
[----:B------:R-:W-:-:S03]  /*187d0*/  @!P0 IADD3 R2, P5, P6, R2, UR26, R26 ;  /* 0x0000001a02028c10 */ /* 0x000fc6000febe01a */
[----:B------:R1:W-:Y:S01]  /*187e0*/  @!P3 STG.E.U8 desc[UR20][R20.64+0x1], R3 ;  /* 0x000001031400b986 */ /* 0x0003e2000c101114 */
[----:B0-----:R-:W-:-:S03]  /*187f0*/  @!P0 IADD3 R4, P3, R2, R4, RZ ;  /* 0x0000000402048210 */ /* 0x001fc60007f7e0ff */
[----:B-1----:R-:W0:Y:S01]  /*18800*/  @!P2 LDC.64 R2, c[0x0][0x5c0] ;  /* 0x00017000ff02ab82 */ /* 0x002e220000000a00 */
[----:B------:R-:W-:-:S05]  /*18810*/  IMAD.U32 R6, RZ, RZ, UR27 ;  /* 0x0000001bff067e24 */ /* 0x000fca000f8e00ff */
[----:B------:R-:W-:Y:S02]  /*18820*/  @!P0 IADD3.X R6, R6, UR25, R35, P5, P6 ;  /* 0x0000001906068c10 */ /* 0x000fe4000afec423 */
[----:B0-----:R-:W-:-:S03]  /*18830*/  @!P2 IADD3 R40, P5, P6, R26, UR15, R2 ;  /* 0x0000000f1a28ac10 */ /* 0x001fc6000febe002 */
[----:B------:R-:W-:Y:S01]  /*18840*/  @!P0 IMAD.X R5, R6, 0x1, R5, P3 ;  /* 0x0000000106058824 */ /* 0x000fe200018e0605 */
[----:B------:R-:W-:Y:S01]  /*18850*/  @!P2 IADD3.X R41, R35, UR14, R3, P5, P6 ;  /* 0x0000000e2329ac10 */ /* 0x000fe2000afec403 */
[----:B------:R-:W-:Y:S01]  /*18860*/  IMAD.U32 R3, RZ, RZ, UR28 ;  /* 0x0000001cff037e24 */ /* 0x000fe2000f8e00ff */
[----:B------:R-:W-:Y:S01]  /*18870*/  LOP3.LUT P6, RZ, R29, 0x20000, RZ, 0xc0, !PT ;  /* 0x000200001dff7812 */ /* 0x000fe200078cc0ff */
[----:B--2---:R-:W-:Y:S02]  /*18880*/  FMUL R2, R227, UR23 ;  /* 0x00000017e3027c20 */ /* 0x004fe40008400000 */
[----:B------:R-:W2:Y:S03]  /*18890*/  LDL.LU R227, [R1+0x50] ;  /* 0x0000500001e37983 */ /* 0x000ea60000300800 */
[----:B------:R-:W-:-:S05]  /*188a0*/  F2FP.SATFINITE.E4M3.F32.PACK_AB_MERGE_C R7, RZ, R2, RZ ;  /* 0x00000002ff07723e */ /* 0x000fca00048070ff */
[----:B------:R0:W-:Y:S01]  /*188b0*/  @!P0 STG.E.U8 desc[UR20][R4.64], R7 ;  /* 0x0000000704008986 */ /* 0x0001e2000c101114 */
[----:B------:R-:W-:Y:S01]  /*188c0*/  ISETP.LT.OR P0, PT, R34, 0x2, !P1 ;  /* 0x000000022200780c */ /* 0x000fe20004f01670 */
[----:B------:R-:W-:-:S12]  /*188d0*/  IMAD.U32 R2, RZ, RZ, UR27 ;  /* 0x0000001bff027e24 */ /* 0x000fd8000f8e00ff */
[----:B0-----:R-:W-:-:S04]  /*188e0*/  @!P0 IADD3 R4, P3, P5, R3, UR26, R26 ;  /* 0x0000001a03048c10 */ /* 0x001fc8000fd7e01a */
[----:B------:R-:W-:Y:S02]  /*188f0*/  @!P0 IADD3.X R5, R2, UR25, R35, P3, P5 ;  /* 0x0000001902058c10 */ /* 0x000fe40009fea423 */
[----:B------:R-:W0:Y:S01]  /*18900*/  @!P0 LDC.64 R2, c[0x0][0x5c0] ;  /* 0x00017000ff028b82 */ /* 0x000e220000000a00 */
[----:B------:R-:W-:-:S04]  /*18910*/  LOP3.LUT R28, R28, 0xffffefff, RZ, 0xc0, !PT ;  /* 0xffffefff1c1c7812 */ /* 0x000fc800078ec0ff */
[----:B------:R-:W-:Y:S02]  /*18920*/  @P6 LOP3.LUT R28, R28, 0x1000, RZ, 0xfc, !PT ;  /* 0x000010001c1c6812 */ /* 0x000fe400078efcff */
[----:B------:R-:W-:Y:S02]  /*18930*/  ISETP.LT.OR P6, PT, R34, 0x31, !P4 ;  /* 0x000000312200780c */ /* 0x000fe400067c1670 */
[----:B0-----:R-:W-:-:S05]  /*18940*/  @!P0 IADD3 R4, P3, R4, R2, RZ ;  /* 0x0000000204048210 */ /* 0x001fca0007f7e0ff */
[----:B------:R-:W-:-:S06]  /*18950*/  @!P0 IMAD.X R5, R5, 0x1, R3, P3 ;  /* 0x0000000105058824 */ /* 0x000fcc00018e0603 */
[----:B------:R-:W0:Y:S02]  /*18960*/  @!P6 LDC.64 R2, c[0x0][0x5c0] ;  /* 0x00017000ff02eb82 */ /* 0x000e240000000a00 */
        /* <DEDUP_REMOVED lines=9> */
[----:B----4-:R-:W-:Y:S02]  /*18a00*/  FMUL R3, R226, UR23 ;  /* 0x00000017e2037c20 */ /* 0x010fe40008400000 */
[----:B------:R-:W3:Y:S01]  /*18a10*/  LDL.LU R226, [R1+0x54] ;  /* 0x0000540001e27983 */ /* 0x000ee20000300800 */
[----:B------:R-:W-:-:S04]  /*18a20*/  LOP3.LUT R0, R0, 0xffffffbf, RZ, 0xc0, !PT ;  /* 0xffffffbf00007812 */ /* 0x000fc800078ec0ff */
[----:B------:R-:W-:-:S04]  /*18a30*/  @P2 LOP3.LUT R0, R0, 0x40, RZ, 0xfc, !PT ;  /* 0x0000004000002812 */ /* 0x000fc800078efcff */
[----:B------:R-:W-:-:S04]  /*18a40*/  LOP3.LUT R0, R0, 0xffffffdf, RZ, 0xc0, !PT ;  /* 0xffffffdf00007812 */ /* 0x000fc800078ec0ff */
[----:B------:R-:W-:-:S04]  /*18a50*/  @P6 LOP3.LUT R0, R0, 0x20, RZ, 0xfc, !PT ;  /* 0x0000002000006812 */ /* 0x000fc800078efcff */
[----:B------:R-:W-:-:S04]  /*18a60*/  LOP3.LUT R0, R0, 0xfffffff7, RZ, 0xc0, !PT ;  /* 0xfffffff700007812 */ /* 0x000fc800078ec0ff */
[----:B------:R-:W-:Y:S02]  /*18a70*/  @P5 LOP3.LUT R0, R0, 0x8, RZ, 0xfc, !PT ;  /* 0x0000000800005812 */ /* 0x000fe400078efcff */
[----:B------:R-:W-:Y:S02]  /*18a80*/  ISETP.LT.OR P5, PT, R34, 0x39, !P4 ;  /* 0x000000392200780c */ /* 0x000fe400067a1670 */
[----:B------:R-:W-:-:S11]  /*18a90*/  F2FP.SATFINITE.E4M3.F32.PACK_AB_MERGE_C R7, RZ, R3, RZ ;  /* 0x00000003ff07723e */ /* 0x000fd600048070ff */
[----:B------:R-:W0:Y:S02]  /*18aa0*/  @!P5 LDC.64 R2, c[0x0][0x5c0] ;  /* 0x00017000ff02db82 */ /* 0x000e240000000a00 */
[----:B0-----:R-:W-:-:S04]  /*18ab0*/  @!P5 IADD3 R30, P0, P3, R26, UR15, R2 ;  /* 0x0000000f1a1edc10 */ /* 0x001fc8000fb1e002 */
[----:B------:R-:W-:Y:S01]  /*18ac0*/  @!P5 IADD3.X R31, R35, UR14, R3, P0, P3 ;  /* 0x0000000e231fdc10 */ /* 0x000fe200087e6403 */
[----:B--2---:R-:W-:Y:S02]  /*18ad0*/  FMUL R3, R227, UR23 ;  /* 0x00000017e3037c20 */ /* 0x004fe40008400000 */
[----:B------:R-:W2:Y:S01]  /*18ae0*/  LDL.LU R227, [R1+0x58] ;  /* 0x0000580001e37983 */ /* 0x000ea20000300800 */
[----:B------:R-:W-:Y:S02]  /*18af0*/  ISETP.LT.OR P0, PT, R34, 0x9, !P1 ;  /* 0x000000092200780c */ /* 0x000fe40004f01670 */
[----:B------:R-:W-:Y:S02]  /*18b00*/  LOP3.LUT P6, RZ, R28, 0x1000, RZ, 0xc0, !PT ;  /* 0x000010001cff7812 */ /* 0x000fe400078cc0ff */
[----:B------:R-:W-:Y:S01]  /*18b10*/  LOP3.LUT P2, RZ, R29, 0x4, RZ, 0xc0, !PT ;  /* 0x000000041dff7812 */ /* 0x000fe2000784c0ff */
[----:B------:R-:W-:Y:S01]  /*18b20*/  IMAD.U32 R2, RZ, RZ, UR28 ;  /* 0x0000001cff027e24 */ /* 0x000fe2000f8e00ff */
[----:B------:R-:W-:Y:S01]  /*18b30*/  F2FP.SATFINITE.E4M3.F32.PACK_AB_MERGE_C R3, RZ, R3, RZ ;  /* 0x00000003ff03723e */ /* 0x000fe200048070ff */
[----:B------:R-:W-:Y:S01]  /*18b40*/  IMAD.U32 R6, RZ, RZ, UR27 ;  /* 0x0000001bff067e24 */ /* 0x000fe2000f8e00ff */
[----:B------:R-:W-:Y:S01]  /*18b50*/  LOP3.LUT R0, R0, 0xfffffffb, RZ, 0xc0, !PT ;  /* 0xfffffffb00007812 */ /* 0x000fe200078ec0ff */
[----:B------:R-:W4:Y:S04]  /*18b60*/  LDL.LU R225, [R1+0x5c] ;  /* 0x00005c0001e17983 */ /* 0x000f280000300800 */
[----:B------:R-:W0:Y:S02]  /*18b70*/  @!P0 LDC.64 R4, c[0x0][0x5c0] ;  /* 0x00017000ff048b82 */ /* 0x000e240000000a00 */
[----:B------:R-:W-:Y:S04]  /*18b80*/  @!P6 STG.E.U8 desc[UR20][R86.64+0x8], R7 ;  /* 0x000008075600e986 */ /* 0x000fe8000c101114 */
[----:B------:R1:W-:Y:S01]  /*18b90*/  @!P2 STG.E.U8 desc[UR20][R18.64+0x9], R3 ;  /* 0x000009031200a986 */ /* 0x0003e2000c101114 */
[----:B------:R-:W-:-:S02]  /*18ba0*/  ISETP.LT.OR P2, PT, R34, 0x3a, !P4 ;  /* 0x0000003a2200780c */ /* 0x000fc40006741670 */
[----:B------:R-:W-:Y:S02]  /*18bb0*/  @P5 LOP3.LUT R0, R0, 0x4, RZ, 0xfc, !PT ;  /* 0x0000000400005812 */ /* 0x000fe400078efcff */
[----:B------:R-:W-:-:S04]  /*18bc0*/  @!P0 IADD3 R2, P3, P5, R2, UR26, R26 ;  /* 0x0000001a02028c10 */ /* 0x000fc8000fd7e01a */
[----:B------:R-:W-:Y:S02]  /*18bd0*/  @!P0 IADD3.X R6, R6, UR25, R35, P3, P5 ;  /* 0x0000001906068c10 */ /* 0x000fe40009fea423 */
[----:B0-----:R-:W-:-:S03]  /*18be0*/  @!P0 IADD3 R4, P3, R2, R4, RZ ;  /* 0x0000000402048210 */ /* 0x001fc60007f7e0ff */
[----:B-1----:R-:W0:Y:S02]  /*18bf0*/  @!P2 LDC.64 R2, c[0x0][0x5c0] ;  /* 0x00017000ff02ab82 */ /* 0x002e240000000a00 */
[----:B------:R-:W-:Y:S01]  /*18c00*/  @!P0 IMAD.X R5, R6, 0x1, R5, P3 ;  /* 0x0000000106058824 */ /* 0x000fe200018e0605 */
[----:B0-----:R-:W-:-:S04]  /*18c10*/  @!P2 IADD3 R22, P5, P6, R26, UR15, R2 ;  /* 0x0000000f1a16ac10 */ /* 0x001fc8000febe002 */
[----:B------:R-:W-:Y:S01]  /*18c20*/  @!P2 IADD3.X R23, R35, UR14, R3, P5, P6 ;  /* 0x0000000e2317ac10 */ /* 0x000fe2000afec403 */
[----:B------:R-:W-:Y:S01]  /*18c30*/  IMAD.U32 R3, RZ, RZ, UR28 ;  /* 0x0000001cff037e24 */ /* 0x000fe2000f8e00ff */
[----:B------:R-:W-:Y:S02]  /*18c40*/  LOP3.LUT P6, RZ, R29, 0x80, RZ, 0xc0, !PT ;  /* 0x000000801dff7812 */ /* 0x000fe400078cc0ff */
[----:B------:R-:W-:-:S11]  /*18c50*/  LOP3.LUT R28, R28, 0xfffff7ff, RZ, 0xc0, !PT ;  /* 0xfffff7ff1c1c7812 */ /* 0x000fd600078ec0ff */
[----:B------:R-:W-:Y:S02]  /*18c60*/  @P6 LOP3.LUT R28, R28, 0x800, RZ, 0xfc, !PT ;  /* 0x000008001c1c6812 */ /* 0x000fe400078efcff */
[----:B------:R-:W-:Y:S01]  /*18c70*/  ISETP.LT.OR P6, PT, R34, 0x41, !P4 ;  /* 0x000000412200780c */ /* 0x000fe200067c1670 */
[----:B---3--:R-:W-:Y:S02]  /*18c80*/  FMUL R2, R226, UR23 ;  /* 0x00000017e2027c20 */ /* 0x008fe40008400000 */
[----:B------:R-:W3:Y:S03]  /*18c90*/  LDL.LU R226, [R1+0x60] ;  /* 0x0000600001e27983 */ /* 0x000ee60000300800 */
[----:B------:R-:W-:-:S05]  /*18ca0*/  F2FP.SATFINITE.E4M3.F32.PACK_AB_MERGE_C R7, RZ, R2, RZ ;  /* 0x00000002ff07723e */ /* 0x000fca00048070ff */
[----:B------:R0:W-:Y:S01]  /*18cb0*/  @!P0 STG.E.U8 desc[UR20][R4.64+0x8], R7 ;  /* 0x0000080704008986 */ /* 0x0001e2000c101114 */
[----:B------:R-:W-:Y:S01]  /*18cc0*/  ISETP.LT.OR P0, PT, R34, 0xa, !P1 ;  /* 0x0000000a2200780c */ /* 0x000fe20004f01670 */
[----:B------:R-:W-:-:S12]  /*18cd0*/  IMAD.U32 R2, RZ, RZ, UR27 ;  /* 0x0000001bff027e24 */ /* 0x000fd8000f8e00ff */
[----:B0-----:R-:W-:-:S04]  /*18ce0*/  @!P0 IADD3 R4, P3, P5, R3, UR26, R26 ;  /* 0x0000001a03048c10 */ /* 0x001fc8000fd7e01a */
[----:B------:R-:W-:Y:S02]  /*18cf0*/  @!P0 IADD3.X R5, R2, UR25, R35, P3, P5 ;  /* 0x0000001902058c10 */ /* 0x000fe40009fea423 */
[----:B------:R-:W0:Y:S02]  /*18d00*/  @!P0 LDC.64 R2, c[0x0][0x5c0] ;  /* 0x00017000ff028b82 */ /* 0x000e240000000a00 */
[----:B0-----:R-:W-:-:S05]  /*18d10*/  @!P0 IADD3 R4, P3, R4, R2, RZ ;  /* 0x0000000204048210 */ /* 0x001fca0007f7e0ff */
[----:B------:R-:W-:Y:S02]  /*18d20*/  @!P0 IMAD.X R5, R5, 0x1, R3, P3 ;  /* 0x0000000105058824 */ /* 0x000fe400018e0603 */
[----:B------:R-:W0:Y:S02]  /*18d30*/  @!P6 LDC.64 R2, c[0x0][0x5c0] ;  /* 0x00017000ff02eb82 */ /* 0x000e240000000a00 */
[----:B0-----:R-:W-:Y:S01]  /*18d40*/  @!P6 IADD3 R20, P3, P5, R26, UR15, R2 ;  /* 0x0000000f1a14ec10 */ /* 0x001fe2000fd7e002 */
[----:B--2---:R-:W-:Y:S02]  /*18d50*/  FMUL R2, R227, UR23 ;  /* 0x00000017e3027c20 */ /* 0x004fe40008400000 */
[----:B------:R-:W2:Y:S01]  /*18d60*/  LDL.LU R227, [R1+0x64] ;  /* 0x0000640001e37983 */ /* 0x000ea20000300800 */
[----:B------:R-:W-:Y:S02]  /*18d70*/  @!P6 IADD3.X R21, R35, UR14, R3, P3, P5 ;  /* 0x0000000e2315ec10 */ /* 0x000fe40009fea403 */
[----:B------:R-:W-:-:S02]  /*18d80*/  ISETP.LT.OR P5, PT, R34, 0x42, !P4 ;  /* 0x000000422200780c */ /* 0x000fc400067a1670 */
[----:B------:R-:W-:-:S05]  /*18d90*/  F2FP.SATFINITE.E4M3.F32.PACK_AB_MERGE_C R2, RZ, R2, RZ ;  /* 0x00000002ff02723e */ /* 0x000fca00048070ff */
[----:B------:R0:W-:Y:S06]  /*18da0*/  @!P0 STG.E.U8 desc[UR20][R4.64+0x9], R2 ;  /* 0x0000090204008986 */ /* 0x0001ec000c101114 */
[----:B0-----:R-:W0:Y:S01]  /*18db0*/  @!P5 LDC.64 R2, c[0x0][0x5c0] ;  /* 0x00017000ff02db82 */ /* 0x001e220000000a00 */
[----:B------:R-:W-:-:S04]  /*18dc0*/  LOP3.LUT R0, R0, 0xfffffffd, RZ, 0xc0, !PT ;  /* 0xfffffffd00007812 */ /* 0x000fc800078ec0ff */
[----:B------:R-:W-:Y:S02]  /*18dd0*/  @P2 LOP3.LUT R0, R0, 0x2, RZ, 0xfc, !PT ;  /* 0x0000000200002812 */ /* 0x000fe400078efcff */
[C---:B------:R-:W-:Y:S02]  /*18de0*/  LOP3.LUT P2, RZ, R29.reuse, 0x40, RZ, 0xc0, !PT ;  /* 0x000000401dff7812 */ /* 0x040fe4000784c0ff */
[----:B------:R-:W-:-:S04]  /*18df0*/  LOP3.LUT R29, R29, 0x7fffffff, RZ, 0xc0, !PT ;  /* 0x7fffffff1d1d7812 */ /* 0x000fc800078ec0ff */
[----:B------:R-:W-:Y:S02]  /*18e00*/  @P5 LOP3.LUT R29, R29, 0x80000000, RZ, 0xfc, !PT ;  /* 0x800000001d1d5812 */ /* 0x000fe400078efcff */
[----:B0-----:R-:W-:-:S04]  /*18e10*/  @!P5 IADD3 R18, P0, P3, R26, UR15, R2 ;  /* 0x0000000f1a12dc10 */ /* 0x001fc8000fb1e002 */
[----:B------:R-:W-:Y:S02]  /*18e20*/  @!P5 IADD3.X R19, R35, UR14, R3, P0, P3 ;  /* 0x0000000e2313dc10 */ /* 0x000fe400087e6403 */
[----:B------:R-:W-:Y:S01]  /*18e30*/  ISETP.LT.OR P5, PT, R34, 0x49, !P4 ;  /* 0x000000492200780c */ /* 0x000fe200067a1670 */
[----:B----4-:R-:W-:-:S05]  /*18e40*/  FMUL R3, R225, UR23 ;  /* 0x00000017e1037c20 */ /* 0x010fca0008400000 */
[----:B------:R-:W-:-:S07]  /*18e50*/  F2FP.SATFINITE.E4M3.F32.PACK_AB_MERGE_C R7, RZ, R3, RZ ;  /* 0x00000003ff07723e */ /* 0x000fce00048070ff */
[----:B------:R-:W0:Y:S02]  /*18e60*/  @!P5 LDC.64 R2, c[0x0][0x5c0] ;  /* 0x00017000ff02db82 */ /* 0x000e240000000a00 */
[----:B0-----:R-:W-:-:S04]  /*18e70*/  @!P5 IADD3 R16, P0, P3, R26, UR15, R2 ;  /* 0x0000000f1a10dc10 */ /* 0x001fc8000fb1e002 */
[----:B------:R-:W-:Y:S02]  /*18e80*/  @!P5 IADD3.X R17, R35, UR14, R3, P0, P3 ;  /* 0x0000000e2311dc10 */ /* 0x000fe400087e6403 */
[----:B------:R-:W-:Y:S02]  /*18e90*/  ISETP.LT.OR P0, PT, R34, 0x11, !P1 ;  /* 0x000000112200780c */ /* 0x000fe40004f01670 */
[----:B------:R-:W-:-:S04]  /*18ea0*/  LOP3.LUT R0, R0, 0xfffffffe, RZ, 0xc0, !PT ;  /* 0xfffffffe00007812 */ /* 0x000fc800078ec0ff */
[----:B------:R-:W-:Y:S02]  /*18eb0*/  @P6 LOP3.LUT R0, R0, 0x1, RZ, 0xfc, !PT ;  /* 0x0000000100006812 */ /* 0x000fe400078efcff */
[----:B------:R-:W-:-:S05]  /*18ec0*/  LOP3.LUT P6, RZ, R28, 0x800, RZ, 0xc0, !PT ;  /* 0x000008001cff7812 */ /* 0x000fca00078cc0ff */
[----:B------:R-:W0:Y:S01]  /*18ed0*/  @!P0 LDC.64 R4, c[0x0][0x5c0] ;  /* 0x00017000ff048b82 */ /* 0x000e220000000a00 */
[----:B---3--:R-:W-:Y:S02]  /*18ee0*/  FMUL R3, R226, UR23 ;  /* 0x00000017e2037c20 */ /* 0x008fe40008400000 */
[----:B------:R-:W3:Y:S03]  /*18ef0*/  LDL.LU R226, [R1+0x68] ;  /* 0x0000680001e27983 */ /* 0x000ee60000300800 */
[----:B------:R-:W-:Y:S02]  /*18f00*/  F2FP.SATFINITE.E4M3.F32.PACK_AB_MERGE_C R3, RZ, R3, RZ ;  /* 0x00000003ff03723e */ /* 0x000fe400048070ff */
[----:B------:R-:W-:Y:S01]  /*18f10*/  @!P6 STG.E.U8 desc[UR20][R104.64+0x10], R7 ;  /* 0x000010076800e986 */ /* 0x000fe2000c101114 */
[----:B------:R-:W-:-:S03]  /*18f20*/  LOP3.LUT R29, R29, 0xbfffffff, RZ, 0xc0, !PT ;  /* 0xbfffffff1d1d7812 */ /* 0x000fc600078ec0ff */
[----:B------:R1:W-:Y:S01]  /*18f30*/  @!P2 STG.E.U8 desc[UR20][R94.64+0x11], R3 ;  /* 0x000011035e00a986 */ /* 0x0003e2000c101114 */
[----:B------:R-:W-:Y:S01]  /*18f40*/  ISETP.LT.OR P2, PT, R34, 0x4a, !P4 ;  /* 0x0000004a2200780c */ /* 0x000fe20006741670 */
[----:B------:R-:W-:Y:S02]  /*18f50*/  IMAD.U32 R2, RZ, RZ, UR28 ;  /* 0x0000001cff027e24 */ /* 0x000fe4000f8e00ff */
[----:B------:R-:W4:Y:S01]  /*18f60*/  LDL.LU R225, [R1+0x6c] ;  /* 0x00006c0001e17983 */ /* 0x000f220000300800 */
[----:B------:R-:W-:Y:S01]  /*18f70*/  @P5 LOP3.LUT R29, R29, 0x40000000, RZ, 0xfc, !PT ;  /* 0x400000001d1d5812 */ /* 0x000fe200078efcff */
[----:B------:R-:W-:Y:S01]  /*18f80*/  IMAD.U32 R6, RZ, RZ, UR27 ;  /* 0x0000001bff067e24 */ /* 0x000fe2000f8e00ff */
[----:B------:R-:W-:-:S04]  /*18f90*/  @!P0 IADD3 R2, P3, P5, R2, UR26, R26 ;  /* 0x0000001a02028c10 */ /* 0x000fc8000fd7e01a */
[----:B------:R-:W-:Y:S02]  /*18fa0*/  @!P0 IADD3.X R6, R6, UR25, R35, P3, P5 ;  /* 0x0000001906068c10 */ /* 0x000fe40009fea423 */
[----:B0-----:R-:W-:Y:S02]  /*18fb0*/  @!P0 IADD3 R4, P3, R2, R4, RZ ;  /* 0x0000000402048210 */ /* 0x001fe40007f7e0ff */
[----:B-1----:R-:W0:Y:S02]  /*18fc0*/  @!P2 LDC.64 R2, c[0x0][0x5c0] ;  /* 0x00017000ff02ab82 */ /* 0x002e240000000a00 */
[----:B0-----:R-:W-:Y:S01]  /*18fd0*/  @!P2 IADD3 R14, P5, P6, R26, UR15, R2 ;  /* 0x0000000f1a0eac10 */ /* 0x001fe2000febe002 */
[----:B--2---:R-:W-:Y:S02]  /*18fe0*/  FMUL R2, R227, UR23 ;  /* 0x00000017e3027c20 */ /* 0x004fe40008400000 */
[----:B------:R-:W2:Y:S01]  /*18ff0*/  LDL.LU R227, [R1+0x70] ;  /* 0x0000700001e37983 */ /* 0x000ea20000300800 */
[----:B------:R-:W-:-:S02]  /*19000*/  @!P0 IMAD.X R5, R6, 0x1, R5, P3 ;  /* 0x0000000106058824 */ /* 0x000fc400018e0605 */
[----:B------:R-:W-:-:S05]  /*19010*/  F2FP.SATFINITE.E4M3.F32.PACK_AB_MERGE_C R7, RZ, R2, RZ ;  /* 0x00000002ff07723e */ /* 0x000fca00048070ff */
[----:B------:R0:W-:Y:S01]  /*19020*/  @!P0 STG.E.U8 desc[UR20][R4.64+0x10], R7 ;  /* 0x0000100704008986 */ /* 0x0001e2000c101114 */
[----:B------:R-:W-:Y:S02]  /*19030*/  ISETP.LT.OR P0, PT, R34, 0x12, !P1 ;  /* 0x000000122200780c */ /* 0x000fe40004f01670 */
[----:B------:R-:W-:Y:S01]  /*19040*/  @!P2 IADD3.X R15, R35, UR14, R3, P5, P6 ;  /* 0x0000000e230fac10 */ /* 0x000fe2000afec403 */
[----:B------:R-:W-:Y:S02]  /*19050*/  IMAD.U32 R3, RZ, RZ, UR28 ;  /* 0x0000001cff037e24 */ /* 0x000fe4000f8e00ff */
[----:B------:R-:W-:-:S08]  /*19060*/  IMAD.U32 R2, RZ, RZ, UR27 ;  /* 0x0000001bff027e24 */ /* 0x000fd0000f8e00ff */
        /* <DEDUP_REMOVED lines=9> */
[----:B0-----:R-:W-:-:S04]  /*19100*/  @!P2 IADD3 R12, P3, P5, R26, UR15, R2 ;  /* 0x0000000f1a0cac10 */ /* 0x001fc8000fd7e002 */
[----:B------:R-:W-:Y:S02]  /*19110*/  @!P2 IADD3.X R13, R35, UR14, R3, P3, P5 ;  /* 0x0000000e230dac10 */ /* 0x000fe40009fea403 */
[----:B------:R-:W-:Y:S02]  /*19120*/  ISETP.LT.OR P5, PT, R34, 0x52, !P4 ;  /* 0x000000522200780c */ /* 0x000fe400067a1670 */
[C---:B------:R-:W-:Y:S02]  /*19130*/  LOP3.LUT P6, RZ, R29.reuse, 0x40000, RZ, 0xc0, !PT ;  /* 0x000400001dff7812 */ /* 0x040fe400078cc0ff */
[----:B------:R-:W-:-:S04]  /*19140*/  LOP3.LUT R29, R29, 0xefffffff, RZ, 0xc0, !PT ;  /* 0xefffffff1d1d7812 */ /* 0x000fc800078ec0ff */
[----:B------:R-:W-:-:S04]  /*19150*/  @P2 LOP3.LUT R29, R29, 0x10000000, RZ, 0xfc, !PT ;  /* 0x100000001d1d2812 */ /* 0x000fc800078efcff */
[----:B------:R-:W-:Y:S01]  /*19160*/  LOP3.LUT R29, R29, 0xf7ffffff, RZ, 0xc0, !PT ;  /* 0xf7ffffff1d1d7812 */ /* 0x000fe200078ec0ff */
[----:B---3--:R-:W-:Y:S02]  /*19170*/  FMUL R2, R226, UR23 ;  /* 0x00000017e2027c20 */ /* 0x008fe40008400000 */
[----:B------:R-:W3:Y:S03]  /*19180*/  LDL.LU R226, [R1+0x74] ;  /* 0x0000740001e27983 */ /* 0x000ee60000300800 */
[----:B------:R-:W-:-:S05]  /*19190*/  F2FP.SATFINITE.E4M3.F32.PACK_AB_MERGE_C R2, RZ, R2, RZ ;  /* 0x00000002ff02723e */ /* 0x000fca00048070ff */
[----:B------:R0:W-:Y:S02]  /*191a0*/  @!P0 STG.E.U8 desc[UR20][R4.64+0x11], R2 ;  /* 0x0000110204008986 */ /* 0x0001e4000c101114 */
[----:B0-----:R-:W0:Y:S01]  /*191b0*/  @!P5 LDC.64 R2, c[0x0][0x5c0] ;  /* 0x00017000ff02db82 */ /* 0x001e220000000a00 */
        /* <DEDUP_REMOVED lines=8> */
[----:B------:R-:W-:Y:S01]  /*19240*/  @!P5 IADD3.X R9, R35, UR14, R3, P0, P3 ;  /* 0x0000000e2309dc10 */ /* 0x000fe200087e6403 */
[----:B--2---:R-:W-:Y:S02]  /*19250*/  FMUL R3, R227, UR23 ;  /* 0x00000017e3037c20 */ /* 0x004fe40008400000 */
[----:B------:R-:W2:Y:S01]  /*19260*/  LDL.LU R227, [R1+0x78] ;  /* 0x0000780001e37983 */ /* 0x000ea20000300800 */
[----:B------:R-:W-:Y:S02]  /*19270*/  ISETP.LT.OR P0, PT, R34, 0x19, !P1 ;  /* 0x000000192200780c */ /* 0x000fe40004f01670 */
[----:B------:R-:W-:Y:S01]  /*19280*/  LOP3.LUT P2, RZ, R28, 0x400, RZ, 0xc0, !PT ;  /* 0x000004001cff7812 */ /* 0x000fe2000784c0ff */
[----:B------:R-:W-:Y:S01]  /*19290*/  @!P6 STG.E.U8 desc[UR20][R108.64+0x18], R7 ;  /* 0x000018076c00e986 */ /* 0x000fe2000c101114 */
[----:B------:R-:W-:Y:S01]  /*192a0*/  LOP3.LUT R29, R29, 0xfbffffff, RZ, 0xc0, !PT ;  /* 0xfbffffff1d1d7812 */ /* 0x000fe200078ec0ff */
[----:B------:R-:W-:Y:S01]  /*192b0*/  IMAD.U32 R2, RZ, RZ, UR28 ;  /* 0x0000001cff027e24 */ /* 0x000fe2000f8e00ff */
[----:B------:R-:W-:Y:S01]  /*192c0*/  F2FP.SATFINITE.E4M3.F32.PACK_AB_MERGE_C R3, RZ, R3, RZ ;  /* 0x00000003ff03723e */ /* 0x000fe200048070ff */
[----:B------:R-:W-:Y:S01]  /*192d0*/  IMAD.U32 R37, RZ, RZ, UR27 ;  /* 0x0000001bff257e24 */ /* 0x000fe2000f8e00ff */
[----:B------:R-:W4:Y:S05]  /*192e0*/  LDL.LU R225, [R1+0x7c] ;  /* 0x00007c0001e17983 */ /* 0x000f2a0000300800 */
[----:B------:R-:W0:Y:S01]  /*192f0*/  @!P0 LDC.64 R4, c[0x0][0x5c0] ;  /* 0x00017000ff048b82 */ /* 0x000e220000000a00 */
[----:B------:R-:W-:-:S02]  /*19300*/  ISETP.LT.OR P6, PT, R34, 0x5a, !P4 ;  /* 0x0000005a2200780c */ /* 0x000fc400067c1670 */
[----:B------:R-:W-:Y:S02]  /*19310*/  @P5 LOP3.LUT R29, R29, 0x4000000, RZ, 0xfc, !PT ;  /* 0x040000001d1d5812 */ /* 0x000fe400078efcff */
[----:B------:R-:W-:Y:S01]  /*19320*/  @!P0 IADD3 R2, P3, P5, R2, UR26, R26 ;  /* 0x0000001a02028c10 */ /* 0x000fe2000fd7e01a */
[----:B------:R1:W-:Y:S03]  /*19330*/  @!P2 STG.E.U8 desc[UR20][R106.64+0x19], R3 ;  /* 0x000019036a00a986 */ /* 0x0003e6000c101114 */
[----:B0-----:R-:W-:-:S05]  /*19340*/  @!P0 IADD3 R4, P2, R2, R4, RZ ;  /* 0x0000000402048210 */ /* 0x001fca0007f5e0ff */
[----:B-1----:R-:W0:Y:S01]  /*19350*/  @!P6 LDC.64 R2, c[0x0][0x5c0] ;  /* 0x00017000ff02eb82 */ /* 0x002e220000000a00 */
[----:B------:R-:W-:-:S05]  /*19360*/  @!P0 IADD3.X R37, R37, UR25, R35, P3, P5 ;  /* 0x0000001925258c10 */ /* 0x000fca0009fea423 */
[----:B------:R-:W-:Y:S01]  /*19370*/  @!P0 IMAD.X R5, R37, 0x1, R5, P2 ;  /* 0x0000000125058824 */ /* 0x000fe200010e0605 */
[----:B0-----:R-:W-:-:S04]  /*19380*/  @!P6 IADD3 R6, P3, P4, R26, UR15, R2 ;  /* 0x0000000f1a06ec10 */ /* 0x001fc8000fc7e002 */
[----:B------:R-:W-:Y:S01]  /*19390*/  @!P6 IADD3.X R7, R35, UR14, R3, P3, P4 ;  /* 0x0000000e2307ec10 */ /* 0x000fe20009fe8403 */
[----:B------:R-:W-:Y:S02]  /*193a0*/  IMAD.U32 R3, RZ, RZ, UR28 ;  /* 0x0000001cff037e24 */ /* 0x000fe4000f8e00ff */
        /* <DEDUP_REMOVED lines=9> */
[----:B0-----:R-:W-:Y:S01]  /*19440*/  @!P0 IADD3 R2, P2, R5, R2, RZ ;  /* 0x0000000205028210 */ /* 0x001fe20007f5e0ff */
[----:B--2---:R-:W-:Y:S02]  /*19450*/  FMUL R5, R227, UR23 ;  /* 0x00000017e3057c20 */ /* 0x004fe40008400000 */
[----:B------:R-:W2:Y:S02]  /*19460*/  LDL.LU R227, [R1+0x84] ;  /* 0x0000840001e37983 */ /* 0x000ea40000300800 */
[----:B------:R-:W-:Y:S01]  /*19470*/  @!P0 IMAD.X R3, R4, 0x1, R3, P2 ;  /* 0x0000000104038824 */ /* 0x000fe200010e0603 */
[----:B------:R-:W-:-:S02]  /*19480*/  ISETP.LT.OR P2, PT, R34, 0x21, !P1 ;  /* 0x000000212200780c */ /* 0x000fc40004f41670 */
[----:B------:R-:W-:Y:S01]  /*19490*/  F2FP.SATFINITE.E4M3.F32.PACK_AB_MERGE_C R5, RZ, R5, RZ ;  /* 0x00000005ff05723e */ /* 0x000fe200048070ff */
[----:B------:R-:W-:-:S04]  /*194a0*/  IMAD.U32 R72, RZ, RZ, UR28 ;  /* 0x0000001cff487e24 */ /* 0x000fc8000f8e00ff */
[----:B------:R0:W-:Y:S01]  /*194b0*/  @!P0 STG.E.U8 desc[UR20][R2.64+0x19], R5 ;  /* 0x0000190502008986 */ /* 0x0001e2000c101114 */
[----:B------:R-:W-:Y:S01]  /*194c0*/  ISETP.LT.OR P0, PT, R34, 0x22, !P1 ;  /* 0x000000222200780c */ /* 0x000fe20004f01670 */
[----:B------:R-:W-:Y:S01]  /*194d0*/  IMAD.U32 R4, RZ, RZ, UR27 ;  /* 0x0000001bff047e24 */ /* 0x000fe2000f8e00ff */
[----:B------:R-:W-:Y:S01]  /*194e0*/  LOP3.LUT R29, R29, 0xfdffffff, RZ, 0xc0, !PT ;  /* 0xfdffffff1d1d7812 */ /* 0x000fe200078ec0ff */
[----:B------:R-:W-:Y:S02]  /*194f0*/  IMAD.U32 R37, RZ, RZ, UR28 ;  /* 0x0000001cff257e24 */ /* 0x000fe4000f8e00ff */
[----:B------:R-:W-:Y:S01]  /*19500*/  @!P2 IADD3 R72, P3, P4, R72, UR26, R26 ;  /* 0x0000001a4848ac10 */ /* 0x000fe2000fc7e01a */
[----:B------:R-:W-:Y:S01]  /*19510*/  IMAD.U32 R80, RZ, RZ, UR27 ;  /* 0x0000001bff507e24 */ /* 0x000fe2000f8e00ff */
[----:B------:R-:W-:Y:S02]  /*19520*/  @P6 LOP3.LUT R29, R29, 0x2000000, RZ, 0xfc, !PT ;  /* 0x020000001d1d6812 */ /* 0x000fe400078efcff */
[----:B------:R-:W-:-:S02]  /*19530*/  @!P2 IADD3.X R4, R4, UR25, R35, P3, P4 ;  /* 0x000000190404ac10 */ /* 0x000fc40009fe8423 */
[----:B------:R-:W-:Y:S02]  /*19540*/  LOP3.LUT R28, R28, 0xfffffdff, RZ, 0xc0, !PT ;  /* 0xfffffdff1c1c7812 */ /* 0x000fe400078ec0ff */
[----:B------:R-:W-:Y:S02]  /*19550*/  @!P0 IADD3 R37, P3, P4, R37, UR26, R26 ;  /* 0x0000001a25258c10 */ /* 0x000fe4000fc7e01a */
[C---:B------:R-:W-:Y:S02]  /*19560*/  LOP3.LUT P6, RZ, R29.reuse, 0x1, RZ, 0xc0, !PT ;  /* 0x000000011dff7812 */ /* 0x040fe400078cc0ff */
[----:B------:R-:W-:Y:S02]  /*19570*/  @!P0 IADD3.X R73, R80, UR25, R35, P3, P4 ;  /* 0x0000001950498c10 */ /* 0x000fe40009fe8423 */
[----:B------:R-:W-:Y:S02]  /*19580*/  @P0 LOP3.LUT R28, R28, 0x200, RZ, 0xfc, !PT ;  /* 0x000002001c1c0812 */ /* 0x000fe400078efcff */
[----:B------:R-:W-:Y:S01]  /*19590*/  LOP3.LUT P0, RZ, R29, 0x80000, RZ, 0xc0, !PT ;  /* 0x000800001dff7812 */ /* 0x000fe2000780c0ff */
[----:B----4-:R-:W-:Y:S01]  /*195a0*/  FMUL R80, R225, UR23 ;  /* 0x00000017e1507c20 */ /* 0x010fe20008400000 */
[----:B------:R-:W-:Y:S01]  /*195b0*/  IMAD.U32 R83, RZ, RZ, UR28 ;  /* 0x0000001cff537e24 */ /* 0x000fe2000f8e00ff */
[----:B------:R-:W-:Y:S01]  /*195c0*/  LOP3.LUT R28, R28, 0xfffffeff, RZ, 0xc0, !PT ;  /* 0xfffffeff1c1c7812 */ /* 0x000fe200078ec0ff */
[----:B------:R-:W4:Y:S02]  /*195d0*/  LDL.LU R225, [R1+0x88] ;  /* 0x0000880001e17983 */ /* 0x000f240000300800 */
[----:B------:R-:W-:-:S05]  /*195e0*/  F2FP.SATFINITE.E4M3.F32.PACK_AB_MERGE_C R81, RZ, R80, RZ ;  /* 0x00000050ff51723e */ /* 0x000fca00048070ff */
[----:B------:R-:W-:Y:S01]  /*195f0*/  @!P6 STG.E.U8 desc[UR20][R110.64+0x20], R81 ;  /* 0x000020516e00e986 */ /* 0x000fe2000c101114 */
[----:B------:R-:W-:Y:S01]  /*19600*/  ISETP.LT.OR P6, PT, R34, 0x29, !P1 ;  /* 0x000000292200780c */ /* 0x000fe20004fc1670 */
[----:B------:R-:W-:-:S12]  /*19610*/  IMAD.U32 R80, RZ, RZ, UR27 ;  /* 0x0000001bff507e24 */ /* 0x000fd8000f8e00ff */
[----:B0-----:R-:W-:Y:S02]  /*19620*/  @!P6 IADD3 R5, P3, P4, R83, UR26, R26 ;  /* 0x0000001a5305ec10 */ /* 0x001fe4000fc7e01a */
[----:B------:R-:W-:Y:S02]  /*19630*/  @P6 LOP3.LUT R28, R28, 0x100, RZ, 0xfc, !PT ;  /* 0x000001001c1c6812 */ /* 0x000fe400078efcff */
[----:B------:R-:W-:Y:S01]  /*19640*/  @!P6 IADD3.X R80, R80, UR25, R35, P3, P4 ;  /* 0x000000195050ec10 */ /* 0x000fe20009fe8423 */
[----:B---3--:R-:W-:-:S05]  /*19650*/  FMUL R2, R226, UR23 ;  /* 0x00000017e2027c20 */ /* 0x008fca0008400000 */
[----:B------:R-:W-:-:S05]  /*19660*/  F2FP.SATFINITE.E4M3.F32.PACK_AB_MERGE_C R2, RZ, R2, RZ ;  /* 0x00000002ff02723e */ /* 0x000fca00048070ff */
[----:B------:R0:W-:Y:S02]  /*19670*/  @!P0 STG.E.U8 desc[UR20][R102.64+0x21], R2 ;  /* 0x0000210266008986 */ /* 0x0001e4000c101114 */
[----:B0-----:R-:W0:Y:S02]  /*19680*/  @!P2 LDC.64 R2, c[0x0][0x5c0] ;  /* 0x00017000ff02ab82 */ /* 0x001e240000000a00 */
[----:B0-----:R-:W-:-:S05]  /*19690*/  @!P2 IADD3 R2, P6, R72, R2, RZ ;  /* 0x000000024802a210 */ /* 0x001fca0007fde0ff */
[----:B------:R-:W-:Y:S02]  /*196a0*/  @!P2 IMAD.X R3, R4, 0x1, R3, P6 ;  /* 0x000000010403a824 */ /* 0x000fe400030e0603 */
[----:B--2---:R-:W-:Y:S02]  /*196b0*/  FMUL R4, R227, UR23 ;  /* 0x00000017e3047c20 */ /* 0x004fe40008400000 */
[----:B------:R-:W2:Y:S01]  /*196c0*/  LDL.LU R227, [R1+0x8c] ;  /* 0x00008c0001e37983 */ /* 0x000ea20000300800 */
[C---:B------:R-:W-:Y:S02]  /*196d0*/  ISETP.LT.OR P5, PT, R34.reuse, 0x2a, !P1 ;  /* 0x0000002a2200780c */ /* 0x040fe40004fa1670 */
[----:B------:R-:W-:Y:S01]  /*196e0*/  ISETP.LT.OR P0, PT, R34, 0x31, !P1 ;  /* 0x000000312200780c */ /* 0x000fe20004f01670 */
[----:B------:R-:W-:Y:S02]  /*196f0*/  IMAD.U32 R86, RZ, RZ, UR28 ;  /* 0x0000001cff567e24 */ /* 0x000fe4000f8e00ff */
[----:B------:R-:W-:-:S02]  /*19700*/  IMAD.U32 R104, RZ, RZ, UR27 ;  /* 0x0000001bff687e24 */ /* 0x000fc4000f8e00ff */
[----:B------:R-:W-:Y:S01]  /*19710*/  IMAD.U32 R81, RZ, RZ, UR28 ;  /* 0x0000001cff517e24 */ /* 0x000fe2000f8e00ff */
[----:B------:R-:W-:Y:S01]  /*19720*/  LOP3.LUT R29, R29, 0xfffffff7, RZ, 0xc0, !PT ;  /* 0xfffffff71d1d7812 */ /* 0x000fe200078ec0ff */
[----:B------:R-:W-:Y:S01]  /*19730*/  IMAD.U32 R94, RZ, RZ, UR27 ;  /* 0x0000001bff5e7e24 */ /* 0x000fe2000f8e00ff */
[----:B------:R-:W-:Y:S01]  /*19740*/  F2FP.SATFINITE.E4M3.F32.PACK_AB_MERGE_C R87, RZ, R4, RZ ;  /* 0x00000004ff57723e */ /* 0x000fe200048070ff */
[----:B------:R-:W3:Y:S02]  /*19750*/  LDL.LU R226, [R1+0x90] ;  /* 0x0000900001e27983 */ /* 0x000ee40000300800 */
[----:B------:R-:W-:-:S04]  /*19760*/  @!P5 IADD3 R86, P3, P4, R86, UR26, R26 ;  /* 0x0000001a5656dc10 */ /* 0x000fc8000fc7e01a */
[--C-:B------:R-:W-:Y:S02]  /*19770*/  @!P5 IADD3.X R104, R104, UR25, R35.reuse, P3, P4 ;  /* 0x000000196868dc10 */ /* 0x100fe40009fe8423 */
[----:B------:R-:W-:Y:S02]  /*19780*/  @!P0 IADD3 R81, P3, P4, R81, UR26, R26 ;  /* 0x0000001a51518c10 */ /* 0x000fe4000fc7e01a */
[----:B------:R-:W-:Y:S02]  /*19790*/  @P0 LOP3.LUT R29, R29, 0x8, RZ, 0xfc, !PT ;  /* 0x000000081d1d0812 */ /* 0x000fe400078efcff */
[----:B------:R-:W-:Y:S02]  /*197a0*/  @!P0 IADD3.X R94, R94, UR25, R35, P3, P4 ;  /* 0x000000195e5e8c10 */ /* 0x000fe40009fe8423 */
[----:B------:R-:W-:Y:S01]  /*197b0*/  LOP3.LUT P0, RZ, R28, 0x200, RZ, 0xc0, !PT ;  /* 0x000002001cff7812 */ /* 0x000fe2000780c0ff */
[----:B------:R0:W-:Y:S01]  /*197c0*/  @!P2 STG.E.U8 desc[UR20][R2.64+0x20], R87 ;  /* 0x000020570200a986 */ /* 0x0001e2000c101114 */
[----:B------:R-:W-:-:S11]  /*197d0*/  ISETP.LT.OR P4, PT, R34, 0x32, !P1 ;  /* 0x000000322200780c */ /* 0x000fd60004f81670 */
[----:B0-----:R-:W0:Y:S01]  /*197e0*/  @!P0 LDC.64 R2, c[0x0][0x5c0] ;  /* 0x00017000ff028b82 */ /* 0x001e220000000a00 */
[----:B------:R-:W-:Y:S01]  /*197f0*/  ISETP.LT.OR P6, PT, R34, 0x39, !P1 ;  /* 0x000000392200780c */ /* 0x000fe20004fc1670 */
[----:B------:R-:W-:Y:S01]  /*19800*/  IMAD.U32 R4, RZ, RZ, UR27 ;  /* 0x0000001bff047e24 */ /* 0x000fe2000f8e00ff */
[----:B------:R-:W-:-:S04]  /*19810*/  @!P4 IADD3 R72, P2, P3, R83, UR26, R26 ;  /* 0x0000001a5348cc10 */ /* 0x000fc8000fb5e01a */
[----:B------:R-:W-:Y:S01]  /*19820*/  @!P4 IADD3.X R83, R4, UR25, R35, P2, P3 ;  /* 0x000000190453cc10 */ /* 0x000fe200097e6423 */
[----:B------:R-:W-:Y:S02]  /*19830*/  IMAD.U32 R4, RZ, RZ, UR28 ;  /* 0x0000001cff047e24 */ /* 0x000fe4000f8e00ff */
[----:B------:R-:W-:Y:S01]  /*19840*/  IMAD.U32 R82, RZ, RZ, UR27 ;  /* 0x0000001bff527e24 */ /* 0x000fe2000f8e00ff */
[----:B0-----:R-:W-:-:S05]  /*19850*/  @!P0 IADD3 R2, P2, R37, R2, RZ ;  /* 0x0000000225028210 */ /* 0x001fca0007f5e0ff */
[----:B------:R-:W-:Y:S01]  /*19860*/  @!P0 IMAD.X R3, R73, 0x1, R3, P2 ;  /* 0x0000000149038824 */ /* 0x000fe200010e0603 */
[----:B------:R-:W-:Y:S01]  /*19870*/  @!P6 IADD3 R4, P2, P3, R4, UR26, R26 ;  /* 0x0000001a0404ec10 */ /* 0x000fe2000fb5e01a */
[----:B----4-:R-:W-:-:S03]  /*19880*/  FMUL R37, R225, UR23 ;  /* 0x00000017e1257c20 */ /* 0x010fc60008400000 */
[----:B------:R-:W-:Y:S02]  /*19890*/  @!P6 IADD3.X R82, R82, UR25, R35, P2, P3 ;  /* 0x000000195252ec10 */ /* 0x000fe400097e6423 */
[----:B------:R-:W-:Y:S01]  /*198a0*/  ISETP.LT.OR P3, PT, R34, 0x3a, !P1 ;  /* 0x0000003a2200780c */ /* 0x000fe20004f61670 */
[----:B------:R-:W-:Y:S01]  /*198b0*/  IMAD.U32 R73, RZ, RZ, UR28 ;  /* 0x0000001cff497e24 */ /* 0x000fe2000f8e00ff */
[----:B------:R-:W-:-:S05]  /*198c0*/  F2FP.SATFINITE.E4M3.F32.PACK_AB_MERGE_C R37, RZ, R37, RZ ;  /* 0x00000025ff25723e */ /* 0x000fca00048070ff */
[----:B------:R0:W-:Y:S06]  /*198d0*/  @!P0 STG.E.U8 desc[UR20][R2.64+0x21], R37 ;  /* 0x0000212502008986 */ /* 0x0001ec000c101114 */
[----:B0-----:R-:W-:Y:S01]  /*198e0*/  @!P3 IADD3 R37, P0, P2, R73, UR26, R26 ;  /* 0x0000001a4925bc10 */ /* 0x001fe2000fa1e01a */
[----:B--2---:R-:W-:Y:S02]  /*198f0*/  FMUL R73, R227, UR23 ;  /* 0x00000017e3497c20 */ /* 0x004fe40008400000 */
[----:B------:R-:W2:Y:S01]  /*19900*/  LDL.LU R227, [R1+0x94] ;  /* 0x0000940001e37983 */ /* 0x000ea20000300800 */
[----:B------:R-:W-:Y:S01]  /*19910*/  LOP3.LUT R28, R28, 0xffffffbf, RZ, 0xc0, !PT ;  /* 0xffffffbf1c1c7812 */ /* 0x000fe200078ec0ff */
[----:B------:R-:W-:Y:S01]  /*19920*/  IMAD.U32 R102, RZ, RZ, UR27 ;  /* 0x0000001bff667e24 */ /* 0x000fe2000f8e00ff */
[----:B------:R-:W-:Y:S01]  /*19930*/  F2FP.SATFINITE.E4M3.F32.PACK_AB_MERGE_C R103, RZ, R73, RZ ;  /* 0x00000049ff67723e */ /* 0x000fe200048070ff */
[----:B------:R-:W4:Y:S01]  /*19940*/  LDL.LU R225, [R1+0x98] ;  /* 0x0000980001e17983 */ /* 0x000f220000300800 */
[----:B------:R-:W-:-:S02]  /*19950*/  @P4 LOP3.LUT R28, R28, 0x40, RZ, 0xfc, !PT ;  /* 0x000000401c1c4812 */ /* 0x000fc400078efcff */
[C---:B------:R-:W-:Y:S02]  /*19960*/  LOP3.LUT P4, RZ, R29.reuse, 0x200, RZ, 0xc0, !PT ;  /* 0x000002001dff7812 */ /* 0x040fe4000788c0ff */
[----:B------:R-:W-:-:S04]  /*19970*/  LOP3.LUT R29, R29, 0xffffffef, RZ, 0xc0, !PT ;  /* 0xffffffef1d1d7812 */ /* 0x000fc800078ec0ff */
[----:B------:R-:W-:Y:S02]  /*19980*/  @P6 LOP3.LUT R29, R29, 0x10, RZ, 0xfc, !PT ;  /* 0x000000101d1d6812 */ /* 0x000fe400078efcff */
[----:B------:R-:W-:Y:S02]  /*19990*/  @!P3 IADD3.X R87, R102, UR25, R35, P0, P2 ;  /* 0x000000196657bc10 */ /* 0x000fe400087e4423 */
[----:B------:R-:W-:Y:S02]  /*199a0*/  LOP3.LUT P2, RZ, R29, 0x100000, RZ, 0xc0, !PT ;  /* 0x001000001dff7812 */ /* 0x000fe4000784c0ff */
[----:B------:R-:W-:Y:S01]  /*199b0*/  LOP3.LUT P6, RZ, R28, 0x100, RZ, 0xc0, !PT ;  /* 0x000001001cff7812 */ /* 0x000fe200078cc0ff */
[----:B---3--:R-:W-:Y:S01]  /*199c0*/  FMUL R2, R226, UR23 ;  /* 0x00000017e2027c20 */ /* 0x008fe20008400000 */
[----:B------:R-:W-:-:S09]  /*199d0*/  LOP3.LUT R28, R28, 0xffffffef, RZ, 0xc0, !PT ;  /* 0xffffffef1c1c7812 */ /* 0x000fd200078ec0ff */
[----:B------:R-:W-:Y:S01]  /*199e0*/  @!P2 STG.E.U8 desc[UR20][R100.64+0x28], R103 ;  /* 0x000028676400a986 */ /* 0x000fe2000c101114 */
[----:B------:R-:W-:Y:S02]  /*199f0*/  ISETP.LT.OR P2, PT, R34, 0x41, !P1 ;  /* 0x000000412200780c */ /* 0x000fe40004f41670 */
[----:B------:R-:W-:Y:S01]  /*19a00*/  F2FP.SATFINITE.E4M3.F32.PACK_AB_MERGE_C R2, RZ, R2, RZ ;  /* 0x00000002ff02723e */ /* 0x000fe200048070ff */
[----:B------:R-:W-:Y:S01]  /*19a10*/  IMAD.U32 R73, RZ, RZ, UR28 ;  /* 0x0000001cff497e24 */ /* 0x000fe2000f8e00ff */
[----:B------:R-:W-:-:S03]  /*19a20*/  @P3 LOP3.LUT R28, R28, 0x10, RZ, 0xfc, !PT ;  /* 0x000000101c1c3812 */ /* 0x000fc600078efcff */
[----:B------:R0:W-:Y:S06]  /*19a30*/  @!P4 STG.E.U8 desc[UR20][R96.64+0x29], R2 ;  /* 0x000029026000c986 */ /* 0x0001ec000c101114 */
[----:B------:R-:W-:Y:S01]  /*19a40*/  @!P2 IADD3 R73, P3, P0, R73, UR26, R26 ;  /* 0x0000001a4949ac10 */ /* 0x000fe2000f87e01a */
[----:B0-----:R-:W0:Y:S03]  /*19a50*/  @!P6 LDC.64 R2, c[0x0][0x5c0] ;  /* 0x00017000ff02eb82 */ /* 0x001e260000000a00 */
[----:B------:R-:W-:-:S02]  /*19a60*/  @!P2 IADD3.X R95, R102, UR25, R35, P3, P0 ;  /* 0x00000019665fac10 */ /* 0x000fc40009fe0423 */
[----:B------:R-:W-:Y:S01]  /*19a70*/  ISETP.LT.OR P0, PT, R34, 0x42, !P1 ;  /* 0x000000422200780c */ /* 0x000fe20004f01670 */
[----:B------:R-:W-:Y:S01]  /*19a80*/  IMAD.U32 R100, RZ, RZ, UR28 ;  /* 0x0000001cff647e24 */ /* 0x000fe2000f8e00ff */
[----:B------:R-:W-:Y:S01]  /*19a90*/  LOP3.LUT R28, R28, 0xfffffff7, RZ, 0xc0, !PT ;  /* 0xfffffff71c1c7812 */ /* 0x000fe200078ec0ff */
[----:B------:R-:W-:-:S03]  /*19aa0*/  IMAD.U32 R101, RZ, RZ, UR27 ;  /* 0x0000001bff657e24 */ /* 0x000fc6000f8e00ff */
[----:B------:R-:W-:-:S07]  /*19ab0*/  @P2 LOP3.LUT R28, R28, 0x8, RZ, 0xfc, !PT ;  /* 0x000000081c1c2812 */ /* 0x000fce00078efcff */
[----:B------:R-:W-:-:S04]  /*19ac0*/  @!P0 IADD3 R100, P3, P2, R100, UR26, R26 ;  /* 0x0000001a64648c10 */ /* 0x000fc8000fa7e01a */
[----:B------:R-:W-:Y:S02]  /*19ad0*/  @!P0 IADD3.X R101, R101, UR25, R35, P3, P2 ;  /* 0x0000001965658c10 */ /* 0x000fe40009fe4423 */
[----:B0-----:R-:W-:-:S05]  /*19ae0*/  @!P6 IADD3 R2, P2, R5, R2, RZ ;  /* 0x000000020502e210 */ /* 0x001fca0007f5e0ff */
[----:B------:R-:W-:Y:S02]  /*19af0*/  @!P6 IMAD.X R3, R80, 0x1, R3, P2 ;  /* 0x000000015003e824 */ /* 0x000fe400010e0603 */
[----:B--2---:R-:W-:Y:S02]  /*19b00*/  FMUL R80, R227, UR23 ;  /* 0x00000017e3507c20 */ /* 0x004fe40008400000 */
[----:B------:R-:W2:Y:S01]  /*19b10*/  LDL.LU R227, [R1+0x9c] ;  /* 0x00009c0001e37983 */ /* 0x000ea20000300800 */
[----:B------:R-:W-:Y:S02]  /*19b20*/  LOP3.LUT R28, R28, 0xffffffdf, RZ, 0xc0, !PT ;  /* 0xffffffdf1c1c7812 */ /* 0x000fe400078ec0ff */
[----:B------:R-:W-:Y:S01]  /*19b30*/  F2FP.SATFINITE.E4M3.F32.PACK_AB_MERGE_C R103, RZ, R80, RZ ;  /* 0x00000050ff67723e */ /* 0x000fe200048070ff */
[----:B------:R-:W-:Y:S01]  /*19b40*/  IMAD.U32 R96, RZ, RZ, UR28 ;  /* 0x0000001cff607e24 */ /* 0x000fe2000f8e00ff */
[----:B------:R-:W-:Y:S01]  /*19b50*/  @P0 LOP3.LUT R28, R28, 0x20, RZ, 0xfc, !PT ;  /* 0x000000201c1c0812 */ /* 0x000fe200078efcff */
[----:B------:R-:W-:Y:S01]  /*19b60*/  IMAD.U32 R97, RZ, RZ, UR27 ;  /* 0x0000001bff617e24 */ /* 0x000fe2000f8e00ff */
[----:B------:R-:W-:-:S02]  /*19b70*/  LOP3.LUT P0, RZ, R29, 0x200000, RZ, 0xc0, !PT ;  /* 0x002000001dff7812 */ /* 0x000fc4000780c0ff */
[C---:B------:R-:W-:Y:S01]  /*19b80*/  ISETP.LT.OR P4, PT, R34.reuse, 0x49, !P1 ;  /* 0x000000492200780c */ /* 0x040fe20004f81670 */
[----:B------:R0:W-:Y:S01]  /*19b90*/  @!P6 STG.E.U8 desc[UR20][R2.64+0x28], R103 ;  /* 0x000028670200e986 */ /* 0x0001e2000c101114 */
[----:B------:R-:W-:Y:S02]  /*19ba0*/  ISETP.LT.OR P2, PT, R34, 0x4a, !P1 ;  /* 0x0000004a2200780c */ /* 0x000fe40004f41670 */
[----:B------:R-:W-:Y:S01]  /*19bb0*/  LOP3.LUT R28, R28, 0xffffff7f, RZ, 0xc0, !PT ;  /* 0xffffff7f1c1c7812 */ /* 0x000fe200078ec0ff */
[----:B------:R-:W-:Y:S01]  /*19bc0*/  IMAD.U32 R105, RZ, RZ, UR28 ;  /* 0x0000001cff697e24 */ /* 0x000fe2000f8e00ff */
[----:B------:R-:W3:Y:S01]  /*19bd0*/  LDL.LU R226, [R1+0xa0] ;  /* 0x0000a00001e27983 */ /* 0x000ee20000300800 */
[----:B0-----:R-:W0:Y:S04]  /*19be0*/  @!P5 LDC.64 R2, c[0x0][0x5c0] ;  /* 0x00017000ff02db82 */ /* 0x001e280000000a00 */
[----:B------:R-:W-:-:S02]  /*19bf0*/  @P0 LOP3.LUT R28, R28, 0x80, RZ, 0xfc, !PT ;  /* 0x000000801c1c0812 */ /* 0x000fc400078efcff */
[----:B------:R-:W-:-:S04]  /*19c00*/  @!P4 IADD3 R5, P0, P3, R96, UR26, R26 ;  /* 0x0000001a6005cc10 */ /* 0x000fc8000fb1e01a */
[----:B------:R-:W-:Y:S02]  /*19c10*/  @!P4 IADD3.X R97, R97, UR25, R35, P0, P3 ;  /* 0x000000196161cc10 */ /* 0x000fe400087e6423 */
[----:B------:R-:W-:-:S04]  /*19c20*/  @!P2 IADD3 R96, P0, P6, R105, UR26, R26 ;  /* 0x0000001a6960ac10 */ /* 0x000fc8000fe1e01a */
[----:B------:R-:W-:Y:S02]  /*19c30*/  @!P2 IADD3.X R102, R102, UR25, R35, P0, P6 ;  /* 0x000000196666ac10 */ /* 0x000fe400087ec423 */
[----:B------:R-:W-:Y:S02]  /*19c40*/  ISETP.LT.OR P0, PT, R34, 0x51, !P1 ;  /* 0x000000512200780c */ /* 0x000fe40004f01670 */
[----:B------:R-:W-:Y:S02]  /*19c50*/  LOP3.LUT R29, R29, 0xfffdffff, RZ, 0xc0, !PT ;  /* 0xfffdffff1d1d7812 */ /* 0x000fe400078ec0ff */
[----:B0-----:R-:W-:Y:S01]  /*19c60*/  @!P5 IADD3 R2, P6, R86, R2, RZ ;  /* 0x000000025602d210 */ /* 0x001fe20007fde0ff */
[----:B------:R-:W-:Y:S01]  /*19c70*/  IMAD.U32 R86, RZ, RZ, UR28 ;  /* 0x0000001cff567e24 */ /* 0x000fe2000f8e00ff */
[----:B------:R-:W-:-:S03]  /*19c80*/  @P4 LOP3.LUT R29, R29, 0x20000, RZ, 0xfc, !PT ;  /* 0x000200001d1d4812 */ /* 0x000fc600078efcff */
[----:B------:R-:W-:-:S04]  /*19c90*/  @!P5 IMAD.X R3, R104, 0x1, R3, P6 ;  /* 0x000000016803d824 */ /* 0x000fc800030e0603 */
[----:B------:R-:W-:Y:S01]  /*19ca0*/  @!P0 IADD3 R86, P4, P6, R86, UR26, R26 ;  /* 0x0000001a56568c10 */ /* 0x000fe2000fe9e01a */
[----:B------:R-:W-:Y:S02]  /*19cb0*/  IMAD.U32 R104, RZ, RZ, UR27 ;  /* 0x0000001bff687e24 */ /* 0x000fe4000f8e00ff */
[----:B----4-:R-:W-:-:S03]  /*19cc0*/  FMUL R80, R225, UR23 ;  /* 0x00000017e1507c20 */ /* 0x010fc60008400000 */
[----:B------:R-:W-:Y:S02]  /*19cd0*/  @!P0 IADD3.X R104, R104, UR25, R35, P4, P6 ;  /* 0x0000001968688c10 */ /* 0x000fe4000a7ec423 */
[----:B------:R-:W-:Y:S01]  /*19ce0*/  ISETP.LT.OR P4, PT, R34, 0x52, !P1 ;  /* 0x000000522200780c */ /* 0x000fe20004f81670 */
[----:B------:R-:W-:Y:S01]  /*19cf0*/  IMAD.U32 R103, RZ, RZ, UR28 ;  /* 0x0000001cff677e24 */ /* 0x000fe2000f8e00ff */
[----:B------:R-:W-:Y:S01]  /*19d00*/  F2FP.SATFINITE.E4M3.F32.PACK_AB_MERGE_C R80, RZ, R80, RZ ;  /* 0x00000050ff50723e */ /* 0x000fe200048070ff */
[----:B------:R-:W-:-:S04]  /*19d10*/  IMAD.U32 R106, RZ, RZ, UR27 ;  /* 0x0000001bff6a7e24 */ /* 0x000fc8000f8e00ff */
[----:B------:R3:W-:Y:S06]  /*19d20*/  @!P5 STG.E.U8 desc[UR20][R2.64+0x29], R80 ;  /* 0x000029500200d986 */ /* 0x0007ec000c101114 */
[----:B------:R-:W-:-:S04]  /*19d30*/  @!P4 IADD3 R103, P5, P6, R103, UR26, R26 ;  /* 0x0000001a6767cc10 */ /* 0x000fc8000febe01a */
[----:B------:R-:W-:Y:S01]  /*19d40*/  @!P4 IADD3.X R105, R106, UR25, R35, P5, P6 ;  /* 0x000000196a69cc10 */ /* 0x000fe2000afec423 */
[----:B--2---:R-:W-:Y:S02]  /*19d50*/  FMUL R106, R227, UR23 ;  /* 0x00000017e36a7c20 */ /* 0x004fe40008400000 */
[----:B------:R-:W2:Y:S04]  /*19d60*/  LDL.LU R227, [R1+0xa4] ;  /* 0x0000a40001e37983 */ /* 0x000ea80000300800 */
[----:B------:R-:W4:Y:S01]  /*19d70*/  LDL.LU R225, [R1+0xa8] ;  /* 0x0000a80001e17983 */ /* 0x000f220000300800 */
[----:B------:R-:W-:-:S04]  /*19d80*/  LOP3.LUT R29, R29, 0xfff7ffff, RZ, 0xc0, !PT ;  /* 0xfff7ffff1d1d7812 */ /* 0x000fc800078ec0ff */
[----:B------:R-:W-:-:S04]  /*19d90*/  @P2 LOP3.LUT R29, R29, 0x80000, RZ, 0xfc, !PT ;  /* 0x000800001d1d2812 */ /* 0x000fc800078efcff */
[C---:B------:R-:W-:Y:S02]  /*19da0*/  LOP3.LUT P2, RZ, R29.reuse, 0x100, RZ, 0xc0, !PT ;  /* 0x000001001dff7812 */ /* 0x040fe4000784c0ff */
[C---:B------:R-:W-:Y:S02]  /*19db0*/  LOP3.LUT P3, RZ, R29.reuse, 0x8, RZ, 0xc0, !PT ;  /* 0x000000081dff7812 */ /* 0x040fe4000786c0ff */
[----:B------:R-:W-:-:S04]  /*19dc0*/  LOP3.LUT R29, R29, 0xfeffffff, RZ, 0xc0, !PT ;  /* 0xfeffffff1d1d7812 */ /* 0x000fc800078ec0ff */
[----:B------:R-:W-:Y:S02]  /*19dd0*/  @P0 LOP3.LUT R29, R29, 0x1000000, RZ, 0xfc, !PT ;  /* 0x010000001d1d0812 */ /* 0x000fe400078efcff */
[----:B------:R-:W-:Y:S02]  /*19de0*/  LOP3.LUT P0, RZ, R28, 0x80, RZ, 0xc0, !PT ;  /* 0x000000801cff7812 */ /* 0x000fe4000780c0ff */
[----:B------:R-:W-:Y:S01]  /*19df0*/  F2FP.SATFINITE.E4M3.F32.PACK_AB_MERGE_C R107, RZ, R106, RZ ;  /* 0x0000006aff6b723e */ /* 0x000fe200048070ff */
[----:B---3--:R-:W-:Y:S01]  /*19e00*/  FMUL R2, R226, UR23 ;  /* 0x00000017e2027c20 */ /* 0x008fe20008400000 */
[----:B------:R-:W-:-:S09]  /*19e10*/  LOP3.LUT R29, R29, 0xff7fffff, RZ, 0xc0, !PT ;  /* 0xff7fffff1d1d7812 */ /* 0x000fd200078ec0ff */
[----:B------:R0:W-:Y:S01]  /*19e20*/  @!P0 STG.E.U8 desc[UR20][R98.64+0x30], R107 ;  /* 0x0000306b62008986 */ /* 0x0001e2000c101114 */
[----:B------:R-:W-:Y:S01]  /*19e30*/  ISETP.LT.OR P0, PT, R34, 0x59, !P1 ;  /* 0x000000592200780c */ /* 0x000fe20004f01670 */
[----:B--2---:R-:W-:Y:S02]  /*19e40*/  FMUL R80, R227, UR23 ;  /* 0x00000017e3507c20 */ /* 0x004fe40008400000 */
[----:B------:R-:W2:Y:S01]  /*19e50*/  LDL.LU R227, [R1+0xac] ;  /* 0x0000ac0001e37983 */ /* 0x000ea20000300800 */
[----:B------:R-:W-:-:S03]  /*19e60*/  F2FP.SATFINITE.E4M3.F32.PACK_AB_MERGE_C R2, RZ, R2, RZ ;  /* 0x00000002ff02723e */ /* 0x000fc600048070ff */
[----:B------:R-:W3:Y:S01]  /*19e70*/  LDL.LU R226, [R1+0xb0] ;  /* 0x0000b00001e27983 */ /* 0x000ee20000300800 */
[----:B------:R-:W-:Y:S01]  /*19e80*/  IMAD.U32 R109, RZ, RZ, UR28 ;  /* 0x0000001cff6d7e24 */ /* 0x000fe2000f8e00ff */
[----:B------:R-:W-:Y:S01]  /*19e90*/  @P4 LOP3.LUT R29, R29, 0x800000, RZ, 0xfc, !PT ;  /* 0x008000001d1d4812 */ /* 0x000fe200078efcff */
[----:B------:R-:W-:Y:S01]  /*19ea0*/  IMAD.U32 R106, RZ, RZ, UR27 ;  /* 0x0000001bff6a7e24 */ /* 0x000fe2000f8e00ff */
[----:B------:R1:W-:Y:S02]  /*19eb0*/  @!P2 STG.E.U8 desc[UR20][R92.64+0x31], R2 ;  /* 0x000031025c00a986 */ /* 0x0003e4000c101114 */
[----:B------:R-:W-:Y:S02]  /*19ec0*/  LOP3.LUT R29, R29, 0xffbfffff, RZ, 0xc0, !PT ;  /* 0xffbfffff1d1d7812 */ /* 0x000fe400078ec0ff */
[----:B0-----:R-:W-:Y:S02]  /*19ed0*/  @!P0 IADD3 R98, P5, P6, R109, UR26, R26 ;  /* 0x0000001a6d628c10 */ /* 0x001fe4000febe01a */
[----:B------:R-:W-:Y:S01]  /*19ee0*/  @P0 LOP3.LUT R29, R29, 0x400000, RZ, 0xfc, !PT ;  /* 0x004000001d1d0812 */ /* 0x000fe200078efcff */
[----:B-1----:R-:W0:Y:S01]  /*19ef0*/  @!P3 LDC.64 R2, c[0x0][0x5c0] ;  /* 0x00017000ff02bb82 */ /* 0x002e220000000a00 */
[----:B------:R-:W-:-:S02]  /*19f00*/  @!P0 IADD3.X R99, R106, UR25, R35, P5, P6 ;  /* 0x000000196a638c10 */ /* 0x000fc4000afec423 */
[----:B------:R-:W-:Y:S01]  /*19f10*/  ISETP.LT.OR P0, PT, R34, 0x5a, !P1 ;  /* 0x0000005a2200780c */ /* 0x000fe20004f01670 */
[----:B------:R-:W-:Y:S01]  /*19f20*/  IMAD.U32 R114, RZ, RZ, UR27 ;  /* 0x0000001bff727e24 */ /* 0x000fe2000f8e00ff */
[----:B------:R-:W-:-:S11]  /*19f30*/  LOP3.LUT R29, R29, 0xffdfffff, RZ, 0xc0, !PT ;  /* 0xffdfffff1d1d7812 */ /* 0x000fd600078ec0ff */
[----:B------:R-:W-:Y:S02]  /*19f40*/  @!P0 IADD3 R109, P1, P5, R109, UR26, R26 ;  /* 0x0000001a6d6d8c10 */ /* 0x000fe4000fd3e01a */
[----:B------:R-:W-:Y:S02]  /*19f50*/  @P0 LOP3.LUT R29, R29, 0x200000, RZ, 0xfc, !PT ;  /* 0x002000001d1d0812 */ /* 0x000fe400078efcff */
[----:B------:R-:W-:Y:S02]  /*19f60*/  @!P0 IADD3.X R114, R114, UR25, R35, P1, P5 ;  /* 0x0000001972728c10 */ /* 0x000fe40008fea423 */
[----:B0-----:R-:W-:Y:S02]  /*19f70*/  @!P3 IADD3 R2, P0, R81, R2, RZ ;  /* 0x000000025102b210 */ /* 0x001fe40007f1e0ff */
[----:B------:R-:W-:Y:S02]  /*19f80*/  F2FP.SATFINITE.E4M3.F32.PACK_AB_MERGE_C R81, RZ, R80, RZ ;  /* 0x00000050ff51723e */ /* 0x000fe400048070ff */
[----:B------:R-:W-:-:S02]  /*19f90*/  LOP3.LUT P4, RZ, R28, 0x40, RZ, 0xc0, !PT ;  /* 0x000000401cff7812 */ /* 0x000fc4000788c0ff */
[----:B------:R-:W-:Y:S01]  /*19fa0*/  ISETP.GE.AND P1, PT, R36, 0x109, PT ;  /* 0x000001092400780c */ /* 0x000fe20003f26270 */
[----:B------:R-:W-:-:S03]  /*19fb0*/  @!P3 IMAD.X R3, R94, 0x1, R3, P0 ;  /* 0x000000015e03b824 */ /* 0x000fc600000e0603 */
[C---:B------:R-:W-:Y:S02]  /*19fc0*/  ISETP.LT.OR P2, PT, R34.reuse, 0x1, !P1 ;  /* 0x000000012200780c */ /* 0x040fe40004f41670 */
[----:B------:R0:W-:Y:S01]  /*19fd0*/  @!P3 STG.E.U8 desc[UR20][R2.64+0x30], R81 ;  /* 0x000030510200b986 */ /* 0x0001e2000c101114 */
[----:B------:R-:W-:Y:S01]  /*19fe0*/  ISETP.LT.OR P0, PT, R34, 0x2, !P1 ;  /* 0x000000022200780c */ /* 0x000fe20004f01670 */
[----:B------:R-:W-:Y:S01]  /*19ff0*/  IMAD.U32 R106, RZ, RZ, UR28 ;  /* 0x0000001cff6a7e24 */ /* 0x000fe2000f8e00ff */
[----:B------:R-:W-:Y:S01]  /*1a000*/  LOP3.LUT R29, R29, 0xffefffff, RZ, 0xc0, !PT ;  /* 0xffefffff1d1d7812 */ /* 0x000fe200078ec0ff */
[----:B------:R-:W-:Y:S01]  /*1a010*/  IMAD.U32 R111, RZ, RZ, UR27 ;  /* 0x0000001bff6f7e24 */ /* 0x000fe2000f8e00ff */
[----:B0-----:R-:W0:Y:S06]  /*1a020*/  @!P4 LDC.64 R2, c[0x0][0x5c0] ;  /* 0x00017000ff02cb82 */ /* 0x001e2c0000000a00 */
[----:B------:R-:W-:Y:S01]  /*1a030*/  @!P2 IADD3 R106, P5, P6, R106, UR15, R26 ;  /* 0x0000000f6a6aac10 */ /* 0x000fe2000febe01a */
[----:B------:R-:W-:Y:S01]  /*1a040*/  IMAD.U32 R93, RZ, RZ, UR28 ;  /* 0x0000001cff5d7e24 */ /* 0x000fe2000f8e00ff */
[----:B------:R-:W-:Y:S01]  /*1a050*/  @P2 LOP3.LUT R29, R29, 0x100000, RZ, 0xfc, !PT ;  /* 0x001000001d1d2812 */ /* 0x000fe200078efcff */
[----:B------:R-:W-:Y:S01]  /*1a060*/  IMAD.U32 R108, RZ, RZ, UR27 ;  /* 0x0000001bff6c7e24 */ /* 0x000fe2000f8e00ff */
[----:B------:R-:W-:-:S02]  /*1a070*/  @!P2 IADD3.X R111, R111, UR14, R35, P5, P6 ;  /* 0x0000000e6f6fac10 */ /* 0x000fc4000afec423 */
[----:B------:R-:W-:Y:S02]  /*1a080*/  LOP3.LUT R29, R29, 0xfffbffff, RZ, 0xc0, !PT ;  /* 0xfffbffff1d1d7812 */ /* 0x000fe400078ec0ff */
[----:B------:R-:W-:Y:S01]  /*1a090*/  @!P0 IADD3 R93, P5, P6, R93, UR15, R26 ;  /* 0x0000000f5d5d8c10 */ /* 0x000fe2000febe01a */
[----:B--2---:R-:W-:Y:S02]  /*1a0a0*/  FMUL R80, R227, UR23 ;  /* 0x00000017e3507c20 */ /* 0x004fe40008400000 */
[----:B------:R-:W2:Y:S01]  /*1a0b0*/  LDL.LU R227, [R1+0xb4] ;  /* 0x0000b40001e37983 */ /* 0x000ea20000300800 */
[----:B------:R-:W-:Y:S02]  /*1a0c0*/  @P0 LOP3.LUT R29, R29, 0x40000, RZ, 0xfc, !PT ;  /* 0x000400001d1d0812 */ /* 0x000fe400078efcff */
[----:B------:R-:W-:Y:S02]  /*1a0d0*/  @!P0 IADD3.X R108, R108, UR14, R35, P5, P6 ;  /* 0x0000000e6c6c8c10 */ /* 0x000fe4000afec423 */
[----:B------:R-:W-:Y:S01]  /*1a0e0*/  ISETP.LT.OR P0, PT, R34, 0x9, !P1 ;  /* 0x000000092200780c */ /* 0x000fe20004f01670 */
[----:B------:R-:W-:Y:S01]  /*1a0f0*/  IMAD.U32 R92, RZ, RZ, UR28 ;  /* 0x0000001cff5c7e24 */ /* 0x000fe2000f8e00ff */
[----:B0-----:R-:W-:Y:S01]  /*1a100*/  @!P4 IADD3 R2, P5, R72, R2, RZ ;  /* 0x000000024802c210 */ /* 0x001fe20007fbe0ff */
[----:B------:R-:W-:Y:S01]  /*1a110*/  IMAD.U32 R107, RZ, RZ, UR27 ;  /* 0x0000001bff6b7e24 */ /* 0x000fe2000f8e00ff */
[----:B------:R-:W-:-:S02]  /*1a120*/  LOP3.LUT P3, RZ, R29, 0x400, RZ, 0xc0, !PT ;  /* 0x000004001dff7812 */ /* 0x000fc4000786c0ff */
[----:B------:R-:W-:Y:S01]  /*1a130*/  LOP3.LUT P2, RZ, R29, 0x10, RZ, 0xc0, !PT ;  /* 0x000000101dff7812 */ /* 0x000fe2000784c0ff */
[----:B------:R-:W-:Y:S01]  /*1a140*/  @!P4 IMAD.X R3, R83, 0x1, R3, P5 ;  /* 0x000000015303c824 */ /* 0x000fe200028e0603 */
[----:B------:R-:W-:-:S05]  /*1a150*/  LOP3.LUT R29, R29, 0xfffeffff, RZ, 0xc0, !PT ;  /* 0xfffeffff1d1d7812 */ /* 0x000fca00078ec0ff */
[--C-:B------:R-:W-:Y:S02]  /*1a160*/  @!P0 IADD3 R92, P5, P6, R92, UR15, R26.reuse ;  /* 0x0000000f5c5c8c10 */ /* 0x100fe4000febe01a */
[----:B------:R-:W-:Y:S02]  /*1a170*/  @P0 LOP3.LUT R29, R29, 0x10000, RZ, 0xfc, !PT ;  /* 0x000100001d1d0812 */ /* 0x000fe400078efcff */
[----:B------:R-:W-:Y:S02]  /*1a180*/  @!P0 IADD3.X R107, R107, UR14, R35, P5, P6 ;  /* 0x0000000e6b6b8c10 */ /* 0x000fe4000afec423 */
[----:B------:R-:W-:Y:S01]  /*1a190*/  ISETP.LT.OR P0, PT, R34, 0xa, !P1 ;  /* 0x0000000a2200780c */ /* 0x000fe20004f01670 */
[----:B----4-:R-:W-:Y:S01]  /*1a1a0*/  FMUL R72, R225, UR23 ;  /* 0x00000017e1487c20 */ /* 0x010fe20008400000 */
[----:B------:R-:W-:Y:S01]  /*1a1b0*/  LOP3.LUT P6, RZ, R0, 0x10, RZ, 0xc0, !PT ;  /* 0x0000001000ff7812 */ /* 0x000fe200078cc0ff */
[----:B------:R-:W-:Y:S01]  /*1a1c0*/  IMAD.U32 R81, RZ, RZ, UR28 ;  /* 0x0000001cff517e24 */ /* 0x000fe2000f8e00ff */
[----:B------:R-:W-:Y:S01]  /*1a1d0*/  LOP3.LUT R29, R29, 0xffff7fff, RZ, 0xc0, !PT ;  /* 0xffff7fff1d1d7812 */ /* 0x000fe200078ec0ff */
[----:B------:R-:W-:Y:S01]  /*1a1e0*/  IMAD.U32 R110, RZ, RZ, UR27 ;  /* 0x0000001bff6e7e24 */ /* 0x000fe2000f8e00ff */
[----:B------:R-:W-:Y:S01]  /*1a1f0*/  F2FP.SATFINITE.E4M3.F32.PACK_AB_MERGE_C R72, RZ, R72, RZ ;  /* 0x00000048ff48723e */ /* 0x000fe200048070ff */
[----:B------:R-:W-:Y:S01]  /*1a200*/  IMAD.U32 R83, RZ, RZ, UR28 ;  /* 0x0000001cff537e24 */ /* 0x000fe2000f8e00ff */
[----:B------:R-:W4:Y:S04]  /*1a210*/  LDL.LU R225, [R1+0xb8] ;  /* 0x0000b80001e17983 */ /* 0x000f280000300800 */
[----:B------:R3:W-:Y:S01]  /*1a220*/  @!P4 STG.E.U8 desc[UR20][R2.64+0x31], R72 ;  /* 0x000031480200c986 */ /* 0x0007e2000c101114 */
[----:B------:R-:W-:-:S02]  /*1a230*/  @!P0 IADD3 R94, P4, P5, R81, UR15, R26 ;  /* 0x0000000f515e8c10 */ /* 0x000fc4000fd9e01a */
[----:B------:R-:W-:-:S05]  /*1a240*/  F2FP.SATFINITE.E4M3.F32.PACK_AB_MERGE_C R81, RZ, R80, RZ ;  /* 0x00000050ff51723e */ /* 0x000fca00048070ff */
[----:B------:R0:W-:Y:S01]  /*1a250*/  @!P6 STG.E.U8 desc[UR20][R90.64+0x38], R81 ;  /* 0x000038515a00e986 */ /* 0x0001e2000c101114 */
[----:B------:R-:W-:Y:S01]  /*1a260*/  ISETP.LT.OR P6, PT, R34, 0x11, !P1 ;  /* 0x000000112200780c */ /* 0x000fe20004fc1670 */
[----:B---3--:R-:W-:Y:S01]  /*1a270*/  FMUL R2, R226, UR23 ;  /* 0x00000017e2027c20 */ /* 0x008fe20008400000 */
[----:B------:R-:W-:-:S04]  /*1a280*/  @P0 LOP3.LUT R29, R29, 0x8000, RZ, 0xfc, !PT ;  /* 0x000080001d1d0812 */ /* 0x000fc800078efcff */
[----:B------:R-:W-:Y:S01]  /*1a290*/  F2FP.SATFINITE.E4M3.F32.PACK_AB_MERGE_C R2, RZ, R2, RZ ;  /* 0x00000002ff02723e */ /* 0x000fe200048070ff */
[----:B------:R-:W-:Y:S01]  /*1a2a0*/  IMAD.U32 R80, RZ, RZ, UR27 ;  /* 0x0000001bff507e24 */ /* 0x000fe2000f8e00ff */
[----:B------:R-:W-:-:S03]  /*1a2b0*/  @!P0 IADD3.X R110, R110, UR14, R35, P4, P5 ;  /* 0x0000000e6e6e8c10 */ /* 0x000fc6000a7ea423 */
[----:B------:R1:W-:Y:S01]  /*1a2c0*/  @!P3 STG.E.U8 desc[UR20][R84.64+0x39], R2 ;  /* 0x000039025400b986 */ /* 0x0003e2000c101114 */
[----:B------:R-:W-:Y:S02]  /*1a2d0*/  LOP3.LUT R29, R29, 0xffffbfff, RZ, 0xc0, !PT ;  /* 0xffffbfff1d1d7812 */ /* 0x000fe400078ec0ff */
[----:B0-----:R-:W-:Y:S02]  /*1a2e0*/  @!P6 IADD3 R90, P4, P5, R83, UR15, R26 ;  /* 0x0000000f535aec10 */ /* 0x001fe4000fd9e01a */
[----:B------:R-:W-:Y:S02]  /*1a2f0*/  @P6 LOP3.LUT R29, R29, 0x4000, RZ, 0xfc, !PT ;  /* 0x000040001d1d6812 */ /* 0x000fe400078efcff */
[----:B------:R-:W-:Y:S01]  /*1a300*/  @!P6 IADD3.X R113, R80, UR14, R35, P4, P5 ;  /* 0x0000000e5071ec10 */ /* 0x000fe2000a7ea423 */
[----:B-1----:R-:W0:Y:S01]  /*1a310*/  @!P2 LDC.64 R2, c[0x0][0x5c0] ;  /* 0x00017000ff02ab82 */ /* 0x002e220000000a00 */
[----:B------:R-:W-:Y:S01]  /*1a320*/  ISETP.LT.OR P6, PT, R34, 0x12, !P1 ;  /* 0x000000122200780c */ /* 0x000fe20004fc1670 */
[----:B------:R-:W-:-:S02]  /*1a330*/  IMAD.U32 R120, RZ, RZ, UR28 ;  /* 0x0000001cff787e24 */ /* 0x000fc4000f8e00ff */
[----:B------:R-:W-:-:S10]  /*1a340*/  IMAD.U32 R124, RZ, RZ, UR27 ;  /* 0x0000001bff7c7e24 */ /* 0x000fd4000f8e00ff */
[----:B------:R-:W-:-:S04]  /*1a350*/  @!P6 IADD3 R120, P4, P5, R120, UR15, R26 ;  /* 0x0000000f7878ec10 */ /* 0x000fc8000fd9e01a */
[----:B------:R-:W-:Y:S02]  /*1a360*/  @!P6 IADD3.X R124, R124, UR14, R35, P4, P5 ;  /* 0x0000000e7c7cec10 */ /* 0x000fe4000a7ea423 */
[----:B0-----:R-:W-:Y:S01]  /*1a370*/  @!P2 IADD3 R2, P4, R4, R2, RZ ;  /* 0x000000020402a210 */ /* 0x001fe20007f9e0ff */
[----:B--2---:R-:W-:Y:S02]  /*1a380*/  FMUL R4, R227, UR23 ;  /* 0x00000017e3047c20 */ /* 0x004fe40008400000 */
[----:B------:R-:W2:Y:S01]  /*1a390*/  LDL.LU R227, [R1+0xbc] ;  /* 0x0000bc0001e37983 */ /* 0x000ea20000300800 */
[----:B------:R-:W-:Y:S02]  /*1a3a0*/  ISETP.LT.OR P3, PT, R34, 0x19, !P1 ;  /* 0x000000192200780c */ /* 0x000fe40004f61670 */
[----:B------:R-:W-:Y:S01]  /*1a3b0*/  LOP3.LUT R29, R29, 0xffffdfff, RZ, 0xc0, !PT ;  /* 0xffffdfff1d1d7812 */ /* 0x000fe200078ec0ff */
[----:B------:R-:W-:Y:S02]  /*1a3c0*/  IMAD.U32 R116, RZ, RZ, UR28 ;  /* 0x0000001cff747e24 */ /* 0x000fe4000f8e00ff */
[----:B------:R-:W-:Y:S01]  /*1a3d0*/  IMAD.U32 R122, RZ, RZ, UR27 ;  /* 0x0000001bff7a7e24 */ /* 0x000fe2000f8e00ff */
[----:B------:R-:W-:Y:S01]  /*1a3e0*/  @P6 LOP3.LUT R29, R29, 0x2000, RZ, 0xfc, !PT ;  /* 0x000020001d1d6812 */ /* 0x000fe200078efcff */
[----:B------:R-:W-:Y:S01]  /*1a3f0*/  @!P2 IMAD.X R3, R82, 0x1, R3, P4 ;  /* 0x000000015203a824 */ /* 0x000fe200020e0603 */
[----:B------:R-:W-:Y:S01]  /*1a400*/  F2FP.SATFINITE.E4M3.F32.PACK_AB_MERGE_C R81, RZ, R4, RZ ;  /* 0x00000004ff51723e */ /* 0x000fe200048070ff */
[----:B------:R-:W3:Y:S01]  /*1a410*/  LDL.LU R226, [R1+0xc0] ;  /* 0x0000c00001e27983 */ /* 0x000ee20000300800 */
[----:B------:R-:W-:-:S03]  /*1a420*/  LOP3.LUT R29, R29, 0xffffefff, RZ, 0xc0, !PT ;  /* 0xffffefff1d1d7812 */ /* 0x000fc600078ec0ff */
[----:B------:R-:W-:Y:S02]  /*1a430*/  @!P3 IADD3 R116, P5, P6, R116, UR15, R26 ;  /* 0x0000000f7474bc10 */ /* 0x000fe4000febe01a */
[----:B------:R-:W-:Y:S02]  /*1a440*/  @P3 LOP3.LUT R29, R29, 0x1000, RZ, 0xfc, !PT ;  /* 0x000010001d1d3812 */ /* 0x000fe400078efcff */
[----:B------:R-:W-:Y:S02]  /*1a450*/  @!P3 IADD3.X R122, R122, UR14, R35, P5, P6 ;  /* 0x0000000e7a7abc10 */ /* 0x000fe4000afec423 */
[----:B------:R-:W-:Y:S01]  /*1a460*/  LOP3.LUT P3, RZ, R28, 0x10, RZ, 0xc0, !PT ;  /* 0x000000101cff7812 */ /* 0x000fe2000786c0ff */
[----:B------:R0:W-:Y:S01]  /*1a470*/  @!P2 STG.E.U8 desc[UR20][R2.64+0x38], R81 ;  /* 0x000038510200a986 */ /* 0x0001e2000c101114 */
[----:B------:R-:W-:-:S11]  /*1a480*/  ISETP.LT.OR P2, PT, R34, 0x1a, !P1 ;  /* 0x0000001a2200780c */ /* 0x000fd60004f41670 */
[----:B0-----:R-:W0:Y:S01]  /*1a490*/  @!P3 LDC.64 R2, c[0x0][0x5c0] ;  /* 0x00017000ff02bb82 */ /* 0x001e220000000a00 */
[----:B------:R-:W-:Y:S01]  /*1a4a0*/  IMAD.U32 R4, RZ, RZ, UR27 ;  /* 0x0000001bff047e24 */ /* 0x000fe2000f8e00ff */
[----:B------:R-:W-:-:S04]  /*1a4b0*/  @!P2 IADD3 R112, P4, P5, R83, UR15, R26 ;  /* 0x0000000f5370ac10 */ /* 0x000fc8000fd9e01a */
[----:B------:R-:W-:Y:S02]  /*1a4c0*/  @!P2 IADD3.X R119, R4, UR14, R35, P4, P5 ;  /* 0x0000000e0477ac10 */ /* 0x000fe4000a7ea423 */
[----:B0-----:R-:W-:Y:S01]  /*1a4d0*/  @!P3 IADD3 R2, P4, R37, R2, RZ ;  /* 0x000000022502b210 */ /* 0x001fe20007f9e0ff */
[----:B--2---:R-:W-:Y:S02]  /*1a4e0*/  FMUL R37, R227, UR23 ;  /* 0x00000017e3257c20 */ /* 0x004fe40008400000 */
[----:B------:R-:W2:Y:S01]  /*1a4f0*/  LDL.LU R227, [R1+0xc4] ;  /* 0x0000c40001e37983 */ /* 0x000ea20000300800 */
[----:B----4-:R-:W-:-:S03]  /*1a500*/  FMUL R4, R225, UR23 ;  /* 0x00000017e1047c20 */ /* 0x010fc60008400000 */
[----:B------:R-:W4:Y:S01]  /*1a510*/  LDL.LU R225, [R1+0xc8] ;  /* 0x0000c80001e17983 */ /* 0x000f220000300800 */
[----:B------:R-:W-:Y:S01]  /*1a520*/  @!P3 IMAD.X R3, R87, 0x1, R3, P4 ;  /* 0x000000015703b824 */ /* 0x000fe200020e0603 */
[----:B------:R-:W-:-:S05]  /*1a530*/  F2FP.SATFINITE.E4M3.F32.PACK_AB_MERGE_C R4, RZ, R4, RZ ;  /* 0x00000004ff04723e */ /* 0x000fca00048070ff */
[----:B------:R3:W-:Y:S01]  /*1a540*/  @!P3 STG.E.U8 desc[UR20][R2.64+0x39], R4 ;  /* 0x000039040200b986 */ /* 0x0007e2000c101114 */
[----:B------:R-:W-:-:S04]  /*1a550*/  LOP3.LUT R29, R29, 0xfffffffd, RZ, 0xc0, !PT ;  /* 0xfffffffd1d1d7812 */ /* 0x000fc800078ec0ff */
[----:B------:R-:W-:Y:S02]  /*1a560*/  @P2 LOP3.LUT R29, R29, 0x2, RZ, 0xfc, !PT ;  /* 0x000000021d1d2812 */ /* 0x000fe400078efcff */
[----:B------:R-:W-:Y:S01]  /*1a570*/  ISETP.LT.OR P2, PT, R34, 0x21, !P1 ;  /* 0x000000212200780c */ /* 0x000fe20004f41670 */
[----:B------:R-:W-:Y:S01]  /*1a580*/  IMAD.U32 R91, RZ, RZ, UR28 ;  /* 0x0000001cff5b7e24 */ /* 0x000fe2000f8e00ff */
[----:B------:R-:W-:Y:S01]  /*1a590*/  LOP3.LUT R29, R29, 0xfffff7ff, RZ, 0xc0, !PT ;  /* 0xfffff7ff1d1d7812 */ /* 0x000fe200078ec0ff */
[----:B------:R-:W-:-:S10]  /*1a5a0*/  IMAD.U32 R118, RZ, RZ, UR27 ;  /* 0x0000001bff767e24 */ /* 0x000fd4000f8e00ff */
[----:B------:R-:W-:Y:S02]  /*1a5b0*/  @!P2 IADD3 R91, P4, P5, R91, UR15, R26 ;  /* 0x0000000f5b5bac10 */ /* 0x000fe4000fd9e01a */
[----:B------:R-:W-:Y:S02]  /*1a5c0*/  @P2 LOP3.LUT R29, R29, 0x800, RZ, 0xfc, !PT ;  /* 0x000008001d1d2812 */ /* 0x000fe400078efcff */
[----:B------:R-:W-:Y:S02]  /*1a5d0*/  @!P2 IADD3.X R118, R118, UR14, R35, P4, P5 ;  /* 0x0000000e7676ac10 */ /* 0x000fe4000a7ea423 */
[----:B------:R-:W-:Y:S02]  /*1a5e0*/  ISETP.LT.OR P2, PT, R34, 0x22, !P1 ;  /* 0x000000222200780c */ /* 0x000fe40004f41670 */
[----:B------:R-:W-:Y:S01]  /*1a5f0*/  LOP3.LUT P5, RZ, R0, 0x800, RZ, 0xc0, !PT ;  /* 0x0000080000ff7812 */ /* 0x000fe200078ac0ff */
[----:B------:R-:W-:Y:S01]  /*1a600*/  IMAD.U32 R115, RZ, RZ, UR28 ;  /* 0x0000001cff737e24 */ /* 0x000fe2000f8e00ff */
[----:B------:R-:W-:Y:S01]  /*1a610*/  LOP3.LUT R29, R29, 0xfffffff7, RZ, 0xc0, !PT ;  /* 0xfffffff71d1d7812 */ /* 0x000fe200078ec0ff */
[----:B------:R-:W-:Y:S01]  /*1a620*/  IMAD.U32 R72, RZ, RZ, UR27 ;  /* 0x0000001bff487e24 */ /* 0x000fe2000f8e00ff */
[----:B------:R-:W-:-:S02]  /*1a630*/  F2FP.SATFINITE.E4M3.F32.PACK_AB_MERGE_C R37, RZ, R37, RZ ;  /* 0x00000025ff25723e */ /* 0x000fc400048070ff */
[----:B------:R-:W-:-:S05]  /*1a640*/  LOP3.LUT P6, RZ, R0, 0x1000, RZ, 0xc0, !PT ;  /* 0x0000100000ff7812 */ /* 0x000fca00078cc0ff */
[----:B------:R-:W-:Y:S02]  /*1a650*/  @!P2 IADD3 R115, P3, P4, R115, UR15, R26 ;  /* 0x0000000f7373ac10 */ /* 0x000fe4000fc7e01a */
[----:B------:R-:W-:Y:S01]  /*1a660*/  @P2 LOP3.LUT R29, R29, 0x8, RZ, 0xfc, !PT ;  /* 0x000000081d1d2812 */ /* 0x000fe200078efcff */
[----:B------:R-:W-:Y:S01]  /*1a670*/  @!P5 STG.E.U8 desc[UR20][R88.64+0x40], R37 ;  /* 0x000040255800d986 */ /* 0x000fe2000c101114 */
[----:B------:R-:W-:Y:S02]  /*1a680*/  @!P2 IADD3.X R121, R72, UR14, R35, P3, P4 ;  /* 0x0000000e4879ac10 */ /* 0x000fe40009fe8423 */
[----:B------:R-:W-:Y:S01]  /*1a690*/  LOP3.LUT P2, RZ, R28, 0x8, RZ, 0xc0, !PT ;  /* 0x000000081cff7812 */ /* 0x000fe2000784c0ff */
[----:B---3--:R-:W-:Y:S01]  /*1a6a0*/  FMUL R2, R226, UR23 ;  /* 0x00000017e2027c20 */ /* 0x008fe20008400000 */
[----:B------:R-:W-:Y:S01]  /*1a6b0*/  ISETP.LT.OR P5, PT, R34, 0x29, !P1 ;  /* 0x000000292200780c */ /* 0x000fe20004fa1670 */
[----:B------:R-:W-:-:S03]  /*1a6c0*/  IMAD.U32 R117, RZ, RZ, UR28 ;  /* 0x0000001cff757e24 */ /* 0x000fc6000f8e00ff */
[----:B------:R-:W-:Y:S02]  /*1a6d0*/  F2FP.SATFINITE.E4M3.F32.PACK_AB_MERGE_C R2, RZ, R2, RZ ;  /* 0x00000002ff02723e */ /* 0x000fe400048070ff */
[----:B------:R-:W-:-:S03]  /*1a6e0*/  LOP3.LUT R29, R29, 0xfffffbff, RZ, 0xc0, !PT ;  /* 0xfffffbff1d1d7812 */ /* 0x000fc600078ec0ff */
[----:B------:R0:W-:Y:S01]  /*1a6f0*/  @!P6 STG.E.U8 desc[UR20][R78.64+0x41], R2 ;  /* 0x000041024e00e986 */ /* 0x0001e2000c101114 */
[----:B------:R-:W-:-:S03]  /*1a700*/  LOP3.LUT P6, RZ, R0, 0x20000, RZ, 0xc0, !PT ;  /* 0x0002000000ff7812 */ /* 0x000fc600078cc0ff */
[--C-:B------:R-:W-:Y:S02]  /*1a710*/  @!P5 IADD3 R117, P3, P4, R117, UR15, R26.reuse ;  /* 0x0000000f7575dc10 */ /* 0x100fe4000fc7e01a */
[----:B------:R-:W-:Y:S01]  /*1a720*/  @P5 LOP3.LUT R29, R29, 0x400, RZ, 0xfc, !PT ;  /* 0x000004001d1d5812 */ /* 0x000fe200078efcff */
[----:B0-----:R-:W0:Y:S01]  /*1a730*/  @!P2 LDC.64 R2, c[0x0][0x5c0] ;  /* 0x00017000ff02ab82 */ /* 0x001e220000000a00 */
[----:B--2---:R-:W-:Y:S02]  /*1a740*/  FMUL R4, R227, UR23 ;  /* 0x00000017e3047c20 */ /* 0x004fe40008400000 */
[----:B------:R-:W2:Y:S01]  /*1a750*/  LDL.LU R227, [R1+0xcc] ;  /* 0x0000cc0001e37983 */ /* 0x000ea20000300800 */
[--C-:B------:R-:W-:Y:S02]  /*1a760*/  @!P5 IADD3.X R123, R72, UR14, R35.reuse, P3, P4 ;  /* 0x0000000e487bdc10 */ /* 0x100fe40009fe8423 */
[----:B------:R-:W-:Y:S02]  /*1a770*/  ISETP.LT.OR P5, PT, R34, 0x2a, !P1 ;  /* 0x0000002a2200780c */ /* 0x000fe40004fa1670 */
[C---:B------:R-:W-:Y:S01]  /*1a780*/  LOP3.LUT P0, RZ, R28.reuse, 0x20, RZ, 0xc0, !PT ;  /* 0x000000201cff7812 */ /* 0x040fe2000780c0ff */
[----:B------:R-:W-:Y:S01]  /*1a790*/  IMAD.U32 R126, RZ, RZ, UR28 ;  /* 0x0000001cff7e7e24 */ /* 0x000fe2000f8e00ff */
[----:B------:R-:W-:Y:S01]  /*1a7a0*/  LOP3.LUT R28, R28, 0xfffffffb, RZ, 0xc0, !PT ;  /* 0xfffffffb1c1c7812 */ /* 0x000fe200078ec0ff */
[----:B------:R-:W-:Y:S01]  /*1a7b0*/  IMAD.U32 R128, RZ, RZ, UR27 ;  /* 0x0000001bff807e24 */ /* 0x000fe2000f8e00ff */
[----:B------:R-:W-:Y:S01]  /*1a7c0*/  LOP3.LUT R29, R29, 0xfffffdff, RZ, 0xc0, !PT ;  /* 0xfffffdff1d1d7812 */ /* 0x000fe200078ec0ff */
[----:B------:R-:W-:Y:S01]  /*1a7d0*/  IMAD.U32 R125, RZ, RZ, UR28 ;  /* 0x0000001cff7d7e24 */ /* 0x000fe2000f8e00ff */
[----:B------:R-:W-:Y:S01]  /*1a7e0*/  @P6 LOP3.LUT R28, R28, 0x4, RZ, 0xfc, !PT ;  /* 0x000000041c1c6812 */ /* 0x000fe200078efcff */
[----:B------:R-:W-:Y:S01]  /*1a7f0*/  IMAD.U32 R127, RZ, RZ, UR27 ;  /* 0x0000001bff7f7e24 */ /* 0x000fe2000f8e00ff */
[----:B------:R-:W-:Y:S01]  /*1a800*/  ISETP.LT.OR P6, PT, R34, 0x31, !P1 ;  /* 0x000000312200780c */ /* 0x000fe20004fc1670 */
[----:B------:R-:W-:Y:S01]  /*1a810*/  IMAD.U32 R89, RZ, RZ, UR28 ;  /* 0x0000001cff597e24 */ /* 0x000fe2000f8e00ff */
[----:B------:R-:W-:Y:S01]  /*1a820*/  F2FP.SATFINITE.E4M3.F32.PACK_AB_MERGE_C R37, RZ, R4, RZ ;  /* 0x00000004ff25723e */ /* 0x000fe200048070ff */
[----:B------:R-:W-:Y:S01]  /*1a830*/  IMAD.U32 R88, RZ, RZ, UR27 ;  /* 0x0000001bff587e24 */ /* 0x000fe2000f8e00ff */
[----:B------:R-:W-:Y:S01]  /*1a840*/  @!P5 IADD3 R126, P3, P4, R126, UR15, R26 ;  /* 0x0000000f7e7edc10 */ /* 0x000fe2000fc7e01a */
[----:B------:R-:W-:Y:S01]  /*1a850*/  IMAD.U32 R87, RZ, RZ, UR28 ;  /* 0x0000001cff577e24 */ /* 0x000fe2000f8e00ff */
[----:B------:R-:W-:Y:S01]  /*1a860*/  @P5 LOP3.LUT R29, R29, 0x200, RZ, 0xfc, !PT ;  /* 0x000002001d1d5812 */ /* 0x000fe200078efcff */
[----:B------:R-:W-:Y:S01]  /*1a870*/  IMAD.U32 R85, RZ, RZ, UR27 ;  /* 0x0000001bff557e24 */ /* 0x000fe2000f8e00ff */
[----:B------:R-:W-:Y:S01]  /*1a880*/  @!P5 IADD3.X R128, R128, UR14, R35, P3, P4 ;  /* 0x0000000e8080dc10 */ /* 0x000fe20009fe8423 */
[----:B------:R-:W3:Y:S01]  /*1a890*/  LDL.LU R226, [R1+0xd0] ;  /* 0x0000d00001e27983 */ /* 0x000ee20000300800 */
[----:B0-----:R-:W-:-:S02]  /*1a8a0*/  @!P2 IADD3 R2, P3, R73, R2, RZ ;  /* 0x000000024902a210 */ /* 0x001fc40007f7e0ff */
[----:B------:R-:W-:Y:S02]  /*1a8b0*/  LOP3.LUT R29, R29, 0xfffffeff, RZ, 0xc0, !PT ;  /* 0xfffffeff1d1d7812 */ /* 0x000fe400078ec0ff */
[----:B------:R-:W-:Y:S01]  /*1a8c0*/  @!P6 IADD3 R125, P4, P5, R125, UR15, R26 ;  /* 0x0000000f7d7dec10 */ /* 0x000fe2000fd9e01a */
[----:B------:R-:W-:Y:S01]  /*1a8d0*/  @!P2 IMAD.X R3, R95, 0x1, R3, P3 ;  /* 0x000000015f03a824 */ /* 0x000fe200018e0603 */
[----:B------:R-:W-:Y:S02]  /*1a8e0*/  @P6 LOP3.LUT R29, R29, 0x100, RZ, 0xfc, !PT ;  /* 0x000001001d1d6812 */ /* 0x000fe400078efcff */
[----:B------:R-:W-:Y:S02]  /*1a8f0*/  @!P6 IADD3.X R127, R127, UR14, R35, P4, P5 ;  /* 0x0000000e7f7fec10 */ /* 0x000fe4000a7ea423 */
[----:B------:R0:W-:Y:S01]  /*1a900*/  @!P2 STG.E.U8 desc[UR20][R2.64+0x40], R37 ;  /* 0x000040250200a986 */ /* 0x0001e2000c101114 */
[----:B------:R-:W-:Y:S01]  /*1a910*/  ISETP.LT.OR P6, PT, R34, 0x32, !P1 ;  /* 0x000000322200780c */ /* 0x000fe20004fc1670 */
[----:B0-----:R-:W0:Y:S01]  /*1a920*/  @!P0 LDC.64 R2, c[0x0][0x5c0] ;  /* 0x00017000ff028b82 */ /* 0x001e220000000a00 */
[----:B------:R-:W-:-:S11]  /*1a930*/  LOP3.LUT R29, R29, 0xfffffffb, RZ, 0xc0, !PT ;  /* 0xfffffffb1d1d7812 */ /* 0x000fd600078ec0ff */
[----:B------:R-:W-:Y:S02]  /*1a940*/  @!P6 IADD3 R89, P2, P3, R89, UR15, R26 ;  /* 0x0000000f5959ec10 */ /* 0x000fe4000fb5e01a */
[----:B------:R-:W-:Y:S02]  /*1a950*/  @P6 LOP3.LUT R29, R29, 0x4, RZ, 0xfc, !PT ;  /* 0x000000041d1d6812 */ /* 0x000fe400078efcff */
[----:B------:R-:W-:Y:S02]  /*1a960*/  @!P6 IADD3.X R88, R88, UR14, R35, P2, P3 ;  /* 0x0000000e5858ec10 */ /* 0x000fe400097e6423 */
[----:B------:R-:W-:Y:S01]  /*1a970*/  ISETP.LT.OR P6, PT, R34, 0x39, !P1 ;  /* 0x000000392200780c */ /* 0x000fe20004fc1670 */
[----:B----4-:R-:W-:Y:S01]  /*1a980*/  FMUL R4, R225, UR23 ;  /* 0x00000017e1047c20 */ /* 0x010fe20008400000 */
[----:B0-----:R-:W-:-:S05]  /*1a990*/  @!P0 IADD3 R2, P2, R100, R2, RZ ;  /* 0x0000000264028210 */ /* 0x001fca0007f5e0ff */
[----:B------:R-:W-:-:S06]  /*1a9a0*/  @!P0 IMAD.X R3, R101, 0x1, R3, P2 ;  /* 0x0000000165038824 */ /* 0x000fcc00010e0603 */
[----:B------:R-:W-:-:S04]  /*1a9b0*/  @!P6 IADD3 R87, P2, P3, R87, UR15, R26 ;  /* 0x0000000f5757ec10 */ /* 0x000fc8000fb5e01a */
[----:B------:R-:W-:Y:S02]  /*1a9c0*/  @!P6 IADD3.X R85, R85, UR14, R35, P2, P3 ;  /* 0x0000000e5555ec10 */ /* 0x000fe400097e6423 */
[----:B------:R-:W-:Y:S01]  /*1a9d0*/  ISETP.LT.OR P3, PT, R34, 0x3a, !P1 ;  /* 0x0000003a2200780c */ /* 0x000fe20004f61670 */
[----:B------:R-:W-:Y:S01]  /*1a9e0*/  IMAD.U32 R37, RZ, RZ, UR28 ;  /* 0x0000001cff257e24 */ /* 0x000fe2000f8e00ff */
[----:B------:R-:W-:-:S05]  /*1a9f0*/  F2FP.SATFINITE.E4M3.F32.PACK_AB_MERGE_C R4, RZ, R4, RZ ;  /* 0x00000004ff04723e */ /* 0x000fca00048070ff */
[----:B------:R3:W-:Y:S06]  /*1aa00*/  @!P0 STG.E.U8 desc[UR20][R2.64+0x41], R4 ;  /* 0x0000410402008986 */ /* 0x0007ec000c101114 */
[----:B------:R-:W-:Y:S01]  /*1aa10*/  @!P3 IADD3 R84, P0, P2, R37, UR15, R26 ;  /* 0x0000000f2554bc10 */ /* 0x000fe2000fa1e01a */
[----:B--2---:R-:W-:Y:S02]  /*1aa20*/  FMUL R37, R227, UR23 ;  /* 0x00000017e3257c20 */ /* 0x004fe40008400000 */
[----:B------:R-:W2:Y:S01]  /*1aa30*/  LDL.LU R227, [R1+0xd4] ;  /* 0x0000d40001e37983 */ /* 0x000ea20000300800 */
[----:B---3--:R-:W-:-:S03]  /*1aa40*/  FMUL R2, R226, UR23 ;  /* 0x00000017e2027c20 */ /* 0x008fc60008400000 */
[----:B------:R-:W3:Y:S01]  /*1aa50*/  LDL.LU R226, [R1+0xd8] ;  /* 0x0000d80001e27983 */ /* 0x000ee20000300800 */
[C---:B------:R-:W-:Y:S02]  /*1aa60*/  LOP3.LUT P4, RZ, R29.reuse, 0x20000, RZ, 0xc0, !PT ;  /* 0x000200001dff7812 */ /* 0x040fe4000788c0ff */
[----:B------:R-:W-:-:S04]  /*1aa70*/  LOP3.LUT R29, R29, 0xffffff7f, RZ, 0xc0, !PT ;  /* 0xffffff7f1d1d7812 */ /* 0x000fc800078ec0ff */
[----:B------:R-:W-:Y:S02]  /*1aa80*/  @P6 LOP3.LUT R29, R29, 0x80, RZ, 0xfc, !PT ;  /* 0x000000801d1d6812 */ /* 0x000fe400078efcff */
[----:B------:R-:W-:Y:S02]  /*1aa90*/  LOP3.LUT P6, RZ, R28, 0x4, RZ, 0xc0, !PT ;  /* 0x000000041cff7812 */ /* 0x000fe400078cc0ff */
[----:B------:R-:W-:Y:S02]  /*1aaa0*/  LOP3.LUT R29, R29, 0xffffffef, RZ, 0xc0, !PT ;  /* 0xffffffef1d1d7812 */ /* 0x000fe400078ec0ff */
[----:B------:R-:W-:Y:S02]  /*1aab0*/  LOP3.LUT P5, RZ, R0, 0x80000, RZ, 0xc0, !PT ;  /* 0x0008000000ff7812 */ /* 0x000fe400078ac0ff */
[----:B------:R-:W-:Y:S02]  /*1aac0*/  @P3 LOP3.LUT R29, R29, 0x10, RZ, 0xfc, !PT ;  /* 0x000000101d1d3812 */ /* 0x000fe400078efcff */
[----:B------:R-:W-:-:S02]  /*1aad0*/  @!P3 IADD3.X R83, R72, UR14, R35, P0, P2 ;  /* 0x0000000e4853bc10 */ /* 0x000fc400087e4423 */
[----:B------:R-:W-:Y:S02]  /*1aae0*/  ISETP.LT.OR P3, PT, R34, 0x41, !P1 ;  /* 0x000000412200780c */ /* 0x000fe40004f61670 */
[----:B------:R-:W-:Y:S02]  /*1aaf0*/  F2FP.SATFINITE.E4M3.F32.PACK_AB_MERGE_C R37, RZ, R37, RZ ;  /* 0x00000025ff25723e */ /* 0x000fe400048070ff */
[----:B------:R-:W-:Y:S01]  /*1ab00*/  F2FP.SATFINITE.E4M3.F32.PACK_AB_MERGE_C R2, RZ, R2, RZ ;  /* 0x00000002ff02723e */ /* 0x000fe200048070ff */
[----:B------:R-:W-:Y:S02]  /*1ab10*/  IMAD.U32 R73, RZ, RZ, UR28 ;  /* 0x0000001cff497e24 */ /* 0x000fe4000f8e00ff */
[----:B------:R-:W-:Y:S01]  /*1ab20*/  @!P6 STG.E.U8 desc[UR20][R76.64+0x48], R37 ;  /* 0x000048254c00e986 */ /* 0x000fe2000c101114 */
[----:B------:R-:W-:-:S03]  /*1ab30*/  LOP3.LUT P6, RZ, R29, 0x80000, RZ, 0xc0, !PT ;  /* 0x000800001dff7812 */ /* 0x000fc600078cc0ff */
[----:B------:R0:W-:Y:S01]  /*1ab40*/  @!P5 STG.E.U8 desc[UR20][R70.64+0x49], R2 ;  /* 0x000049024600d986 */ /* 0x0001e2000c101114 */
[----:B------:R-:W-:Y:S02]  /*1ab50*/  LOP3.LUT R29, R29, 0xffffffbf, RZ, 0xc0, !PT ;  /* 0xffffffbf1d1d7812 */ /* 0x000fe400078ec0ff */
[----:B------:R-:W-:Y:S02]  /*1ab60*/  @!P3 IADD3 R82, P0, P2, R73, UR15, R26 ;  /* 0x0000000f4952bc10 */ /* 0x000fe4000fa1e01a */
[----:B------:R-:W-:Y:S02]  /*1ab70*/  @P3 LOP3.LUT R29, R29, 0x40, RZ, 0xfc, !PT ;  /* 0x000000401d1d3812 */ /* 0x000fe400078efcff */
[----:B------:R-:W-:Y:S01]  /*1ab80*/  @!P3 IADD3.X R81, R72, UR14, R35, P0, P2 ;  /* 0x0000000e4851bc10 */ /* 0x000fe200087e4423 */
[----:B0-----:R-:W0:Y:S01]  /*1ab90*/  @!P4 LDC.64 R2, c[0x0][0x5c0] ;  /* 0x00017000ff02cb82 */ /* 0x001e220000000a00 */
[----:B------:R-:W-:Y:S01]  /*1aba0*/  ISETP.LT.OR P3, PT, R34, 0x42, !P1 ;  /* 0x000000422200780c */ /* 0x000fe20004f61670 */
[----:B------:R-:W-:-:S02]  /*1abb0*/  IMAD.U32 R80, RZ, RZ, UR28 ;  /* 0x0000001cff507e24 */ /* 0x000fc4000f8e00ff */
[----:B--2---:R-:W-:Y:S02]  /*1abc0*/  FMUL R4, R227, UR23 ;  /* 0x00000017e3047c20 */ /* 0x004fe40008400000 */
[----:B------:R-:W2:Y:S01]  /*1abd0*/  LDL.LU R227, [R1+0xdc] ;  /* 0x0000dc0001e37983 */ /* 0x000ea20000300800 */
[----:B------:R-:W-:-:S07]  /*1abe0*/  IMAD.U32 R79, RZ, RZ, UR27 ;  /* 0x0000001bff4f7e24 */ /* 0x000fce000f8e00ff */
[----:B------:R-:W-:Y:S02]  /*1abf0*/  @!P3 IADD3 R80, P0, P2, R80, UR15, R26 ;  /* 0x0000000f5050bc10 */ /* 0x000fe4000fa1e01a */
[----:B------:R-:W-:Y:S01]  /*1ac00*/  F2FP.SATFINITE.E4M3.F32.PACK_AB_MERGE_C R73, RZ, R4, RZ ;  /* 0x00000004ff49723e */ /* 0x000fe200048070ff */
[----:B------:R-:W-:Y:S01]  /*1ac10*/  IMAD.U32 R78, RZ, RZ, UR28 ;  /* 0x0000001cff4e7e24 */ /* 0x000fe2000f8e00ff */
[----:B------:R-:W-:Y:S01]  /*1ac20*/  @!P3 IADD3.X R79, R79, UR14, R35, P0, P2 ;  /* 0x0000000e4f4fbc10 */ /* 0x000fe200087e4423 */
[----:B------:R-:W-:Y:S01]  /*1ac30*/  IMAD.U32 R77, RZ, RZ, UR27 ;  /* 0x0000001bff4d7e24 */ /* 0x000fe2000f8e00ff */
[----:B0-----:R-:W-:Y:S01]  /*1ac40*/  @!P4 IADD3 R2, P0, R5, R2, RZ ;  /* 0x000000020502c210 */ /* 0x001fe20007f1e0ff */
[----:B------:R-:W4:Y:S04]  /*1ac50*/  LDL.LU R225, [R1+0xe0] ;  /* 0x0000e00001e17983 */ /* 0x000f280000300800 */
[----:B------:R-:W-:Y:S01]  /*1ac60*/  @!P4 IMAD.X R3, R97, 0x1, R3, P0 ;  /* 0x000000016103c824 */ /* 0x000fe200000e0603 */
[----:B------:R-:W-:-:S04]  /*1ac70*/  ISETP.LT.OR P5, PT, R34, 0x49, !P1 ;  /* 0x000000492200780c */ /* 0x000fc80004fa1670 */
[----:B------:R0:W-:Y:S01]  /*1ac80*/  @!P4 STG.E.U8 desc[UR20][R2.64+0x48], R73 ;  /* 0x000048490200c986 */ /* 0x0001e2000c101114 */
[----:B------:R-:W-:Y:S02]  /*1ac90*/  ISETP.LT.OR P4, PT, R34, 0x4a, !P1 ;  /* 0x0000004a2200780c */ /* 0x000fe40004f81670 */
[----:B------:R-:W-:Y:S01]  /*1aca0*/  LOP3.LUT R29, R29, 0xffffffdf, RZ, 0xc0, !PT ;  /* 0xffffffdf1d1d7812 */ /* 0x000fe200078ec0ff */
[----:B0-----:R-:W0:Y:S03]  /*1acb0*/  @!P6 LDC.64 R2, c[0x0][0x5c0] ;  /* 0x00017000ff02eb82 */ /* 0x001e260000000a00 */
[----:B------:R-:W-:Y:S02]  /*1acc0*/  @P3 LOP3.LUT R29, R29, 0x20, RZ, 0xfc, !PT ;  /* 0x000000201d1d3812 */ /* 0x000fe400078efcff */
[----:B------:R-:W-:Y:S01]  /*1acd0*/  @!P5 IADD3 R78, P2, P3, R78, UR15, R26 ;  /* 0x0000000f4e4edc10 */ /* 0x000fe2000fb5e01a */
[----:B------:R-:W-:-:S03]  /*1ace0*/  IMAD.U32 R5, RZ, RZ, UR28 ;  /* 0x0000001cff057e24 */ /* 0x000fc6000f8e00ff */
[----:B------:R-:W-:Y:S01]  /*1acf0*/  @!P5 IADD3.X R77, R77, UR14, R35, P2, P3 ;  /* 0x0000000e4d4ddc10 */ /* 0x000fe200097e6423 */
[----:B------:R-:W-:Y:S01]  /*1ad00*/  IMAD.U32 R70, RZ, RZ, UR27 ;  /* 0x0000001bff467e24 */ /* 0x000fe2000f8e00ff */
[----:B------:R-:W-:Y:S02]  /*1ad10*/  ISETP.LT.OR P3, PT, R34, 0x51, !P1 ;  /* 0x000000512200780c */ /* 0x000fe40004f61670 */
[----:B------:R-:W-:Y:S01]  /*1ad20*/  @!P4 IADD3 R4, P0, P2, R5, UR15, R26 ;  /* 0x0000000f0504cc10 */ /* 0x000fe2000fa1e01a */
[----:B------:R-:W-:-:S03]  /*1ad30*/  IMAD.U32 R37, RZ, RZ, UR28 ;  /* 0x0000001cff257e24 */ /* 0x000fc6000f8e00ff */
[----:B------:R-:W-:Y:S02]  /*1ad40*/  @!P4 IADD3.X R5, R70, UR14, R35, P0, P2 ;  /* 0x0000000e4605cc10 */ /* 0x000fe400087e4423 */
[----:B0-----:R-:W-:-:S05]  /*1ad50*/  @!P6 IADD3 R2, P0, R96, R2, RZ ;  /* 0x000000026002e210 */ /* 0x001fca0007f1e0ff */
[----:B------:R-:W-:Y:S01]  /*1ad60*/  @!P6 IMAD.X R3, R102, 0x1, R3, P0 ;  /* 0x000000016603e824 */ /* 0x000fe200000e0603 */
[----:B------:R-:W-:Y:S01]  /*1ad70*/  @!P3 IADD3 R37, P0, P2, R37, UR15, R26 ;  /* 0x0000000f2525bc10 */ /* 0x000fe2000fa1e01a */
[----:B---3--:R-:W-:-:S03]  /*1ad80*/  FMUL R71, R226, UR23 ;  /* 0x00000017e2477c20 */ /* 0x008fc60008400000 */
        /* <DEDUP_REMOVED lines=8> */
[----:B------:R-:W-:-:S03]  /*1ae10*/  LOP3.LUT R0, R0, 0xefffffff, RZ, 0xc0, !PT ;  /* 0xefffffff00007812 */ /* 0x000fc600078ec0ff */
[----:B------:R-:W3:Y:S01]  /*1ae20*/  LDL.LU R226, [R1+0xe8] ;  /* 0x0000e80001e27983 */ /* 0x000ee20000300800 */
[----:B------:R-:W-:-:S03]  /*1ae30*/  @P5 LOP3.LUT R0, R0, 0x10000000, RZ, 0xfc, !PT ;  /* 0x1000000000005812 */ /* 0x000fc600078efcff */
[----:B------:R-:W3:Y:S01]  /*1ae40*/  LDL.LU R222, [R1+0xec] ;  /* 0x0000ec0001de7983 */ /* 0x000ee20000300800 */
[----:B------:R-:W-:-:S03]  /*1ae50*/  LOP3.LUT R0, R0, 0xdfffffff, RZ, 0xc0, !PT ;  /* 0xdfffffff00007812 */ /* 0x000fc600078ec0ff */
[----:B------:R-:W3:Y:S01]  /*1ae60*/  LDL.LU R224, [R1+0xf0] ;  /* 0x0000f00001e07983 */ /* 0x000ee20000300800 */
[----:B------:R-:W-:-:S04]  /*1ae70*/  @P4 LOP3.LUT R0, R0, 0x20000000, RZ, 0xfc, !PT ;  /* 0x2000000000004812 */ /* 0x000fc800078efcff */
[C---:B------:R-:W-:Y:S02]  /*1ae80*/  LOP3.LUT P4, RZ, R0.reuse, 0x1000000, RZ, 0xc0, !PT ;  /* 0x0100000000ff7812 */ /* 0x040fe4000788c0ff */
[----:B------:R-:W-:-:S04]  /*1ae90*/  LOP3.LUT R0, R0, 0xf7ffffff, RZ, 0xc0, !PT ;  /* 0xf7ffffff00007812 */ /* 0x000fc800078ec0ff */
[----:B------:R-:W-:Y:S02]  /*1aea0*/  @P3 LOP3.LUT R0, R0, 0x8000000, RZ, 0xfc, !PT ;  /* 0x0800000000003812 */ /* 0x000fe400078efcff */
[----:B------:R-:W-:Y:S02]  /*1aeb0*/  LOP3.LUT P5, RZ, R29, 0x1000000, RZ, 0xc0, !PT ;  /* 0x010000001dff7812 */ /* 0x000fe400078ac0ff */
[----:B------:R-:W-:Y:S01]  /*1aec0*/  LOP3.LUT P3, RZ, R0, 0x2000000, RZ, 0xc0, !PT ;  /* 0x0200000000ff7812 */ /* 0x000fe2000786c0ff */
[----:B----4-:R-:W-:Y:S01]  /*1aed0*/  FMUL R2, R225, UR23 ;  /* 0x00000017e1027c20 */ /* 0x010fe20008400000 */
[----:B------:R-:W-:Y:S01]  /*1aee0*/  F2FP.SATFINITE.E4M3.F32.PACK_AB_MERGE_C R95, RZ, R73, RZ ;  /* 0x00000049ff5f723e */ /* 0x000fe200048070ff */
[----:B------:R-:W-:Y:S01]  /*1aef0*/  IMAD.U32 R96, RZ, RZ, UR27 ;  /* 0x0000001bff607e24 */ /* 0x000fe2000f8e00ff */
[----:B------:R-:W-:Y:S01]  /*1af00*/  @!P0 IADD3.X R72, R72, UR14, R35, P2, P6 ;  /* 0x0000000e48488c10 */ /* 0x000fe200097ec423 */
[----:B------:R-:W4:Y:S01]  /*1af10*/  LDL.LU R225, [R1+0xf4] ;  /* 0x0000f40001e17983 */ /* 0x000f220000300800 */
[----:B------:R-:W-:-:S03]  /*1af20*/  F2FP.SATFINITE.E4M3.F32.PACK_AB_MERGE_C R2, RZ, R2, RZ ;  /* 0x00000002ff02723e */ /* 0x000fc600048070ff */
[----:B------:R-:W-:Y:S01]  /*1af30*/  @!P4 STG.E.U8 desc[UR20][R74.64+0x50], R95 ;  /* 0x0000505f4a00c986 */ /* 0x000fe2000c101114 */
[----:B------:R-:W-:-:S03]  /*1af40*/  ISETP.LT.OR P2, PT, R34, 0x59, !P1 ;  /* 0x000000592200780c */ /* 0x000fc60004f41670 */
[----:B------:R0:W-:Y:S01]  /*1af50*/  @!P3 STG.E.U8 desc[UR20][R68.64+0x51], R2 ;  /* 0x000051024400b986 */ /* 0x0001e2000c101114 */
[----:B------:R-:W-:Y:S01]  /*1af60*/  ISETP.LT.OR P1, PT, R34, 0x5a, !P1 ;  /* 0x0000005a2200780c */ /* 0x000fe20004f21670 */
[----:B------:R-:W-:Y:S01]  /*1af70*/  IMAD.U32 R73, RZ, RZ, UR28 ;  /* 0x0000001cff497e24 */ /* 0x000fe2000f8e00ff */
[----:B------:R-:W-:Y:S01]  /*1af80*/  LOP3.LUT R0, R0, 0xbfffffff, RZ, 0xc0, !PT ;  /* 0xbfffffff00007812 */ /* 0x000fe200078ec0ff */
[----:B------:R-:W4:Y:S01]  /*1af90*/  LDL.LU R223, [R1+0xf8] ;  /* 0x0000f80001df7983 */ /* 0x000f220000300800 */
[----:B0-----:R-:W0:Y:S02]  /*1afa0*/  @!P5 LDC.64 R2, c[0x0][0x5c0] ;  /* 0x00017000ff02db82 */ /* 0x001e240000000a00 */
[----:B------:R-:W-:Y:S01]  /*1afb0*/  @P0 LOP3.LUT R0, R0, 0x40000000, RZ, 0xfc, !PT ;  /* 0x4000000000000812 */ /* 0x000fe200078efcff */
[----:B------:R-:W-:Y:S02]  /*1afc0*/  IMAD.U32 R74, RZ, RZ, UR28 ;  /* 0x0000001cff4a7e24 */ /* 0x000fe4000f8e00ff */
[----:B------:R-:W-:Y:S01]  /*1afd0*/  @!P2 IADD3 R76, P0, P6, R73, UR15, R26 ;  /* 0x0000000f494cac10 */ /* 0x000fe2000fe1e01a */
[----:B------:R-:W-:-:S03]  /*1afe0*/  IMAD.U32 R73, RZ, RZ, UR27 ;  /* 0x0000001bff497e24 */ /* 0x000fc6000f8e00ff */
[----:B------:R-:W-:Y:S02]  /*1aff0*/  @!P2 IADD3.X R75, R96, UR14, R35, P0, P6 ;  /* 0x0000000e604bac10 */ /* 0x000fe400087ec423 */
[----:B------:R-:W-:-:S04]  /*1b000*/  @!P1 IADD3 R74, P0, P6, R74, UR15, R26 ;  /* 0x0000000f4a4a9c10 */ /* 0x000fc8000fe1e01a */
[----:B------:R-:W-:Y:S02]  /*1b010*/  @!P1 IADD3.X R73, R73, UR14, R35, P0, P6 ;  /* 0x0000000e49499c10 */ /* 0x000fe400087ec423 */
[----:B0-----:R-:W-:Y:S01]  /*1b020*/  @!P5 IADD3 R2, P6, R86, R2, RZ ;  /* 0x000000025602d210 */ /* 0x001fe20007fde0ff */
[----:B--2---:R-:W-:Y:S02]  /*1b030*/  FMUL R86, R227, UR23 ;  /* 0x00000017e3567c20 */ /* 0x004fe40008400000 */
[----:B------:R-:W2:Y:S01]  /*1b040*/  LDL.LU R227, [R1+0xfc] ;  /* 0x0000fc0001e37983 */ /* 0x000ea20000300800 */
[----:B------:R-:W-:Y:S02]  /*1b050*/  LOP3.LUT P4, RZ, R29, 0x400000, RZ, 0xc0, !PT ;  /* 0x004000001dff7812 */ /* 0x000fe4000788c0ff */
[----:B------:R-:W-:Y:S02]  /*1b060*/  LOP3.LUT R28, R28, 0xfffffffd, RZ, 0xc0, !PT ;  /* 0xfffffffd1c1c7812 */ /* 0x000fe400078ec0ff */
[----:B------:R-:W-:Y:S01]  /*1b070*/  F2FP.SATFINITE.E4M3.F32.PACK_AB_MERGE_C R95, RZ, R86, RZ ;  /* 0x00000056ff5f723e */ /* 0x000fe200048070ff */
[----:B---3--:R-:W-:Y:S01]  /*1b080*/  FMUL R86, R226, UR23 ;  /* 0x00000017e2567c20 */ /* 0x008fe20008400000 */
[----:B------:R-:W-:Y:S01]  /*1b090*/  FMUL R68, R222, UR23 ;  /* 0x00000017de447c20 */ /* 0x000fe20008400000 */
[----:B------:R-:W3:Y:S06]  /*1b0a0*/  LDL.LU R226, [R1+0x100] ;  /* 0x0001000001e27983 */ /* 0x000eec0000300800 */
[----:B------:R-:W-:-:S02]  /*1b0b0*/  @P4 LOP3.LUT R28, R28, 0x2, RZ, 0xfc, !PT ;  /* 0x000000021c1c4812 */ /* 0x000fc400078efcff */
[----:B------:R-:W-:Y:S01]  /*1b0c0*/  LOP3.LUT P4, RZ, R29, 0x800000, RZ, 0xc0, !PT ;  /* 0x008000001dff7812 */ /* 0x000fe2000788c0ff */
[----:B------:R-:W-:Y:S01]  /*1b0d0*/  @!P5 IMAD.X R3, R104, 0x1, R3, P6 ;  /* 0x000000016803d824 */ /* 0x000fe200030e0603 */
[----:B------:R-:W-:Y:S01]  /*1b0e0*/  F2FP.SATFINITE.E4M3.F32.PACK_AB_MERGE_C R97, RZ, R68, RZ ;  /* 0x00000044ff61723e */ /* 0x000fe200048070ff */
[----:B------:R-:W-:Y:S02]  /*1b0f0*/  FMUL R68, R224, UR23 ;  /* 0x00000017e0447c20 */ /* 0x000fe40008400000 */
[----:B------:R-:W3:Y:S04]  /*1b100*/  LDL.LU R224, [R1+0x104] ;  /* 0x0001040001e07983 */ /* 0x000ee80000300800 */
[----:B------:R0:W-:Y:S04]  /*1b110*/  @!P5 STG.E.U8 desc[UR20][R2.64+0x50], R95 ;  /* 0x0000505f0200d986 */ /* 0x0001e8000c101114 */
[----:B0-----:R-:W0:Y:S01]  /*1b120*/  @!P4 LDC.64 R2, c[0x0][0x5c0] ;  /* 0x00017000ff02cb82 */ /* 0x001e220000000a00 */
[----:B------:R-:W-:-:S02]  /*1b130*/  LOP3.LUT R0, R0, 0x7fffffff, RZ, 0xc0, !PT ;  /* 0x7fffffff00007812 */ /* 0x000fc400078ec0ff */
[----:B------:R-:W-:Y:S02]  /*1b140*/  LOP3.LUT R28, R28, 0xfffffffe, RZ, 0xc0, !PT ;  /* 0xfffffffe1c1c7812 */ /* 0x000fe400078ec0ff */
[----:B------:R-:W-:Y:S02]  /*1b150*/  @P2 LOP3.LUT R0, R0, 0x80000000, RZ, 0xfc, !PT ;  /* 0x8000000000002812 */ /* 0x000fe400078efcff */
[----:B------:R-:W-:Y:S02]  /*1b160*/  @P1 LOP3.LUT R28, R28, 0x1, RZ, 0xfc, !PT ;  /* 0x000000011c1c1812 */ /* 0x000fe400078efcff */
[----:B------:R-:W-:Y:S02]  /*1b170*/  LOP3.LUT P1, RZ, R0, 0x400000, RZ, 0xc0, !PT ;  /* 0x0040000000ff7812 */ /* 0x000fe4000782c0ff */
[----:B------:R-:W-:Y:S01]  /*1b180*/  F2FP.SATFINITE.E4M3.F32.PACK_AB_MERGE_C R95, RZ, R68, RZ ;  /* 0x00000044ff5f723e */ /* 0x000fe200048070ff */
[----:B----4-:R-:W-:Y:S02]  /*1b190*/  FMUL R68, R225, UR23 ;  /* 0x00000017e1447c20 */ /* 0x010fe40008400000 */
[----:B------:R-:W4:Y:S01]  /*1b1a0*/  LDL.LU R225, [R1+0x108] ;  /* 0x0001080001e17983 */ /* 0x000f220000300800 */
[----:B------:R-:W-:-:S03]  /*1b1b0*/  F2FP.SATFINITE.E4M3.F32.PACK_AB_MERGE_C R69, RZ, R86, RZ ;  /* 0x00000056ff45723e */ /* 0x000fc600048070ff */
[----:B------:R-:W4:Y:S01]  /*1b1c0*/  LDL.LU R222, [R1+0x10c] ;  /* 0x00010c0001de7983 */ /* 0x000f220000300800 */
[----:B0-----:R-:W-:-:S05]  /*1b1d0*/  @!P4 IADD3 R2, P6, R103, R2, RZ ;  /* 0x000000026702c210 */ /* 0x001fca0007fde0ff */
[----:B------:R-:W-:Y:S01]  /*1b1e0*/  @!P4 IMAD.X R3, R105, 0x1, R3, P6 ;  /* 0x000000016903c824 */ /* 0x000fe200030e0603 */
[----:B------:R-:W-:-:S04]  /*1b1f0*/  LOP3.LUT P6, RZ, R0, 0x800000, RZ, 0xc0, !PT ;  /* 0x0080000000ff7812 */ /* 0x000fc800078cc0ff */
[----:B------:R0:W-:Y:S09]  /*1b200*/  @!P4 STG.E.U8 desc[UR20][R2.64+0x51], R69 ;  /* 0x000051450200c986 */ /* 0x0001f2000c101114 */
[----:B------:R-:W-:Y:S04]  /*1b210*/  @!P6 STG.E.U8 desc[UR20][R66.64+0x58], R97 ;  /* 0x000058614200e986 */ /* 0x000fe8000c101114 */
[----:B------:R2:W-:Y:S01]  /*1b220*/  @!P1 STG.E.U8 desc[UR20][R62.64+0x59], R95 ;  /* 0x0000595f3e009986 */ /* 0x0005e2000c101114 */
[----:B------:R-:W-:-:S13]  /*1b230*/  LOP3.LUT P4, RZ, R28, 0x2, RZ, 0xc0, !PT ;  /* 0x000000021cff7812 */ /* 0x000fda000788c0ff */
[----:B0-----:R-:W0:Y:S01]  /*1b240*/  @!P4 LDC.64 R2, c[0x0][0x5c0] ;  /* 0x00017000ff02cb82 */ /* 0x001e220000000a00 */
[----:B------:R-:W-:Y:S02]  /*1b250*/  LOP3.LUT P2, RZ, R29, 0x200000, RZ, 0xc0, !PT ;  /* 0x002000001dff7812 */ /* 0x000fe4000784c0ff */
[----:B------:R-:W-:Y:S01]  /*1b260*/  F2FP.SATFINITE.E4M3.F32.PACK_AB_MERGE_C R69, RZ, R68, RZ ;  /* 0x00000044ff45723e */ /* 0x000fe200048070ff */
[----:B--2---:R-:W-:Y:S02]  /*1b270*/  FMUL R62, R227, UR23 ;  /* 0x00000017e33e7c20 */ /* 0x004fe40008400000 */
[----:B------:R-:W2:Y:S01]  /*1b280*/  LDL.LU R227, [R1+0x110] ;  /* 0x0001100001e37983 */ /* 0x000ea20000300800 */
[----:B0-----:R-:W-:-:S05]  /*1b290*/  @!P4 IADD3 R2, P6, R98, R2, RZ ;  /* 0x000000026202c210 */ /* 0x001fca0007fde0ff */
[----:B------:R-:W-:-:S05]  /*1b2a0*/  @!P4 IMAD.X R3, R99, 0x1, R3, P6 ;  /* 0x000000016303c824 */ /* 0x000fca00030e0603 */
[----:B------:R0:W-:Y:S02]  /*1b2b0*/  @!P4 STG.E.U8 desc[UR20][R2.64+0x58], R69 ;  /* 0x000058450200c986 */ /* 0x0001e4000c101114 */
[----:B0-----:R-:W0:Y:S01]  /*1b2c0*/  @!P2 LDC.64 R2, c[0x0][0x5c0] ;  /* 0x00017000ff02ab82 */ /* 0x001e220000000a00 */
[----:B------:R-:W-:Y:S01]  /*1b2d0*/  LOP3.LUT P5, RZ, R29, 0x100000, RZ, 0xc0, !PT ;  /* 0x001000001dff7812 */ /* 0x000fe200078ac0ff */
[----:B------:R-:W-:-:S05]  /*1b2e0*/  FMUL R66, R223, UR23 ;  /* 0x00000017df427c20 */ /* 0x000fca0008400000 */
[----:B------:R-:W-:Y:S02]  /*1b2f0*/  F2FP.SATFINITE.E4M3.F32.PACK_AB_MERGE_C R67, RZ, R66, RZ ;  /* 0x00000042ff43723e */ /* 0x000fe400048070ff */
[----:B0-----:R-:W-:-:S05]  /*1b300*/  @!P2 IADD3 R2, P6, R109, R2, RZ ;  /* 0x000000026d02a210 */ /* 0x001fca0007fde0ff */
[----:B------:R-:W-:-:S05]  /*1b310*/  @!P2 IMAD.X R3, R114, 0x1, R3, P6 ;  /* 0x000000017203a824 */ /* 0x000fca00030e0603 */
[----:B------:R0:W-:Y:S02]  /*1b320*/  @!P2 STG.E.U8 desc[UR20][R2.64+0x59], R67 ;  /* 0x000059430200a986 */ /* 0x0001e4000c101114 */
[----:B0-----:R-:W0:Y:S01]  /*1b330*/  @!P5 LDC.64 R2, c[0x0][0x5c0] ;  /* 0x00017000ff02db82 */ /* 0x001e220000000a00 */
[----:B------:R-:W-:Y:S02]  /*1b340*/  LOP3.LUT P1, RZ, R0, 0x10000, RZ, 0xc0, !PT ;  /* 0x0001000000ff7812 */ /* 0x000fe4000782c0ff */
[----:B------:R-:W-:Y:S01]  /*1b350*/  F2FP.SATFINITE.E4M3.F32.PACK_AB_MERGE_C R95, RZ, R62, RZ ;  /* 0x0000003eff5f723e */ /* 0x000fe200048070ff */
[----:B---3--:R-:W-:Y:S01]  /*1b360*/  FMUL R62, R226, UR23 ;  /* 0x00000017e23e7c20 */ /* 0x008fe20008400000 */
[C---:B------:R-:W-:Y:S01]  /*1b370*/  LOP3.LUT P0, RZ, R0.reuse, 0x200000, RZ, 0xc0, !PT ;  /* 0x0020000000ff7812 */ /* 0x040fe2000780c0ff */
[----:B------:R-:W3:Y:S01]  /*1b380*/  LDL.LU R226, [R1+0x114] ;  /* 0x0001140001e27983 */ /* 0x000ee20000300800 */
[----:B------:R-:W-:Y:S02]  /*1b390*/  LOP3.LUT P3, RZ, R0, 0x100000, RZ, 0xc0, !PT ;  /* 0x0010000000ff7812 */ /* 0x000fe4000786c0ff */
[----:B------:R-:W-:Y:S01]  /*1b3a0*/  P2R R63, PR, RZ, 0x2 ;  /* 0x00000002ff3f7803 */ /* 0x000fe20000000000 */
[----:B------:R-:W3:Y:S01]  /*1b3b0*/  LDL.LU R223, [R1+0x118] ;  /* 0x0001180001df7983 */ /* 0x000ee20000300800 */
[----:B------:R-:W-:-:S02]  /*1b3c0*/  LOP3.LUT P1, RZ, R29, 0x40000, RZ, 0xc0, !PT ;  /* 0x000400001dff7812 */ /* 0x000fc4000782c0ff */
[----:B------:R-:W-:Y:S01]  /*1b3d0*/  F2FP.SATFINITE.E4M3.F32.PACK_AB_MERGE_C R69, RZ, R62, RZ ;  /* 0x0000003eff45723e */ /* 0x000fe200048070ff */
[----:B------:R-:W-:Y:S02]  /*1b3e0*/  FMUL R62, R224, UR23 ;  /* 0x00000017e03e7c20 */ /* 0x000fe40008400000 */
[----:B------:R-:W3:Y:S03]  /*1b3f0*/  LDL.LU R224, [R1+0x11c] ;  /* 0x00011c0001e07983 */ /* 0x000ee60000300800 */
[----:B------:R-:W-:Y:S02]  /*1b400*/  F2FP.SATFINITE.E4M3.F32.PACK_AB_MERGE_C R67, RZ, R62, RZ ;  /* 0x0000003eff43723e */ /* 0x000fe400048070ff */
[----:B0-----:R-:W-:Y:S01]  /*1b410*/  @!P5 IADD3 R2, P6, R106, R2, RZ ;  /* 0x000000026a02d210 */ /* 0x001fe20007fde0ff */
[----:B------:R-:W-:Y:S04]  /*1b420*/  @!P0 STG.E.U8 desc[UR20][R64.64], R95 ;  /* 0x0000005f40008986 */ /* 0x000fe8000c101114 */
[----:B------:R-:W-:Y:S01]  /*1b430*/  @!P5 IMAD.X R3, R111, 0x1, R3, P6 ;  /* 0x000000016f03d824 */ /* 0x000fe200030e0603 */
[----:B------:R-:W-:Y:S04]  /*1b440*/  @!P3 STG.E.U8 desc[UR20][R58.64+0x1], R69 ;  /* 0x000001453a00b986 */ /* 0x000fe8000c101114 */
[----:B------:R0:W-:Y:S02]  /*1b450*/  @!P5 STG.E.U8 desc[UR20][R2.64], R67 ;  /* 0x000000430200d986 */ /* 0x0001e4000c101114 */
[----:B0-----:R-:W0:Y:S01]  /*1b460*/  @!P1 LDC.64 R2, c[0x0][0x5c0] ;  /* 0x00017000ff029b82 */ /* 0x001e220000000a00 */
[----:B----4-:R-:W-:Y:S01]  /*1b470*/  FMUL R62, R225, UR23 ;  /* 0x00000017e13e7c20 */ /* 0x010fe20008400000 */
[----:B------:R-:W-:Y:S01]  /*1b480*/  FMUL R58, R222, UR23 ;  /* 0x00000017de3a7c20 */ /* 0x000fe20008400000 */
[----:B------:R-:W4:Y:S03]  /*1b490*/  LDL.LU R225, [R1+0x120] ;  /* 0x0001200001e17983 */ /* 0x000f260000300800 */
[----:B------:R-:W-:-:S02]  /*1b4a0*/  F2FP.SATFINITE.E4M3.F32.PACK_AB_MERGE_C R59, RZ, R62, RZ ;  /* 0x0000003eff3b723e */ /* 0x000fc400048070ff */
[----:B0-----:R-:W-:-:S05]  /*1b4b0*/  @!P1 IADD3 R2, P6, R93, R2, RZ ;  /* 0x000000025d029210 */ /* 0x001fca0007fde0ff */
[----:B------:R-:W-:-:S05]  /*1b4c0*/  @!P1 IMAD.X R3, R108, 0x1, R3, P6 ;  /* 0x000000016c039824 */ /* 0x000fca00030e0603 */
[----:B------:R0:W-:Y:S01]  /*1b4d0*/  @!P1 STG.E.U8 desc[UR20][R2.64+0x1], R59 ;  /* 0x0000013b02009986 */ /* 0x0001e2000c101114 */
[----:B------:R-:W-:Y:S02]  /*1b4e0*/  ISETP.NE.AND P1, PT, R63, RZ, PT ;  /* 0x000000ff3f00720c */ /* 0x000fe40003f25270 */
[----:B------:R-:W-:Y:S01]  /*1b4f0*/  F2FP.SATFINITE.E4M3.F32.PACK_AB_MERGE_C R63, RZ, R58, RZ ;  /* 0x0000003aff3f723e */ /* 0x000fe200048070ff */
[----:B--2---:R-:W-:Y:S02]  /*1b500*/  FMUL R58, R227, UR23 ;  /* 0x00000017e33a7c20 */ /* 0x004fe40008400000 */
[----:B------:R-:W2:Y:S01]  /*1b510*/  LDL.LU R227, [R1+0x124] ;  /* 0x0001240001e37983 */ /* 0x000ea20000300800 */
[----:B------:R-:W-:Y:S02]  /*1b520*/  LOP3.LUT P6, RZ, R0, 0x40000, RZ, 0xc0, !PT ;  /* 0x0004000000ff7812 */ /* 0x000fe400078cc0ff */
[----:B------:R-:W-:Y:S02]  /*1b530*/  LOP3.LUT P4, RZ, R29, 0x10000, RZ, 0xc0, !PT ;  /* 0x000100001dff7812 */ /* 0x000fe4000788c0ff */
[----:B------:R-:W-:-:S09]  /*1b540*/  F2FP.SATFINITE.E4M3.F32.PACK_AB_MERGE_C R65, RZ, R58, RZ ;  /* 0x0000003aff41723e */ /* 0x000fd200048070ff */
[----:B------:R-:W-:Y:S02]  /*1b550*/  @!P6 STG.E.U8 desc[UR20][R56.64+0x8], R63 ;  /* 0x0000083f3800e986 */ /* 0x000fe4000c101114 */
[----:B0-----:R-:W0:Y:S02]  /*1b560*/  @!P4 LDC.64 R2, c[0x0][0x5c0] ;  /* 0x00017000ff02cb82 */ /* 0x001e240000000a00 */
[----:B------:R1:W-:Y:S01]  /*1b570*/  @!P1 STG.E.U8 desc[UR20][R54.64+0x9], R65 ;  /* 0x0000094136009986 */ /* 0x0003e2000c101114 */
[----:B0-----:R-:W-:Y:S01]  /*1b580*/  @!P4 IADD3 R2, P6, R92, R2, RZ ;  /* 0x000000025c02c210 */ /* 0x001fe20007fde0ff */
[----:B---3--:R-:W-:Y:S02]  /*1b590*/  FMUL R58, R226, UR23 ;  /* 0x00000017e23a7c20 */ /* 0x008fe40008400000 */
[----:B------:R-:W3:Y:S04]  /*1b5a0*/  LDL.LU R226, [R1+0x128] ;  /* 0x0001280001e27983 */ /* 0x000ee80000300800 */
[----:B------:R-:W3:Y:S01]  /*1b5b0*/  LDL.LU R222, [R1+0x12c] ;  /* 0x00012c0001de7983 */ /* 0x000ee20000300800 */
[----:B-1----:R-:W-:-:S03]  /*1b5c0*/  FMUL R54, R224, UR23 ;  /* 0x00000017e0367c20 */ /* 0x002fc60008400000 */
[----:B------:R-:W3:Y:S01]  /*1b5d0*/  LDL.LU R224, [R1+0x130] ;  /* 0x0001300001e07983 */ /* 0x000ee20000300800 */
[----:B------:R-:W-:Y:S01]  /*1b5e0*/  @!P4 IMAD.X R3, R107, 0x1, R3, P6 ;  /* 0x000000016b03c824 */ /* 0x000fe200030e0603 */
[----:B------:R-:W-:Y:S01]  /*1b5f0*/  F2FP.SATFINITE.E4M3.F32.PACK_AB_MERGE_C R59, RZ, R58, RZ ;  /* 0x0000003aff3b723e */ /* 0x000fe200048070ff */
[----:B------:R-:W-:Y:S01]  /*1b600*/  FMUL R56, R223, UR23 ;  /* 0x00000017df387c20 */ /* 0x000fe20008400000 */
[----:B------:R-:W-:Y:S01]  /*1b610*/  F2FP.SATFINITE.E4M3.F32.PACK_AB_MERGE_C R57, RZ, R54, RZ ;  /* 0x00000036ff39723e */ /* 0x000fe200048070ff */
[----:B------:R-:W3:Y:S04]  /*1b620*/  LDL.LU R223, [R1+0x134] ;  /* 0x0001340001df7983 */ /* 0x000ee80000300800 */
[----:B------:R0:W-:Y:S01]  /*1b630*/  @!P4 STG.E.U8 desc[UR20][R2.64+0x8], R59 ;  /* 0x0000083b0200c986 */ /* 0x0001e2000c101114 */
[----:B----4-:R-:W-:-:S05]  /*1b640*/  FMUL R54, R225, UR23 ;  /* 0x00000017e1367c20 */ /* 0x010fca0008400000 */
[----:B0-----:R-:W-:Y:S02]  /*1b650*/  F2FP.SATFINITE.E4M3.F32.PACK_AB_MERGE_C R59, RZ, R54, RZ ;  /* 0x00000036ff3b723e */ /* 0x001fe400048070ff */
[----:B------:R-:W-:-:S13]  /*1b660*/  LOP3.LUT P2, RZ, R29, 0x8000, RZ, 0xc0, !PT ;  /* 0x000080001dff7812 */ /* 0x000fda000784c0ff */
[----:B------:R-:W0:Y:S01]  /*1b670*/  @!P2 LDC.64 R2, c[0x0][0x5c0] ;  /* 0x00017000ff02ab82 */ /* 0x000e220000000a00 */
[----:B--2---:R-:W-:Y:S02]  /*1b680*/  FMUL R54, R227, UR23 ;  /* 0x00000017e3367c20 */ /* 0x004fe40008400000 */
[----:B------:R-:W2:Y:S01]  /*1b690*/  LDL.LU R227, [R1+0x138] ;  /* 0x0001380001e37983 */ /* 0x000ea20000300800 */
[----:B------:R-:W-:Y:S02]  /*1b6a0*/  LOP3.LUT P3, RZ, R29, 0x4000, RZ, 0xc0, !PT ;  /* 0x000040001dff7812 */ /* 0x000fe4000786c0ff */
[----:B0-----:R-:W-:Y:S01]  /*1b6b0*/  @!P2 IADD3 R2, P6, R94, R2, RZ ;  /* 0x000000025e02a210 */ /* 0x001fe20007fde0ff */
[----:B------:R-:W4:Y:S01]  /*1b6c0*/  LDL.LU R225, [R1+0x13c] ;  /* 0x00013c0001e17983 */ /* 0x000f220000300800 */
[----:B------:R-:W-:-:S03]  /*1b6d0*/  F2FP.SATFINITE.E4M3.F32.PACK_AB_MERGE_C R55, RZ, R56, RZ ;  /* 0x00000038ff37723e */ /* 0x000fc600048070ff */
[----:B------:R-:W-:-:S05]  /*1b6e0*/  @!P2 IMAD.X R3, R110, 0x1, R3, P6 ;  /* 0x000000016e03a824 */ /* 0x000fca00030e0603 */
[----:B------:R0:W-:Y:S02]  /*1b6f0*/  @!P2 STG.E.U8 desc[UR20][R2.64+0x9], R55 ;  /* 0x000009370200a986 */ /* 0x0001e4000c101114 */
[----:B0-----:R-:W0:Y:S01]  /*1b700*/  @!P3 LDC.64 R2, c[0x0][0x5c0] ;  /* 0x00017000ff02bb82 */ /* 0x001e220000000a00 */
[C---:B------:R-:W-:Y:S02]  /*1b710*/  LOP3.LUT P1, RZ, R0.reuse, 0x400, RZ, 0xc0, !PT ;  /* 0x0000040000ff7812 */ /* 0x040fe4000782c0ff */
[C---:B------:R-:W-:Y:S02]  /*1b720*/  LOP3.LUT P0, RZ, R0.reuse, 0x8000, RZ, 0xc0, !PT ;  /* 0x0000800000ff7812 */ /* 0x040fe4000780c0ff */
[----:B------:R-:W-:Y:S02]  /*1b730*/  LOP3.LUT P5, RZ, R0, 0x4000, RZ, 0xc0, !PT ;  /* 0x0000400000ff7812 */ /* 0x000fe400078ac0ff */
[----:B------:R-:W-:Y:S02]  /*1b740*/  P2R R58, PR, RZ, 0x2 ;  /* 0x00000002ff3a7803 */ /* 0x000fe40000000000 */
[----:B------:R-:W-:-:S02]  /*1b750*/  LOP3.LUT P1, RZ, R29, 0x2000, RZ, 0xc0, !PT ;  /* 0x000020001dff7812 */ /* 0x000fc4000782c0ff */
[----:B------:R-:W-:-:S05]  /*1b760*/  F2FP.SATFINITE.E4M3.F32.PACK_AB_MERGE_C R55, RZ, R54, RZ ;  /* 0x00000036ff37723e */ /* 0x000fca00048070ff */
[----:B------:R-:W-:Y:S01]  /*1b770*/  @!P0 STG.E.U8 desc[UR20][R60.64+0x10], R57 ;  /* 0x000010393c008986 */ /* 0x000fe2000c101114 */
[----:B0-----:R-:W-:-:S03]  /*1b780*/  @!P3 IADD3 R2, P6, R90, R2, RZ ;  /* 0x000000025a02b210 */ /* 0x001fc60007fde0ff */
[----:B------:R-:W-:Y:S02]  /*1b790*/  @!P5 STG.E.U8 desc[UR20][R52.64+0x11], R59 ;  /* 0x0000113b3400d986 */ /* 0x000fe4000c101114 */
[----:B------:R-:W-:-:S05]  /*1b7a0*/  @!P3 IMAD.X R3, R113, 0x1, R3, P6 ;  /* 0x000000017103b824 */ /* 0x000fca00030e0603 */
[----:B------:R0:W-:Y:S02]  /*1b7b0*/  @!P3 STG.E.U8 desc[UR20][R2.64+0x10], R55 ;  /* 0x000010370200b986 */ /* 0x0001e4000c101114 */
[----:B0-----:R-:W0:Y:S01]  /*1b7c0*/  @!P1 LDC.64 R2, c[0x0][0x5c0] ;  /* 0x00017000ff029b82 */ /* 0x001e220000000a00 */
[----:B---3--:R-:W-:Y:S02]  /*1b7d0*/  FMUL R54, R226, UR23 ;  /* 0x00000017e2367c20 */ /* 0x008fe40008400000 */
[----:B------:R-:W3:Y:S01]  /*1b7e0*/  LDL.LU R226, [R1+0x140] ;  /* 0x0001400001e27983 */ /* 0x000ee20000300800 */
[----:B------:R-:W-:-:S05]  /*1b7f0*/  FMUL R52, R222, UR23 ;  /* 0x00000017de347c20 */ /* 0x000fca0008400000 */
[----:B------:R-:W-:Y:S01]  /*1b800*/  F2FP.SATFINITE.E4M3.F32.PACK_AB_MERGE_C R57, RZ, R52, RZ ;  /* 0x00000034ff39723e */ /* 0x000fe200048070ff */
[----:B------:R-:W-:Y:S02]  /*1b810*/  FMUL R52, R224, UR23 ;  /* 0x00000017e0347c20 */ /* 0x000fe40008400000 */
[----:B------:R-:W3:Y:S01]  /*1b820*/  LDL.LU R224, [R1+0x144] ;  /* 0x0001440001e07983 */ /* 0x000ee20000300800 */
[----:B0-----:R-:W-:-:S05]  /*1b830*/  @!P1 IADD3 R2, P6, R120, R2, RZ ;  /* 0x0000000278029210 */ /* 0x001fca0007fde0ff */
[----:B------:R-:W-:Y:S01]  /*1b840*/  @!P1 IMAD.X R3, R124, 0x1, R3, P6 ;  /* 0x000000017c039824 */ /* 0x000fe200030e0603 */
[----:B------:R-:W-:Y:S02]  /*1b850*/  LOP3.LUT P6, RZ, R0, 0x2000, RZ, 0xc0, !PT ;  /* 0x0000200000ff7812 */ /* 0x000fe400078cc0ff */
[----:B------:R-:W-:Y:S02]  /*1b860*/  F2FP.SATFINITE.E4M3.F32.PACK_AB_MERGE_C R53, RZ, R54, RZ ;  /* 0x00000036ff35723e */ /* 0x000fe400048070ff */
[----:B------:R-:W-:Y:S01]  /*1b870*/  F2FP.SATFINITE.E4M3.F32.PACK_AB_MERGE_C R55, RZ, R52, RZ ;  /* 0x00000034ff37723e */ /* 0x000fe200048070ff */
[----:B------:R-:W-:Y:S02]  /*1b880*/  FMUL R52, R223, UR23 ;  /* 0x00000017df347c20 */ /* 0x000fe40008400000 */
[----:B------:R-:W3:Y:S04]  /*1b890*/  LDL.LU R223, [R1+0x148] ;  /* 0x0001480001df7983 */ /* 0x000ee80000300800 */
[----:B------:R-:W-:Y:S04]  /*1b8a0*/  @!P1 STG.E.U8 desc[UR20][R2.64+0x11], R53 ;  /* 0x0000113502009986 */ /* 0x000fe8000c101114 */
[----:B------:R2:W-:Y:S02]  /*1b8b0*/  @!P6 STG.E.U8 desc[UR20][R50.64+0x18], R57 ;  /* 0x000018393200e986 */ /* 0x0005e4000c101114 */
[----:B--2---:R-:W-:-:S02]  /*1b8c0*/  FMUL R50, R227, UR23 ;  /* 0x00000017e3327c20 */ /* 0x004fc40008400000 */
[----:B------:R-:W2:Y:S01]  /*1b8d0*/  LDL.LU R227, [R1+0x14c] ;  /* 0x00014c0001e37983 */ /* 0x000ea20000300800 */
[----:B------:R-:W-:Y:S02]  /*1b8e0*/  LOP3.LUT P4, RZ, R29, 0x1000, RZ, 0xc0, !PT ;  /* 0x000010001dff7812 */ /* 0x000fe4000788c0ff */
[----:B------:R-:W-:-:S11]  /*1b8f0*/  ISETP.NE.AND P1, PT, R58, RZ, PT ;  /* 0x000000ff3a00720c */ /* 0x000fd60003f25270 */
[----:B------:R-:W0:Y:S02]  /*1b900*/  @!P4 LDC.64 R2, c[0x0][0x5c0] ;  /* 0x00017000ff02cb82 */ /* 0x000e240000000a00 */
[----:B------:R4:W-:Y:S01]  /*1b910*/  @!P1 STG.E.U8 desc[UR20][R48.64+0x19], R55 ;  /* 0x0000193730009986 */ /* 0x0009e2000c101114 */
[----:B------:R-:W-:Y:S01]  /*1b920*/  LOP3.LUT P5, RZ, R29, 0x2, RZ, 0xc0, !PT ;  /* 0x000000021dff7812 */ /* 0x000fe200078ac0ff */
[----:B----4-:R-:W-:Y:S02]  /*1b930*/  FMUL R48, R225, UR23 ;  /* 0x00000017e1307c20 */ /* 0x010fe40008400000 */
[----:B------:R-:W4:Y:S01]  /*1b940*/  LDL.LU R225, [R1+0x150] ;  /* 0x0001500001e17983 */ /* 0x000f220000300800 */
[----:B------:R-:W-:Y:S02]  /*1b950*/  F2FP.SATFINITE.E4M3.F32.PACK_AB_MERGE_C R53, RZ, R52, RZ ;  /* 0x00000034ff35723e */ /* 0x000fe400048070ff */
[----:B0-----:R-:W-:Y:S02]  /*1b960*/  @!P4 IADD3 R2, P6, R116, R2, RZ ;  /* 0x000000027402c210 */ /* 0x001fe40007fde0ff */
[----:B------:R-:W-:-:S03]  /*1b970*/  F2FP.SATFINITE.E4M3.F32.PACK_AB_MERGE_C R51, RZ, R48, RZ ;  /* 0x00000030ff33723e */ /* 0x000fc600048070ff */
[----:B------:R-:W-:-:S05]  /*1b980*/  @!P4 IMAD.X R3, R122, 0x1, R3, P6 ;  /* 0x000000017a03c824 */ /* 0x000fca00030e0603 */
[----:B------:R0:W-:Y:S02]  /*1b990*/  @!P4 STG.E.U8 desc[UR20][R2.64+0x18], R53 ;  /* 0x000018350200c986 */ /* 0x0001e4000c101114 */
[----:B0-----:R-:W0:Y:S01]  /*1b9a0*/  @!P5 LDC.64 R2, c[0x0][0x5c0] ;  /* 0x00017000ff02db82 */ /* 0x001e220000000a00 */
[----:B---3--:R-:W-:Y:S02]  /*1b9b0*/  FMUL R48, R226, UR23 ;  /* 0x00000017e2307c20 */ /* 0x008fe40008400000 */
[----:B------:R-:W3:Y:S03]  /*1b9c0*/  LDL.LU R226, [R1+0x154] ;  /* 0x0001540001e27983 */ /* 0x000ee60000300800 */
[----:B------:R-:W-:Y:S01]  /*1b9d0*/  F2FP.SATFINITE.E4M3.F32.PACK_AB_MERGE_C R53, RZ, R48, RZ ;  /* 0x00000030ff35723e */ /* 0x000fe200048070ff */
[----:B------:R-:W-:Y:S02]  /*1b9e0*/  FMUL R48, R224, UR23 ;  /* 0x00000017e0307c20 */ /* 0x000fe40008400000 */
[----:B------:R-:W3:Y:S01]  /*1b9f0*/  LDL.LU R224, [R1+0x158] ;  /* 0x0001580001e07983 */ /* 0x000ee20000300800 */
[----:B------:R-:W-:-:S02]  /*1ba00*/  LOP3.LUT P2, RZ, R0, 0x200, RZ, 0xc0, !PT ;  /* 0x0000020000ff7812 */ /* 0x000fc4000784c0ff */
[----:B0-----:R-:W-:Y:S02]  /*1ba10*/  @!P5 IADD3 R2, P6, R112, R2, RZ ;  /* 0x000000027002d210 */ /* 0x001fe40007fde0ff */
[----:B------:R-:W-:Y:S02]  /*1ba20*/  LOP3.LUT P0, RZ, R0, 0x100, RZ, 0xc0, !PT ;  /* 0x0000010000ff7812 */ /* 0x000fe4000780c0ff */
[----:B------:R-:W-:Y:S01]  /*1ba30*/  F2FP.SATFINITE.E4M3.F32.PACK_AB_MERGE_C R49, RZ, R50, RZ ;  /* 0x00000032ff31723e */ /* 0x000fe200048070ff */
[----:B------:R-:W-:-:S05]  /*1ba40*/  @!P5 IMAD.X R3, R119, 0x1, R3, P6 ;  /* 0x000000017703d824 */ /* 0x000fca00030e0603 */
[----:B------:R-:W-:Y:S04]  /*1ba50*/  @!P5 STG.E.U8 desc[UR20][R2.64+0x19], R49 ;  /* 0x000019310200d986 */ /* 0x000fe8000c101114 */
[----:B------:R0:W-:Y:S04]  /*1ba60*/  @!P2 STG.E.U8 desc[UR20][R46.64+0x20], R51 ;  /* 0x000020332e00a986 */ /* 0x0001e8000c101114 */
[----:B------:R2:W-:Y:S01]  /*1ba70*/  @!P0 STG.E.U8 desc[UR20][R44.64+0x21], R53 ;  /* 0x000021352c008986 */ /* 0x0005e2000c101114 */
[----:B0-----:R-:W-:-:S03]  /*1ba80*/  FMUL R46, R223, UR23 ;  /* 0x00000017df2e7c20 */ /* 0x001fc60008400000 */
[----:B------:R-:W3:Y:S01]  /*1ba90*/  LDL.LU R223, [R1+0x15c] ;  /* 0x00015c0001df7983 */ /* 0x000ee20000300800 */
[----:B------:R-:W-:-:S13]  /*1baa0*/  LOP3.LUT P3, RZ, R29, 0x800, RZ, 0xc0, !PT ;  /* 0x000008001dff7812 */ /* 0x000fda000786c0ff */
[----:B------:R-:W0:Y:S01]  /*1bab0*/  @!P3 LDC.64 R2, c[0x0][0x5c0] ;  /* 0x00017000ff02bb82 */ /* 0x000e220000000a00 */
[----:B--2---:R-:W-:Y:S02]  /*1bac0*/  FMUL R44, R227, UR23 ;  /* 0x00000017e32c7c20 */ /* 0x004fe40008400000 */
[----:B------:R-:W2:Y:S01]  /*1bad0*/  LDL.LU R227, [R1+0x160] ;  /* 0x0001600001e37983 */ /* 0x000ea20000300800 */
[----:B------:R-:W-:-:S04]  /*1bae0*/  LOP3.LUT P4, RZ, R0, 0x80, RZ, 0xc0, !PT ;  /* 0x0000008000ff7812 */ /* 0x000fc8000788c0ff */
[----:B------:R-:W-:Y:S02]  /*1baf0*/  P2R R52, PR, RZ, 0x10 ;  /* 0x00000010ff347803 */ /* 0x000fe40000000000 */
[----:B------:R-:W-:Y:S02]  /*1bb00*/  LOP3.LUT P4, RZ, R29, 0x8, RZ, 0xc0, !PT ;  /* 0x000000081dff7812 */ /* 0x000fe4000788c0ff */
[----:B0-----:R-:W-:Y:S02]  /*1bb10*/  @!P3 IADD3 R2, P6, R91, R2, RZ ;  /* 0x000000025b02b210 */ /* 0x001fe40007fde0ff */
[----:B------:R-:W-:-:S03]  /*1bb20*/  F2FP.SATFINITE.E4M3.F32.PACK_AB_MERGE_C R49, RZ, R48, RZ ;  /* 0x00000030ff31723e */ /* 0x000fc600048070ff */
[----:B------:R-:W-:-:S05]  /*1bb30*/  @!P3 IMAD.X R3, R118, 0x1, R3, P6 ;  /* 0x000000017603b824 */ /* 0x000fca00030e0603 */
[----:B------:R0:W-:Y:S02]  /*1bb40*/  @!P3 STG.E.U8 desc[UR20][R2.64+0x20], R49 ;  /* 0x000020310200b986 */ /* 0x0001e4000c101114 */
[----:B0-----:R-:W0:Y:S01]  /*1bb50*/  @!P4 LDC.64 R2, c[0x0][0x5c0] ;  /* 0x00017000ff02cb82 */ /* 0x001e220000000a00 */
[----:B------:R-:W-:Y:S01]  /*1bb60*/  F2FP.SATFINITE.E4M3.F32.PACK_AB_MERGE_C R47, RZ, R44, RZ ;  /* 0x0000002cff2f723e */ /* 0x000fe200048070ff */
[----:B----4-:R-:W-:Y:S02]  /*1bb70*/  FMUL R44, R225, UR23 ;  /* 0x00000017e12c7c20 */ /* 0x010fe40008400000 */
[----:B------:R-:W4:Y:S01]  /*1bb80*/  LDL.LU R225, [R1+0x164] ;  /* 0x0001640001e17983 */ /* 0x000f220000300800 */
[----:B------:R-:W-:Y:S02]  /*1bb90*/  F2FP.SATFINITE.E4M3.F32.PACK_AB_MERGE_C R45, RZ, R46, RZ ;  /* 0x0000002eff2d723e */ /* 0x000fe400048070ff */
[----:B------:R-:W-:Y:S02]  /*1bba0*/  F2FP.SATFINITE.E4M3.F32.PACK_AB_MERGE_C R49, RZ, R44, RZ ;  /* 0x0000002cff31723e */ /* 0x000fe400048070ff */
[----:B0-----:R-:W-:-:S05]  /*1bbb0*/  @!P4 IADD3 R2, P6, R115, R2, RZ ;  /* 0x000000027302c210 */ /* 0x001fca0007fde0ff */
[----:B------:R-:W-:Y:S01]  /*1bbc0*/  @!P4 IMAD.X R3, R121, 0x1, R3, P6 ;  /* 0x000000017903c824 */ /* 0x000fe200030e0603 */
[----:B------:R-:W-:Y:S02]  /*1bbd0*/  LOP3.LUT P6, RZ, R29, 0x8, RZ, 0xc0, !PT ;  /* 0x000000081dff7812 */ /* 0x000fe400078cc0ff */
[----:B------:R-:W-:Y:S01]  /*1bbe0*/  ISETP.NE.AND P4, PT, R52, RZ, PT ;  /* 0x000000ff3400720c */ /* 0x000fe20003f85270 */
[----:B---3--:R-:W-:Y:S02]  /*1bbf0*/  FMUL R44, R226, UR23 ;  /* 0x00000017e22c7c20 */ /* 0x008fe40008400000 */
[----:B------:R-:W3:Y:S04]  /*1bc00*/  LDL.LU R226, [R1+0x168] ;  /* 0x0001680001e27983 */ /* 0x000ee80000300800 */
[----:B------:R-:W3:Y:S04]  /*1bc10*/  LDL.LU R222, [R1+0x16c] ;  /* 0x00016c0001de7983 */ /* 0x000ee80000300800 */
[----:B------:R-:W-:Y:S04]  /*1bc20*/  @!P6 STG.E.U8 desc[UR20][R2.64+0x21], R45 ;  /* 0x0000212d0200e986 */ /* 0x000fe8000c101114 */
[----:B------:R0:W-:Y:S02]  /*1bc30*/  @!P4 STG.E.U8 desc[UR20][R42.64+0x28], R47 ;  /* 0x0000282f2a00c986 */ /* 0x0001e4000c101114 */
[----:B0-----:R-:W-:-:S02]  /*1bc40*/  FMUL R42, R224, UR23 ;  /* 0x00000017e02a7c20 */ /* 0x001fc40008400000 */
[----:B------:R-:W3:Y:S01]  /*1bc50*/  LDL.LU R224, [R1+0x170] ;  /* 0x0001700001e07983 */ /* 0x000ee20000300800 */
[----:B------:R-:W-:-:S13]  /*1bc60*/  LOP3.LUT P1, RZ, R0, 0x40, RZ, 0xc0, !PT ;  /* 0x0000004000ff7812 */ /* 0x000fda000782c0ff */
[----:B------:R0:W-:Y:S02]  /*1bc70*/  @!P1 STG.E.U8 desc[UR20][R40.64+0x29], R49 ;  /* 0x0000293128009986 */ /* 0x0001e4000c101114 */
[----:B0-----:R-:W-:-:S05]  /*1bc80*/  FMUL R40, R223, UR23 ;  /* 0x00000017df287c20 */ /* 0x001fca0008400000 */
[----:B------:R-:W-:Y:S02]  /*1bc90*/  F2FP.SATFINITE.E4M3.F32.PACK_AB_MERGE_C R43, RZ, R40, RZ ;  /* 0x00000028ff2b723e */ /* 0x000fe400048070ff */
        /* <DEDUP_REMOVED lines=12> */
[----:B------:R-:W-:Y:S02]  /*1bd60*/  LOP3.LUT P3, RZ, R29, 0x100, RZ, 0xc0, !PT ;  /* 0x000001001dff7812 */ /* 0x000fe4000786c0ff */
[----:B------:R-:W-:Y:S02]  /*1bd70*/  F2FP.SATFINITE.E4M3.F32.PACK_AB_MERGE_C R41, RZ, R42, RZ ;  /* 0x0000002aff29723e */ /* 0x000fe400048070ff */
[----:B0-----:R-:W-:-:S05]  /*1bd80*/  @!P2 IADD3 R2, P6, R126, R2, RZ ;  /* 0x000000027e02a210 */ /* 0x001fca0007fde0ff */
[----:B------:R-:W-:Y:S01]  /*1bd90*/  @!P2 IMAD.X R3, R128, 0x1, R3, P6 ;  /* 0x000000018003a824 */ /* 0x000fe200030e0603 */
[----:B------:R-:W-:-:S13]  /*1bda0*/  LOP3.LUT P6, RZ, R29, 0x200, RZ, 0xc0, !PT ;  /* 0x000002001dff7812 */ /* 0x000fda00078cc0ff */
[----:B------:R0:W-:Y:S02]  /*1bdb0*/  @!P6 STG.E.U8 desc[UR20][R2.64+0x29], R41 ;  /* 0x000029290200e986 */ /* 0x0001e4000c101114 */
[----:B0-----:R-:W0:Y:S01]  /*1bdc0*/  @!P3 LDC.64 R2, c[0x0][0x5c0] ;  /* 0x00017000ff02bb82 */ /* 0x001e220000000a00 */
[----:B------:R-:W-:Y:S02]  /*1bdd0*/  ISETP.NE.AND P2, PT, R48, RZ, PT ;  /* 0x000000ff3000720c */ /* 0x000fe40003f45270 */
[----:B------:R-:W-:Y:S02]  /*1bde0*/  LOP3.LUT P0, RZ, R0, 0x8, RZ, 0xc0, !PT ;  /* 0x0000000800ff7812 */ /* 0x000fe4000780c0ff */
[----:B------:R-:W-:Y:S02]  /*1bdf0*/  LOP3.LUT P4, RZ, R29, 0x4, RZ, 0xc0, !PT ;  /* 0x000000041dff7812 */ /* 0x000fe4000788c0ff */
[----:B------:R-:W-:Y:S01]  /*1be00*/  F2FP.SATFINITE.E4M3.F32.PACK_AB_MERGE_C R45, RZ, R40, RZ ;  /* 0x00000028ff2d723e */ /* 0x000fe200048070ff */
[----:B----4-:R-:W-:Y:S01]  /*1be10*/  FMUL R40, R225, UR23 ;  /* 0x00000017e1287c20 */ /* 0x010fe20008400000 */
[----:B------:R-:W-:Y:S01]  /*1be20*/  LOP3.LUT P1, RZ, R29, 0x80, RZ, 0xc0, !PT ;  /* 0x000000801dff7812 */ /* 0x000fe2000782c0ff */
[----:B------:R-:W4:Y:S03]  /*1be30*/  LDL.LU R225, [R1+0x178] ;  /* 0x0001780001e17983 */ /* 0x000f260000300800 */
[----:B------:R-:W-:Y:S01]  /*1be40*/  F2FP.SATFINITE.E4M3.F32.PACK_AB_MERGE_C R41, RZ, R40, RZ ;  /* 0x00000028ff29723e */ /* 0x000fe200048070ff */
[----:B------:R-:W-:Y:S01]  /*1be50*/  @!P2 STG.E.U8 desc[UR20][R38.64+0x30], R43 ;  /* 0x0000302b2600a986 */ /* 0x000fe2000c101114 */
[----:B0-----:R-:W-:-:S03]  /*1be60*/  @!P3 IADD3 R2, P6, R125, R2, RZ ;  /* 0x000000027d02b210 */ /* 0x001fc60007fde0ff */
[----:B------:R3:W-:Y:S02]  /*1be70*/  @!P0 STG.E.U8 desc[UR20][R32.64+0x31], R45 ;  /* 0x0000312d20008986 */ /* 0x0007e4000c101114 */
[----:B------:R-:W-:Y:S02]  /*1be80*/  @!P3 IMAD.X R3, R127, 0x1, R3, P6 ;  /* 0x000000017f03b824 */ /* 0x000fe400030e0603 */
[----:B------:R-:W4:Y:S04]  /*1be90*/  LDL.LU R223, [R1+0x17c] ;  /* 0x00017c0001df7983 */ /* 0x000f280000300800 */
[----:B------:R0:W-:Y:S01]  /*1bea0*/  @!P3 STG.E.U8 desc[UR20][R2.64+0x30], R41 ;  /* 0x000030290200b986 */ /* 0x0001e2000c101114 */
[----:B---3--:R-:W-:Y:S01]  /*1beb0*/  FMUL R32, R222, UR23 ;  /* 0x00000017de207c20 */ /* 0x008fe20008400000 */
[----:B0-----:R-:W0:Y:S04]  /*1bec0*/  @!P4 LDC.64 R2, c[0x0][0x5c0] ;  /* 0x00017000ff02cb82 */ /* 0x001e280000000a00 */
[----:B------:R-:W-:Y:S01]  /*1bed0*/  F2FP.SATFINITE.E4M3.F32.PACK_AB_MERGE_C R43, RZ, R32, RZ ;  /* 0x00000020ff2b723e */ /* 0x000fe200048070ff */
[----:B------:R-:W-:-:S05]  /*1bee0*/  FMUL R32, R224, UR23 ;  /* 0x00000017e0207c20 */ /* 0x000fca0008400000 */
[----:B------:R-:W-:Y:S02]  /*1bef0*/  F2FP.SATFINITE.E4M3.F32.PACK_AB_MERGE_C R41, RZ, R32, RZ ;  /* 0x00000020ff29723e */ /* 0x000fe400048070ff */
[----:B------:R-:W1:Y:S01]  /*1bf00*/  @!P1 LDC.64 R32, c[0x0][0x5c0] ;  /* 0x00017000ff209b82 */ /* 0x000e620000000a00 */
[----:B------:R-:W-:Y:S02]  /*1bf10*/  FMUL R38, R226, UR23 ;  /* 0x00000017e2267c20 */ /* 0x000fe40008400000 */
[----:B------:R-:W3:Y:S01]  /*1bf20*/  LDL.LU R226, [R1+0x180] ;  /* 0x0001800001e27983 */ /* 0x000ee20000300800 */
[----:B0-----:R-:W-:-:S03]  /*1bf30*/  @!P4 IADD3 R2, P6, R89, R2, RZ ;  /* 0x000000025902c210 */ /* 0x001fc60007fde0ff */
[----:B------:R-:W3:Y:S02]  /*1bf40*/  LDL.LU R224, [R1+0x184] ;  /* 0x0001840001e07983 */ /* 0x000ee40000300800 */
[----:B------:R-:W-:Y:S01]  /*1bf50*/  @!P4 IMAD.X R3, R88, 0x1, R3, P6 ;  /* 0x000000015803c824 */ /* 0x000fe200030e0603 */
[----:B------:R-:W-:Y:S02]  /*1bf60*/  LOP3.LUT P6, RZ, R0, 0x4, RZ, 0xc0, !PT ;  /* 0x0000000400ff7812 */ /* 0x000fe400078cc0ff */
[----:B------:R-:W-:-:S05]  /*1bf70*/  F2FP.SATFINITE.E4M3.F32.PACK_AB_MERGE_C R39, RZ, R38, RZ ;  /* 0x00000026ff27723e */ /* 0x000fca00048070ff */
[----:B------:R0:W-:Y:S06]  /*1bf80*/  @!P4 STG.E.U8 desc[UR20][R2.64+0x31], R39 ;  /* 0x000031270200c986 */ /* 0x0001ec000c101114 */
[----:B------:R-:W-:Y:S01]  /*1bf90*/  @!P6 STG.E.U8 desc[UR20][R30.64+0x38], R43 ;  /* 0x0000382b1e00e986 */ /* 0x000fe2000c101114 */
[----:B-1----:R-:W-:-:S05]  /*1bfa0*/  @!P1 IADD3 R32, P6, R87, R32, RZ ;  /* 0x0000002057209210 */ /* 0x002fca0007fde0ff */
[----:B------:R-:W-:Y:S01]  /*1bfb0*/  @!P1 IMAD.X R33, R85, 0x1, R33, P6 ;  /* 0x0000000155219824 */ /* 0x000fe200030e0621 */
[----:B------:R-:W-:Y:S01]  /*1bfc0*/  LOP3.LUT P1, RZ, R28, 0x1, RZ, 0xc0, !PT ;  /* 0x000000011cff7812 */ /* 0x000fe2000782c0ff */
[----:B--2---:R-:W-:Y:S02]  /*1bfd0*/  FMUL R28, R227, UR23 ;  /* 0x00000017e31c7c20 */ /* 0x004fe40008400000 */
[----:B------:R-:W2:Y:S01]  /*1bfe0*/  LDL.LU R227, [R1+0x188] ;  /* 0x0001880001e37983 */ /* 0x000ea20000300800 */
[C---:B------:R-:W-:Y:S02]  /*1bff0*/  LOP3.LUT P2, RZ, R29.reuse, 0x10, RZ, 0xc0, !PT ;  /* 0x000000101dff7812 */ /* 0x040fe4000784c0ff */
[----:B------:R-:W-:Y:S01]  /*1c000*/  LOP3.LUT P5, RZ, R0, 0x2, RZ, 0xc0, !PT ;  /* 0x0000000200ff7812 */ /* 0x000fe200078ac0ff */
[----:B------:R-:W2:Y:S10]  /*1c010*/  LDL.LU R222, [R1+0x18c] ;  /* 0x00018c0001de7983 */ /* 0x000eb40000300800 */
[----:B0-----:R-:W0:Y:S02]  /*1c020*/  @!P2 LDC.64 R38, c[0x0][0x5c0] ;  /* 0x00017000ff26ab82 */ /* 0x001e240000000a00 */
[----:B------:R1:W-:Y:S01]  /*1c030*/  @!P5 STG.E.U8 desc[UR20][R22.64+0x39], R41 ;  /* 0x000039291600d986 */ /* 0x0003e2000c101114 */
[----:B------:R-:W-:-:S02]  /*1c040*/  LOP3.LUT P6, RZ, R29, 0x80, RZ, 0xc0, !PT ;  /* 0x000000801dff7812 */ /* 0x000fc400078cc0ff */
[----:B------:R-:W-:-:S11]  /*1c050*/  F2FP.SATFINITE.E4M3.F32.PACK_AB_MERGE_C R3, RZ, R28, RZ ;  /* 0x0000001cff03723e */ /* 0x000fd600048070ff */
[----:B------:R3:W-:Y:S01]  /*1c060*/  @!P6 STG.E.U8 desc[UR20][R32.64+0x38], R3 ;  /* 0x000038032000e986 */ /* 0x0007e2000c101114 */
[----:B0-----:R-:W-:-:S05]  /*1c070*/  @!P2 IADD3 R84, P6, R84, R38, RZ ;  /* 0x000000265454a210 */ /* 0x001fca0007fde0ff */
[----:B------:R-:W-:Y:S02]  /*1c080*/  @!P2 IMAD.X R85, R83, 0x1, R39, P6 ;  /* 0x000000015355a824 */ /* 0x000fe400030e0627 */
[----:B----4-:R-:W-:Y:S02]  /*1c090*/  FMUL R2, R225, UR23 ;  /* 0x00000017e1027c20 */ /* 0x010fe40008400000 */
[----:B------:R-:W4:Y:S03]  /*1c0a0*/  LDL.LU R225, [R1+0x190] ;  /* 0x0001900001e17983 */ /* 0x000f260000300800 */
[----:B-1----:R-:W-:Y:S01]  /*1c0b0*/  F2FP.SATFINITE.E4M3.F32.PACK_AB_MERGE_C R23, RZ, R2, RZ ;  /* 0x00000002ff17723e */ /* 0x002fe200048070ff */
[----:B------:R-:W-:-:S05]  /*1c0c0*/  FMUL R2, R223, UR23 ;  /* 0x00000017df027c20 */ /* 0x000fca0008400000 */
[----:B------:R-:W-:Y:S01]  /*1c0d0*/  F2FP.SATFINITE.E4M3.F32.PACK_AB_MERGE_C R31, RZ, R2, RZ ;  /* 0x00000002ff1f723e */ /* 0x000fe200048070ff */
[----:B---3--:R-:W-:Y:S02]  /*1c0e0*/  FMUL R2, R226, UR23 ;  /* 0x00000017e2027c20 */ /* 0x008fe40008400000 */
[----:B------:R-:W3:Y:S04]  /*1c0f0*/  LDL.LU R226, [R1+0x194] ;  /* 0x0001940001e27983 */ /* 0x000ee80000300800 */
[----:B------:R-:W3:Y:S01]  /*1c100*/  LDL.LU R223, [R1+0x198] ;  /* 0x0001980001df7983 */ /* 0x000ee20000300800 */
[----:B------:R-:W-:Y:S01]  /*1c110*/  F2FP.SATFINITE.E4M3.F32.PACK_AB_MERGE_C R3, RZ, R2, RZ ;  /* 0x00000002ff03723e */ /* 0x000fe200048070ff */
[----:B------:R-:W-:Y:S02]  /*1c120*/  FMUL R2, R224, UR23 ;  /* 0x00000017e0027c20 */ /* 0x000fe40008400000 */
[----:B------:R-:W3:Y:S04]  /*1c130*/  LDL.LU R224, [R1+0x19c] ;  /* 0x00019c0001e07983 */ /* 0x000ee80000300800 */
[----:B------:R0:W-:Y:S02]  /*1c140*/  @!P2 STG.E.U8 desc[UR20][R84.64+0x39], R23 ;  /* 0x000039175400a986 */ /* 0x0001e4000c101114 */
[----:B0-----:R-:W-:Y:S01]  /*1c150*/  F2FP.SATFINITE.E4M3.F32.PACK_AB_MERGE_C R23, RZ, R2, RZ ;  /* 0x00000002ff17723e */ /* 0x001fe200048070ff */
[----:B--2---:R-:W-:-:S02]  /*1c160*/  FMUL R2, R227, UR23 ;  /* 0x00000017e3027c20 */ /* 0x004fc40008400000 */
[----:B------:R-:W2:Y:S01]  /*1c170*/  LDL.LU R227, [R1+0x1a0] ;  /* 0x0001a00001e37983 */ /* 0x000ea20000300800 */
[----:B------:R-:W-:Y:S02]  /*1c180*/  LOP3.LUT P0, RZ, R29, 0x40, RZ, 0xc0, !PT ;  /* 0x000000401dff7812 */ /* 0x000fe4000780c0ff */
[----:B------:R-:W-:-:S11]  /*1c190*/  LOP3.LUT P6, RZ, R0, 0x1, RZ, 0xc0, !PT ;  /* 0x0000000100ff7812 */ /* 0x000fd600078cc0ff */
[----:B------:R-:W0:Y:S01]  /*1c1a0*/  @!P0 LDC.64 R32, c[0x0][0x5c0] ;  /* 0x00017000ff208b82 */ /* 0x000e220000000a00 */
[C---:B------:R-:W-:Y:S02]  /*1c1b0*/  LOP3.LUT P4, RZ, R29.reuse, 0x20, RZ, 0xc0, !PT ;  /* 0x000000201dff7812 */ /* 0x040fe4000788c0ff */
[----:B------:R-:W-:Y:S01]  /*1c1c0*/  LOP3.LUT P3, RZ, R29, 0x80000000, RZ, 0xc0, !PT ;  /* 0x800000001dff7812 */ /* 0x000fe2000786c0ff */
[----:B------:R-:W-:Y:S01]  /*1c1d0*/  @!P6 STG.E.U8 desc[UR20][R20.64+0x40], R31 ;  /* 0x0000401f1400e986 */ /* 0x000fe2000c101114 */
[----:B0-----:R-:W-:-:S05]  /*1c1e0*/  @!P0 IADD3 R82, P6, R82, R32, RZ ;  /* 0x0000002052528210 */ /* 0x001fca0007fde0ff */
[----:B------:R-:W-:-:S04]  /*1c1f0*/  @!P0 IMAD.X R83, R81, 0x1, R33, P6 ;  /* 0x0000000151538824 */ /* 0x000fc800030e0621 */
[----:B------:R-:W0:Y:S02]  /*1c200*/  @!P4 LDC.64 R32, c[0x0][0x5c0] ;  /* 0x00017000ff20cb82 */ /* 0x000e240000000a00 */
[----:B------:R1:W-:Y:S02]  /*1c210*/  @!P3 STG.E.U8 desc[UR20][R18.64+0x41], R3 ;  /* 0x000041031200b986 */ /* 0x0003e4000c101114 */
[----:B-1----:R-:W-:Y:S01]  /*1c220*/  F2FP.SATFINITE.E4M3.F32.PACK_AB_MERGE_C R3, RZ, R2, RZ ;  /* 0x00000002ff03723e */ /* 0x002fe200048070ff */
[----:B------:R-:W-:Y:S02]  /*1c230*/  FMUL R2, R222, UR23 ;  /* 0x00000017de027c20 */ /* 0x000fe40008400000 */
[----:B------:R-:W2:Y:S03]  /*1c240*/  LDL.LU R222, [R1+0x1a4] ;  /* 0x0001a40001de7983 */ /* 0x000ea60000300800 */
[----:B------:R-:W-:-:S02]  /*1c250*/  F2FP.SATFINITE.E4M3.F32.PACK_AB_MERGE_C R19, RZ, R2, RZ ;  /* 0x00000002ff13723e */ /* 0x000fc400048070ff */
[----:B0-----:R-:W-:Y:S02]  /*1c260*/  @!P4 IADD3 R80, P6, R80, R32, RZ ;  /* 0x000000205050c210 */ /* 0x001fe40007fde0ff */
[----:B------:R-:W-:-:S03]  /*1c270*/  LOP3.LUT P5, RZ, R29, 0x40000000, RZ, 0xc0, !PT ;  /* 0x400000001dff7812 */ /* 0x000fc600078ac0ff */
[----:B------:R-:W-:Y:S01]  /*1c280*/  @!P4 IMAD.X R81, R79, 0x1, R33, P6 ;  /* 0x000000014f51c824 */ /* 0x000fe200030e0621 */
[----:B------:R-:W-:Y:S01]  /*1c290*/  LOP3.LUT P6, RZ, R29, 0x20000000, RZ, 0xc0, !PT ;  /* 0x200000001dff7812 */ /* 0x000fe200078cc0ff */
[----:B----4-:R-:W-:Y:S02]  /*1c2a0*/  FMUL R2, R225, UR23 ;  /* 0x00000017e1027c20 */ /* 0x010fe40008400000 */
[----:B------:R-:W4:Y:S03]  /*1c2b0*/  LDL.LU R225, [R1+0x1a8] ;  /* 0x0001a80001e17983 */ /* 0x000f260000300800 */
[----:B------:R-:W-:Y:S01]  /*1c2c0*/  F2FP.SATFINITE.E4M3.F32.PACK_AB_MERGE_C R21, RZ, R2, RZ ;  /* 0x00000002ff15723e */ /* 0x000fe200048070ff */
[----:B------:R-:W-:Y:S04]  /*1c2d0*/  @!P0 STG.E.U8 desc[UR20][R82.64+0x40], R23 ;  /* 0x0000401752008986 */ /* 0x000fe8000c101114 */
[----:B------:R0:W-:Y:S04]  /*1c2e0*/  @!P4 STG.E.U8 desc[UR20][R80.64+0x41], R3 ;  /* 0x000041035000c986 */ /* 0x0001e8000c101114 */
[----:B------:R-:W-:Y:S04]  /*1c2f0*/  @!P5 STG.E.U8 desc[UR20][R16.64+0x48], R19 ;  /* 0x000048131000d986 */ /* 0x000fe8000c101114 */
[----:B------:R1:W-:Y:S01]  /*1c300*/  @!P6 STG.E.U8 desc[UR20][R14.64+0x49], R21 ;  /* 0x000049150e00e986 */ /* 0x0003e2000c101114 */
[----:B---3--:R-:W-:-:S03]  /*1c310*/  FMUL R2, R226, UR23 ;  /* 0x00000017e2027c20 */ /* 0x008fc60008400000 */
[----:B------:R-:W3:Y:S02]  /*1c320*/  LDL.LU R226, [R1+0x1ac] ;  /* 0x0001ac0001e27983 */ /* 0x000ee40000300800 */
[----:B0-----:R-:W-:Y:S01]  /*1c330*/  F2FP.SATFINITE.E4M3.F32.PACK_AB_MERGE_C R3, RZ, R2, RZ ;  /* 0x00000002ff03723e */ /* 0x001fe200048070ff */
[----:B------:R-:W-:Y:S02]  /*1c340*/  FMUL R2, R223, UR23 ;  /* 0x00000017df027c20 */ /* 0x000fe40008400000 */
[----:B------:R-:W3:Y:S03]  /*1c350*/  LDL.LU R223, [R1+0x1b0] ;  /* 0x0001b00001df7983 */ /* 0x000ee60000300800 */
[----:B-1----:R-:W-:Y:S01]  /*1c360*/  F2FP.SATFINITE.E4M3.F32.PACK_AB_MERGE_C R15, RZ, R2, RZ ;  /* 0x00000002ff0f723e */ /* 0x002fe200048070ff */
[----:B------:R-:W-:-:S05]  /*1c370*/  FMUL R2, R224, UR23 ;  /* 0x00000017e0027c20 */ /* 0x000fca0008400000 */
[----:B------:R-:W-:Y:S01]  /*1c380*/  F2FP.SATFINITE.E4M3.F32.PACK_AB_MERGE_C R17, RZ, R2, RZ ;  /* 0x00000002ff11723e */ /* 0x000fe200048070ff */
[----:B--2---:R-:W-:Y:S02]  /*1c390*/  FMUL R2, R227, UR23 ;  /* 0x00000017e3027c20 */ /* 0x004fe40008400000 */
[----:B------:R-:W2:Y:S01]  /*1c3a0*/  LDL.LU R227, [R1+0x1b4] ;  /* 0x0001b40001e37983 */ /* 0x000ea20000300800 */
[C---:B------:R-:W-:Y:S02]  /*1c3b0*/  LOP3.LUT P5, RZ, R0.reuse, 0x10000000, RZ, 0xc0, !PT ;  /* 0x1000000000ff7812 */ /* 0x040fe400078ac0ff */
[----:B------:R-:W-:Y:S01]  /*1c3c0*/  LOP3.LUT P4, RZ, R0, 0x20000000, RZ, 0xc0, !PT ;  /* 0x2000000000ff7812 */ /* 0x000fe2000788c0ff */
[----:B------:R-:W2:Y:S10]  /*1c3d0*/  LDL.LU R224, [R1+0x1b8] ;  /* 0x0001b80001e07983 */ /* 0x000eb40000300800 */
[----:B------:R-:W0:Y:S02]  /*1c3e0*/  @!P5 LDC.64 R22, c[0x0][0x5c0] ;  /* 0x00017000ff16db82 */ /* 0x000e240000000a00 */
[----:B0-----:R-:W-:-:S05]  /*1c3f0*/  @!P5 IADD3 R78, P6, R78, R22, RZ ;  /* 0x000000164e4ed210 */ /* 0x001fca0007fde0ff */
[----:B------:R-:W-:Y:S02]  /*1c400*/  @!P5 IMAD.X R79, R77, 0x1, R23, P6 ;  /* 0x000000014d4fd824 */ /* 0x000fe400030e0617 */
[----:B------:R-:W0:Y:S01]  /*1c410*/  @!P4 LDC.64 R22, c[0x0][0x5c0] ;  /* 0x00017000ff16cb82 */ /* 0x000e220000000a00 */
[----:B------:R-:W-:Y:S02]  /*1c420*/  LOP3.LUT P3, RZ, R29, 0x10000000, RZ, 0xc0, !PT ;  /* 0x100000001dff7812 */ /* 0x000fe4000786c0ff */
[----:B------:R-:W-:Y:S01]  /*1c430*/  @!P5 STG.E.U8 desc[UR20][R78.64+0x48], R3 ;  /* 0x000048034e00d986 */ /* 0x000fe2000c101114 */
[----:B0-----:R-:W-:-:S05]  /*1c440*/  @!P4 IADD3 R4, P5, R4, R22, RZ ;  /* 0x000000160404c210 */ /* 0x001fca0007fbe0ff */
[----:B------:R-:W-:-:S05]  /*1c450*/  @!P4 IMAD.X R5, R5, 0x1, R23, P5 ;  /* 0x000000010505c824 */ /* 0x000fca00028e0617 */
[----:B------:R-:W-:Y:S04]  /*1c460*/  @!P4 STG.E.U8 desc[UR20][R4.64+0x49], R15 ;  /* 0x0000490f0400c986 */ /* 0x000fe8000c101114 */
[----:B------:R4:W-:Y:S01]  /*1c470*/  @!P3 STG.E.U8 desc[UR20][R12.64+0x50], R17 ;  /* 0x000050110c00b986 */ /* 0x0009e2000c101114 */
[----:B------:R-:W-:Y:S02]  /*1c480*/  LOP3.LUT P3, RZ, R0, 0x8000000, RZ, 0xc0, !PT ;  /* 0x0800000000ff7812 */ /* 0x000fe4000786c0ff */
[----:B------:R-:W-:Y:S02]  /*1c490*/  F2FP.SATFINITE.E4M3.F32.PACK_AB_MERGE_C R19, RZ, R2, RZ ;  /* 0x00000002ff13723e */ /* 0x000fe400048070ff */
[----:B------:R-:W-:Y:S01]  /*1c4a0*/  LOP3.LUT P4, RZ, R29, 0x8000000, RZ, 0xc0, !PT ;  /* 0x080000001dff7812 */ /* 0x000fe2000788c0ff */
[----:B----4-:R-:W-:Y:S01]  /*1c4b0*/  FMUL R12, R225, UR23 ;  /* 0x00000017e10c7c20 */ /* 0x010fe20008400000 */
[----:B------:R-:W-:-:S07]  /*1c4c0*/  FMUL R4, R222, UR23 ;  /* 0x00000017de047c20 */ /* 0x000fce0008400000 */
[----:B------:R-:W0:Y:S01]  /*1c4d0*/  @!P3 LDC.64 R2, c[0x0][0x5c0] ;  /* 0x00017000ff02bb82 */ /* 0x000e220000000a00 */
[----:B------:R-:W4:Y:S04]  /*1c4e0*/  LDL.LU R225, [R1+0x1bc] ;  /* 0x0001bc0001e17983 */ /* 0x000f280000300800 */
[----:B------:R3:W-:Y:S01]  /*1c4f0*/  @!P4 STG.E.U8 desc[UR20][R10.64+0x51], R19 ;  /* 0x000051130a00c986 */ /* 0x0007e2000c101114 */
[----:B------:R-:W-:Y:S02]  /*1c500*/  F2FP.SATFINITE.E4M3.F32.PACK_AB_MERGE_C R15, RZ, R4, RZ ;  /* 0x00000004ff0f723e */ /* 0x000fe400048070ff */
[C---:B------:R-:W-:Y:S01]  /*1c510*/  LOP3.LUT P0, RZ, R0.reuse, 0x40000000, RZ, 0xc0, !PT ;  /* 0x4000000000ff7812 */ /* 0x040fe2000780c0ff */
[----:B------:R-:W1:Y:S01]  /*1c520*/  @!P1 LDC.64 R16, c[0x0][0x5c0] ;  /* 0x00017000ff109b82 */ /* 0x000e620000000a00 */
[----:B------:R-:W-:-:S11]  /*1c530*/  LOP3.LUT P2, RZ, R0, 0x80000000, RZ, 0xc0, !PT ;  /* 0x8000000000ff7812 */ /* 0x000fd6000784c0ff */
[----:B------:R-:W1:Y:S01]  /*1c540*/  @!P0 LDC.64 R20, c[0x0][0x5c0] ;  /* 0x00017000ff148b82 */ /* 0x000e620000000a00 */
[----:B0-----:R-:W-:-:S05]  /*1c550*/  @!P3 IADD3 R2, P4, R37, R2, RZ ;  /* 0x000000022502b210 */ /* 0x001fca0007f9e0ff */
[----:B------:R-:W-:Y:S02]  /*1c560*/  @!P3 IMAD.X R3, R70, 0x1, R3, P4 ;  /* 0x000000014603b824 */ /* 0x000fe400020e0603 */
[----:B------:R-:W0:Y:S01]  /*1c570*/  @!P2 LDC.64 R22, c[0x0][0x5c0] ;  /* 0x00017000ff16ab82 */ /* 0x000e220000000a00 */
[----:B---3--:R-:W-:Y:S02]  /*1c580*/  FMUL R10, R226, UR23 ;  /* 0x00000017e20a7c20 */ /* 0x008fe40008400000 */
[----:B------:R-:W3:Y:S04]  /*1c590*/  LDL.LU R226, [R1+0x1c0] ;  /* 0x0001c00001e27983 */ /* 0x000ee80000300800 */
[----:B------:R1:W-:Y:S02]  /*1c5a0*/  @!P3 STG.E.U8 desc[UR20][R2.64+0x50], R15 ;  /* 0x0000500f0200b986 */ /* 0x0003e4000c101114 */
[----:B-1----:R-:W-:-:S05]  /*1c5b0*/  FMUL R2, R223, UR23 ;  /* 0x00000017df027c20 */ /* 0x002fca0008400000 */
[----:B------:R-:W-:Y:S01]  /*1c5c0*/  F2FP.SATFINITE.E4M3.F32.PACK_AB_MERGE_C R3, RZ, R2, RZ ;  /* 0x00000002ff03723e */ /* 0x000fe200048070ff */
[----:B--2---:R-:W-:Y:S02]  /*1c5d0*/  FMUL R2, R227, UR23 ;  /* 0x00000017e3027c20 */ /* 0x004fe40008400000 */
[----:B------:R-:W2:Y:S01]  /*1c5e0*/  LDL.LU R227, [R1+0x1c4] ;  /* 0x0001c40001e37983 */ /* 0x000ea20000300800 */
[----:B------:R-:W-:Y:S02]  /*1c5f0*/  @!P0 IADD3 R4, P3, R71, R20, RZ ;  /* 0x0000001447048210 */ /* 0x000fe40007f7e0ff */
[----:B------:R-:W-:-:S03]  /*1c600*/  F2FP.SATFINITE.E4M3.F32.PACK_AB_MERGE_C R11, RZ, R12, RZ ;  /* 0x0000000cff0b723e */ /* 0x000fc600048070ff */
[----:B------:R-:W-:Y:S01]  /*1c610*/  @!P0 IMAD.X R5, R72, 0x1, R21, P3 ;  /* 0x0000000148058824 */ /* 0x000fe200018e0615 */
[----:B------:R-:W-:Y:S02]  /*1c620*/  ISETP.GE.AND P3, PT, R36, 0x181, PT ;  /* 0x000001812400780c */ /* 0x000fe40003f66270 */
[----:B0-----:R-:W-:Y:S02]  /*1c630*/  @!P2 IADD3 R76, P4, R76, R22, RZ ;  /* 0x000000164c4ca210 */ /* 0x001fe40007f9e0ff */
[----:B------:R0:W-:Y:S01]  /*1c640*/  @!P0 STG.E.U8 desc[UR20][R4.64+0x51], R11 ;  /* 0x0000510b04008986 */ /* 0x0001e2000c101114 */
[C---:B------:R-:W-:Y:S02]  /*1c650*/  ISETP.LT.OR P0, PT, R34.reuse, 0x1, !P3 ;  /* 0x000000012200780c */ /* 0x040fe40005f01670 */
[----:B------:R-:W-:Y:S01]  /*1c660*/  LOP3.LUT P5, RZ, R29, 0x4000000, RZ, 0xc0, !PT ;  /* 0x040000001dff7812 */ /* 0x000fe200078ac0ff */
[----:B------:R-:W-:Y:S01]  /*1c670*/  @!P2 IMAD.X R77, R75, 0x1, R23, P4 ;  /* 0x000000014b4da824 */ /* 0x000fe200020e0617 */
[----:B------:R-:W-:-:S02]  /*1c680*/  ISETP.LT.OR P4, PT, R34, 0x2, !P3 ;  /* 0x000000022200780c */ /* 0x000fc40005f81670 */
[----:B------:R-:W-:Y:S02]  /*1c690*/  F2FP.SATFINITE.E4M3.F32.PACK_AB_MERGE_C R13, RZ, R10, RZ ;  /* 0x0000000aff0d723e */ /* 0x000fe400048070ff */
[----:B------:R-:W-:-:S05]  /*1c6a0*/  LOP3.LUT P6, RZ, R29, 0x2000000, RZ, 0xc0, !PT ;  /* 0x020000001dff7812 */ /* 0x000fca00078cc0ff */
[----:B------:R-:W1:Y:S02]  /*1c6b0*/  @!P0 LDC.64 R14, c[0x0][0x5c0] ;  /* 0x00017000ff0e8b82 */ /* 0x000e640000000a00 */
[----:B------:R0:W-:Y:S02]  /*1c6c0*/  @!P5 STG.E.U8 desc[UR20][R8.64+0x58], R13 ;  /* 0x0000580d0800d986 */ /* 0x0001e4000c101114 */
[----:B0-----:R-:W-:Y:S01]  /*1c6d0*/  F2FP.SATFINITE.E4M3.F32.PACK_AB_MERGE_C R5, RZ, R2, RZ ;  /* 0x00000002ff05723e */ /* 0x001fe200048070ff */
[----:B------:R-:W-:Y:S01]  /*1c6e0*/  FMUL R2, R224, UR23 ;  /* 0x00000017e0027c20 */ /* 0x000fe20008400000 */
[----:B------:R-:W-:Y:S02]  /*1c6f0*/  @!P1 IADD3 R74, P5, R74, R16, RZ ;  /* 0x000000104a4a9210 */ /* 0x000fe40007fbe0ff */
[----:B------:R-:W0:Y:S01]  /*1c700*/  @!P4 LDC.64 R12, c[0x0][0x5c0] ;  /* 0x00017000ff0ccb82 */ /* 0x000e220000000a00 */
[----:B------:R1:W-:Y:S01]  /*1c710*/  @!P6 STG.E.U8 desc[UR20][R6.64+0x59], R3 ;  /* 0x000059030600e986 */ /* 0x0003e2000c101114 */
[----:B------:R-:W-:Y:S01]  /*1c720*/  F2FP.SATFINITE.E4M3.F32.PACK_AB_MERGE_C R9, RZ, R2, RZ ;  /* 0x00000002ff09723e */ /* 0x000fe200048070ff */
[----:B------:R-:W-:-:S02]  /*1c730*/  @!P0 IMAD.MOV.U32 R2, RZ, RZ, R26 ;  /* 0x000000ffff028224 */ /* 0x000fc400078e001a */
[----:B------:R-:W-:Y:S01]  /*1c740*/  @!P1 IMAD.X R75, R73, 0x1, R17, P5 ;  /* 0x00000001494b9824 */ /* 0x000fe200028e0611 */
[----:B------:R1:W-:Y:S02]  /*1c750*/  @!P2 STG.E.U8 desc[UR20][R76.64+0x58], R5 ;  /* 0x000058054c00a986 */ /* 0x0003e4000c101114 */
[----:B-1----:R-:W-:Y:S02]  /*1c760*/  @!P0 IMAD.MOV.U32 R3, RZ, RZ, R35 ;  /* 0x000000ffff038224 */ /* 0x002fe400078e0023 */
[----:B------:R-:W-:Y:S01]  /*1c770*/  @!P0 IMAD.WIDE.U32 R2, R24, 0x180, R2 ;  /* 0x0000018018028825 */ /* 0x000fe200078e0002 */
[----:B------:R1:W-:Y:S03]  /*1c780*/  @!P1 STG.E.U8 desc[UR20][R74.64+0x59], R9 ;  /* 0x000059094a009986 */ /* 0x0003e6000c101114 */
[----:B------:R-:W-:Y:S01]  /*1c790*/  @!P4 IMAD.MOV.U32 R5, RZ, RZ, R35 ;  /* 0x000000ffff05c224 */ /* 0x000fe200078e0023 */
[----:B------:R-:W-:Y:S01]  /*1c7a0*/  @!P0 IADD3 R2, P1, R2, R14, RZ ;  /* 0x0000000e02028210 */ /* 0x000fe20007f3e0ff */
[----:B------:R-:W-:Y:S01]  /*1c7b0*/  @!P0 IMAD R6, R25, 0x180, RZ ;  /* 0x0000018019068824 */ /* 0x000fe200078e02ff */
[----:B------:R-:W-:-:S02]  /*1c7c0*/  ISETP.LT.OR P2, PT, R34, 0x9, !P3 ;  /* 0x000000092200780c */ /* 0x000fc40005f41670 */
[----:B------:R-:W-:Y:S01]  /*1c7d0*/  ISETP.LT.OR P5, PT, R34, 0xa, !P3 ;  /* 0x0000000a2200780c */ /* 0x000fe20005fa1670 */
[----:B------:R-:W-:Y:S01]  /*1c7e0*/  @!P4 IMAD R7, R25, 0x180, RZ ;  /* 0x000001801907c824 */ /* 0x000fe200078e02ff */
[----:B------:R-:W-:-:S09]  /*1c7f0*/  @!P0 IADD3.X R3, R15, R3, R6, P1, !PT ;  /* 0x000000030f038210 */ /* 0x000fd20000ffe406 */
[----:B------:R-:W0:Y:S08]  /*1c800*/  @!P2 LDC.64 R14, c[0x0][0x5c0] ;  /* 0x00017000ff0eab82 */ /* 0x000e300000000a00 */
[----:B------:R-:W0:Y:S01]  /*1c810*/  @!P5 LDC.64 R16, c[0x0][0x5c0] ;  /* 0x00017000ff10db82 */ /* 0x000e220000000a00 */
[----:B----4-:R-:W-:-:S05]  /*1c820*/  FMUL R4, R225, UR23 ;  /* 0x00000017e1047c20 */ /* 0x010fca0008400000 */
[----:B------:R-:W-:Y:S01]  /*1c830*/  F2FP.SATFINITE.E4M3.F32.PACK_AB_MERGE_C R11, RZ, R4, RZ ;  /* 0x00000004ff0b723e */ /* 0x000fe200048070ff */
[----:B------:R-:W-:-:S04]  /*1c840*/  @!P4 IMAD.MOV.U32 R4, RZ, RZ, R26 ;  /* 0x000000ffff04c224 */ /* 0x000fc800078e001a */
[----:B------:R-:W-:-:S03]  /*1c850*/  @!P4 IMAD.WIDE.U32 R4, R24, 0x180, R4 ;  /* 0x000001801804c825 */ /* 0x000fc600078e0004 */
[----:B0-----:R-:W-:-:S04]  /*1c860*/  @!P4 IADD3 R4, P1, R4, R12, RZ ;  /* 0x0000000c0404c210 */ /* 0x001fc80007f3e0ff */
[----:B------:R-:W-:Y:S01]  /*1c870*/  @!P4 IADD3.X R5, R13, R5, R7, P1, !PT ;  /* 0x000000050d05c210 */ /* 0x000fe20000ffe407 */
[----:B------:R0:W-:Y:S01]  /*1c880*/  @!P0 STG.E.U8 desc[UR20][R2.64], R11 ;  /* 0x0000000b02008986 */ /* 0x0001e2000c101114 */
[----:B------:R-:W-:-:S04]  /*1c890*/  ISETP.GE.AND P0, PT, R36, 0x189, PT ;  /* 0x000001892400780c */ /* 0x000fc80003f06270 */
[----:B------:R-:W-:Y:S01]  /*1c8a0*/  ISETP.LT.OR P1, PT, R34, 0x1, !P0 ;  /* 0x000000012200780c */ /* 0x000fe20004721670 */
[----:B---3--:R-:W-:-:S05]  /*1c8b0*/  FMUL R6, R226, UR23 ;  /* 0x00000017e2067c20 */ /* 0x008fca0008400000 */
[----:B-1----:R-:W-:-:S05]  /*1c8c0*/  F2FP.SATFINITE.E4M3.F32.PACK_AB_MERGE_C R9, RZ, R6, RZ ;  /* 0x00000006ff09723e */ /* 0x002fca00048070ff */
[----:B------:R1:W-:Y:S01]  /*1c8d0*/  @!P4 STG.E.U8 desc[UR20][R4.64+0x1], R9 ;  /* 0x000001090400c986 */ /* 0x0003e2000c101114 */
[----:B0-----:R-:W-:Y:S01]  /*1c8e0*/  @!P2 IMAD.MOV.U32 R2, RZ, RZ, R26 ;  /* 0x000000ffff02a224 */ /* 0x001fe200078e001a */
[----:B------:R-:W-:Y:S01]  /*1c8f0*/  BSSY B1, `(.L_x_43) ;  /* 0x0000011000017945 */ /* 0x000fe20003800000 */
[----:B------:R-:W-:Y:S02]  /*1c900*/  @!P2 IMAD.MOV.U32 R3, RZ, RZ, R35 ;  /* 0x000000ffff03a224 */ /* 0x000fe400078e0023 */
[----:B------:R-:W-:-:S04]  /*1c910*/  @!P2 IMAD.WIDE.U32 R6, R24, 0x180, R2 ;  /* 0x000001801806a825 */ /* 0x000fc800078e0002 */
[----:B--2---:R-:W-:-:S05]  /*1c920*/  FMUL R8, R227, UR23 ;  /* 0x00000017e3087c20 */ /* 0x004fca0008400000 */
[----:B------:R-:W-:Y:S01]  /*1c930*/  F2FP.SATFINITE.E4M3.F32.PACK_AB_MERGE_C R13, RZ, R8, RZ ;  /* 0x00000008ff0d723e */ /* 0x000fe200048070ff */
[----:B-1----:R-:W-:Y:S06]  /*1c940*/  @P1 BRA `(.L_x_44) ;  /* 0x00000000002c1947 */ /* 0x002fec0003800000 */
[----:B------:R-:W-:Y:S01]  /*1c950*/  IMAD.MOV.U32 R2, RZ, RZ, R26 ;  /* 0x000000ffff027224 */ /* 0x000fe200078e001a */
[----:B------:R-:W-:Y:S01]  /*1c960*/  ULDC.64 UR6, c[0x0][0x5c0] ;  /* 0x0001700000067ab9 */ /* 0x000fe20000000a00 */
[----:B------:R-:W-:Y:S02]  /*1c970*/  IMAD.MOV.U32 R3, RZ, RZ, R35 ;  /* 0x000000ffff037224 */ /* 0x000fe400078e0023 */
[----:B------:R-:W-:Y:S02]  /*1c980*/  IMAD R5, R25, 0x180, RZ ;  /* 0x0000018019057824 */ /* 0x000fe400078e02ff */
[----:B------:R-:W-:-:S04]  /*1c990*/  IMAD.WIDE.U32 R2, R24, 0x180, R2 ;  /* 0x0000018018027825 */ /* 0x000fc800078e0002 */
[----:B------:R-:W-:Y:S02]  /*1c9a0*/  IMAD.U32 R9, RZ, RZ, UR6 ;  /* 0x00000006ff097e24 */ /* 0x000fe4000f8e00ff */
[----:B------:R-:W-:Y:S02]  /*1c9b0*/  IMAD.U32 R4, RZ, RZ, UR7 ;  /* 0x00000007ff047e24 */ /* 0x000fe4000f8e00ff */
[----:B------:R-:W-:Y:S01]  /*1c9c0*/  IMAD.IADD R5, R3, 0x1, R5 ;  /* 0x0000000103057824 */ /* 0x000fe200078e0205 */
[----:B------:R-:W-:-:S04]  /*1c9d0*/  IADD3 R2, P1, P4, R2, UR28, R9 ;  /* 0x0000001c02027c10 */ /* 0x000fc8000fc3e009 */
[----:B------:R-:W-:-:S05]  /*1c9e0*/  IADD3.X R3, R5, UR27, R4, P1, P4 ;  /* 0x0000001b05037c10 */ /* 0x000fca0008fe8404 */
[----:B------:R0:W-:Y:S04]  /*1c9f0*/  STG.E.U8 desc[UR20][R2.64], R13 ;  /* 0x0000000d02007986 */ /* 0x0001e8000c101114 */
.L_x_44:
[----:B------:R-:W-:Y:S05]  /*1ca00*/  BSYNC B1 ;  /* 0x0000000000017941 */ /* 0x000fea0003800000 */
.L_x_43:
[----:B0-----:R-:W2:Y:S01]  /*1ca10*/  LDL.LU R2, [R1+0x1c8] ;  /* 0x0001c80001027983 */ /* 0x001ea20000300800 */
[----:B------:R-:W-:Y:S01]  /*1ca20*/  ISETP.LT.OR P1, PT, R34, 0x2, !P0 ;  /* 0x000000022200780c */ /* 0x000fe20004721670 */
[----:B------:R-:W-:Y:S01]  /*1ca30*/  @!P2 IMAD R3, R25, 0x180, RZ ;  /* 0x000001801903a824 */ /* 0x000fe200078e02ff */
[----:B------:R-:W-:Y:S01]  /*1ca40*/  @!P2 IADD3 R4, P4, R6, R14, RZ ;  /* 0x0000000e0604a210 */ /* 0x000fe20007f9e0ff */
[----:B------:R-:W-:Y:S03]  /*1ca50*/  BSSY B1, `(.L_x_45) ;  /* 0x0000010000017945 */ /* 0x000fe60003800000 */
[----:B------:R-:W-:Y:S01]  /*1ca60*/  @!P2 IADD3.X R5, R15, R7, R3, P4, !PT ;  /* 0x000000070f05a210 */ /* 0x000fe200027fe403 */
[----:B--2---:R-:W-:-:S05]  /*1ca70*/  FMUL R2, R2, UR23 ;  /* 0x0000001702027c20 */ /* 0x004fca0008400000 */
[----:B------:R-:W-:Y:S01]  /*1ca80*/  F2FP.SATFINITE.E4M3.F32.PACK_AB_MERGE_C R7, RZ, R2, RZ ;  /* 0x00000002ff07723e */ /* 0x000fe200048070ff */
[----:B------:R-:W-:Y:S06]  /*1ca90*/  @P1 BRA `(.L_x_46) ;  /* 0x00000000002c1947 */ /* 0x000fec0003800000 */
        /* <DEDUP_REMOVED lines=11> */
.L_x_46:
[----:B------:R-:W-:Y:S05]  /*1cb50*/  BSYNC B1 ;  /* 0x0000000000017941 */ /* 0x000fea0003800000 */
.L_x_45:
[----:B0-----:R-:W2:Y:S04]  /*1cb60*/  LDL.LU R2, [R1+0x1cc] ;  /* 0x0001cc0001027983 */ /* 0x001ea80000300800 */
[----:B------:R-:W3:Y:S04]  /*1cb70*/  LDL.LU R6, [R1+0x1d0] ;  /* 0x0001d00001067983 */ /* 0x000ee80000300800 */
[----:B------:R-:W4:Y:S01]  /*1cb80*/  LDL.LU R8, [R1+0x1d4] ;  /* 0x0001d40001087983 */ /* 0x000f220000300800 */
[C---:B------:R-:W-:Y:S01]  /*1cb90*/  ISETP.LT.OR P4, PT, R34.reuse, 0x11, !P3 ;  /* 0x000000112200780c */ /* 0x040fe20005f81670 */
[----:B------:R-:W-:Y:S01]  /*1cba0*/  @!P5 IMAD.MOV.U32 R3, RZ, RZ, R35 ;  /* 0x000000ffff03d224 */ /* 0x000fe200078e0023 */
[----:B------:R-:W-:Y:S01]  /*1cbb0*/  ISETP.LT.OR P1, PT, R34, 0x12, !P3 ;  /* 0x000000122200780c */ /* 0x000fe20005f21670 */
[----:B------:R-:W-:Y:S01]  /*1cbc0*/  @!P5 IMAD R7, R25, 0x180, RZ ;  /* 0x000001801907d824 */ /* 0x000fe200078e02ff */
[----:B------:R-:W-:Y:S09]  /*1cbd0*/  BSSY B1, `(.L_x_47) ;  /* 0x000001f000017945 */ /* 0x000ff20003800000 */
[----:B------:R-:W0:Y:S08]  /*1cbe0*/  @!P4 LDC.64 R12, c[0x0][0x5c0] ;  /* 0x00017000ff0ccb82 */ /* 0x000e300000000a00 */
[----:B------:R-:W1:Y:S01]  /*1cbf0*/  @!P1 LDC.64 R14, c[0x0][0x5c0] ;  /* 0x00017000ff0e9b82 */ /* 0x000e620000000a00 */
[----:B--2---:R-:W-:Y:S01]  /*1cc00*/  FMUL R2, R2, UR23 ;  /* 0x0000001702027c20 */ /* 0x004fe20008400000 */
[----:B---3--:R-:W-:-:S04]  /*1cc10*/  FMUL R6, R6, UR23 ;  /* 0x0000001706067c20 */ /* 0x008fc80008400000 */
[----:B------:R-:W-:Y:S01]  /*1cc20*/  F2FP.SATFINITE.E4M3.F32.PACK_AB_MERGE_C R9, RZ, R2, RZ ;  /* 0x00000002ff09723e */ /* 0x000fe200048070ff */
[----:B------:R-:W-:Y:S02]  /*1cc30*/  @!P5 IMAD.MOV.U32 R2, RZ, RZ, R26 ;  /* 0x000000ffff02d224 */ /* 0x000fe400078e001a */
[----:B----4-:R-:W-:Y:S01]  /*1cc40*/  FMUL R8, R8, UR23 ;  /* 0x0000001708087c20 */ /* 0x010fe20008400000 */
[----:B------:R-:W-:Y:S01]  /*1cc50*/  F2FP.SATFINITE.E4M3.F32.PACK_AB_MERGE_C R11, RZ, R6, RZ ;  /* 0x00000006ff0b723e */ /* 0x000fe200048070ff */
[----:B------:R-:W-:Y:S01]  /*1cc60*/  @!P5 IMAD.WIDE.U32 R2, R24, 0x180, R2 ;  /* 0x000001801802d825 */ /* 0x000fe200078e0002 */
[----:B------:R2:W-:Y:S02]  /*1cc70*/  @!P2 STG.E.U8 desc[UR20][R4.64+0x8], R9 ;  /* 0x000008090400a986 */ /* 0x0005e4000c101114 */
[----:B------:R-:W-:-:S04]  /*1cc80*/  @!P5 IADD3 R2, P2, R2, R16, RZ ;  /* 0x000000100202d210 */ /* 0x000fc80007f5e0ff */
[----:B------:R-:W-:Y:S02]  /*1cc90*/  @!P5 IADD3.X R3, R17, R3, R7, P2, !PT ;  /* 0x000000031103d210 */ /* 0x000fe400017fe407 */
[----:B------:R-:W-:Y:S02]  /*1cca0*/  ISETP.LT.OR P2, PT, R34, 0x9, !P0 ;  /* 0x000000092200780c */ /* 0x000fe40004741670 */
[----:B--2---:R-:W-:Y:S01]  /*1ccb0*/  F2FP.SATFINITE.E4M3.F32.PACK_AB_MERGE_C R5, RZ, R8, RZ ;  /* 0x00000008ff05723e */ /* 0x004fe200048070ff */
[----:B------:R2:W-:Y:S02]  /*1ccc0*/  @!P5 STG.E.U8 desc[UR20][R2.64+0x9], R11 ;  /* 0x0000090b0200d986 */ /* 0x0005e4000c101114 */
[----:B--2---:R-:W-:Y:S02]  /*1ccd0*/  @!P4 IMAD.MOV.U32 R2, RZ, RZ, R26 ;  /* 0x000000ffff02c224 */ /* 0x004fe400078e001a */
[----:B------:R-:W-:Y:S02]  /*1cce0*/  @!P4 IMAD.MOV.U32 R3, RZ, RZ, R35 ;  /* 0x000000ffff03c224 */ /* 0x000fe400078e0023 */
[----:B------:R-:W-:-:S04]  /*1ccf0*/  @!P4 IMAD.WIDE.U32 R6, R24, 0x180, R2 ;  /* 0x000001801806c825 */ /* 0x000fc800078e0002 */
[----:B01----:R-:W-:Y:S05]  /*1cd00*/  @P2 BRA `(.L_x_48) ;  /* 0x00000000002c2947 */ /* 0x003fea0003800000 */
        /* <DEDUP_REMOVED lines=11> */
.L_x_48:
[----:B------:R-:W-:Y:S05]  /*1cdc0*/  BSYNC B1 ;  /* 0x0000000000017941 */ /* 0x000fea0003800000 */
.L_x_47:
        /* <DEDUP_REMOVED lines=20> */
.L_x_50:
[----:B------:R-:W-:Y:S05]  /*1cf10*/  BSYNC B1 ;  /* 0x0000000000017941 */ /* 0x000fea0003800000 */
.L_x_49:
        /* <DEDUP_REMOVED lines=38> */
.L_x_52:
[----:B------:R-:W-:Y:S05]  /*1d180*/  BSYNC B1 ;  /* 0x0000000000017941 */ /* 0x000fea0003800000 */
.L_x_51:
        /* <DEDUP_REMOVED lines=20> */
.L_x_54:
[----:B------:R-:W-:Y:S05]  /*1d2d0*/  BSYNC B1 ;  /* 0x0000000000017941 */ /* 0x000fea0003800000 */
.L_x_53:
        /* <DEDUP_REMOVED lines=38> */
.L_x_56:
[----:B------:R-:W-:Y:S05]  /*1d540*/  BSYNC B1 ;  /* 0x0000000000017941 */ /* 0x000fea0003800000 */
.L_x_55:
        /* <DEDUP_REMOVED lines=20> */
.L_x_58:
[----:B------:R-:W-:Y:S05]  /*1d690*/  BSYNC B1 ;  /* 0x0000000000017941 */ /* 0x000fea0003800000 */
.L_x_57:
        /* <DEDUP_REMOVED lines=38> */
.L_x_60:
[----:B------:R-:W-:Y:S05]  /*1d900*/  BSYNC B1 ;  /* 0x0000000000017941 */ /* 0x000fea0003800000 */
.L_x_59:
        /* <DEDUP_REMOVED lines=20> */
.L_x_62:
[----:B------:R-:W-:Y:S05]  /*1da50*/  BSYNC B1 ;  /* 0x0000000000017941 */ /* 0x000fea0003800000 */
.L_x_61:
        /* <DEDUP_REMOVED lines=38> */
.L_x_64:
[----:B------:R-:W-:Y:S05]  /*1dcc0*/  BSYNC B1 ;  /* 0x0000000000017941 */ /* 0x000fea0003800000 */
.L_x_63:
        /* <DEDUP_REMOVED lines=20> */
.L_x_66:
[----:B------:R-:W-:Y:S05]  /*1de10*/  BSYNC B1 ;  /* 0x0000000000017941 */ /* 0x000fea0003800000 */
.L_x_65:
        /* <DEDUP_REMOVED lines=38> */
.L_x_68:
[----:B------:R-:W-:Y:S05]  /*1e080*/  BSYNC B1 ;  /* 0x0000000000017941 */ /* 0x000fea0003800000 */
.L_x_67:
        /* <DEDUP_REMOVED lines=20> */
.L_x_70:
[----:B------:R-:W-:Y:S05]  /*1e1d0*/  BSYNC B1 ;  /* 0x0000000000017941 */ /* 0x000fea0003800000 */
.L_x_69:
        /* <DEDUP_REMOVED lines=38> */
.L_x_72:
[----:B------:R-:W-:Y:S05]  /*1e440*/  BSYNC B1 ;  /* 0x0000000000017941 */ /* 0x000fea0003800000 */
.L_x_71:
        /* <DEDUP_REMOVED lines=20> */
.L_x_74:
[----:B------:R-:W-:Y:S05]  /*1e590*/  BSYNC B1 ;  /* 0x0000000000017941 */ /* 0x000fea0003800000 */
.L_x_73:
        /* <DEDUP_REMOVED lines=38> */
.L_x_76:
[----:B------:R-:W-:Y:S05]  /*1e800*/  BSYNC B1 ;  /* 0x0000000000017941 */ /* 0x000fea0003800000 */
.L_x_75:
        /* <DEDUP_REMOVED lines=20> */
.L_x_78:
[----:B------:R-:W-:Y:S05]  /*1e950*/  BSYNC B1 ;  /* 0x0000000000017941 */ /* 0x000fea0003800000 */
.L_x_77:
[----:B0-----:R-:W2:Y:S04]  /*1e960*/  LDL.LU R2, [R1+0x24c] ;  /* 0x00024c0001027983 */ /* 0x001ea80000300800 */
[----:B------:R-:W3:Y:S04]  /*1e970*/  LDL.LU R6, [R1+0x250] ;  /* 0x0002500001067983 */ /* 0x000ee80000300800 */
[----:B------:R-:W4:Y:S01]  /*1e980*/  LDL.LU R10, [R1+0x254] ;  /* 0x00025400010a7983 */ /* 0x000f220000300800 */
[----:B------:R-:W-:Y:S01]  /*1e990*/  @!P2 IMAD.MOV.U32 R3, RZ, RZ, R35 ;  /* 0x000000ffff03a224 */ /* 0x000fe200078e0023 */
[C---:B------:R-:W-:Y:S01]  /*1e9a0*/  ISETP.LT.OR P4, PT, R34.reuse, 0x51, !P3 ;  /* 0x000000512200780c */ /* 0x040fe20005f81670 */
[----:B------:R-:W-:Y:S01]  /*1e9b0*/  @!P2 IMAD R8, R25, 0x180, RZ ;  /* 0x000001801908a824 */ /* 0x000fe200078e02ff */
[----:B------:R-:W-:Y:S01]  /*1e9c0*/  ISETP.LT.OR P1, PT, R34, 0x52, !P3 ;  /* 0x000000522200780c */ /* 0x000fe20005f21670 */
[----:B------:R-:W-:Y:S10]  /*1e9d0*/  BSSY B1, `(.L_x_79) ;  /* 0x000001c000017945 */ /* 0x000ff40003800000 */
[----:B------:R-:W0:Y:S08]  /*1e9e0*/  @!P4 LDC.64 R12, c[0x0][0x5c0] ;  /* 0x00017000ff0ccb82 */ /* 0x000e300000000a00 */
[----:B------:R-:W1:Y:S01]  /*1e9f0*/  @!P1 LDC.64 R14, c[0x0][0x5c0] ;  /* 0x00017000ff0e9b82 */ /* 0x000e620000000a00 */
[----:B--2---:R-:W-:Y:S01]  /*1ea00*/  FMUL R2, R2, UR23 ;  /* 0x0000001702027c20 */ /* 0x004fe20008400000 */
[----:B---3--:R-:W-:-:S04]  /*1ea10*/  FMUL R6, R6, UR23 ;  /* 0x0000001706067c20 */ /* 0x008fc80008400000 */
[----:B------:R-:W-:Y:S01]  /*1ea20*/  F2FP.SATFINITE.E4M3.F32.PACK_AB_MERGE_C R7, RZ, R2, RZ ;  /* 0x00000002ff07723e */ /* 0x000fe200048070ff */
[----:B------:R-:W-:Y:S01]  /*1ea30*/  @!P2 IMAD.MOV.U32 R2, RZ, RZ, R26 ;  /* 0x000000ffff02a224 */ /* 0x000fe200078e001a */
[----:B------:R-:W-:-:S03]  /*1ea40*/  F2FP.SATFINITE.E4M3.F32.PACK_AB_MERGE_C R9, RZ, R6, RZ ;  /* 0x00000006ff09723e */ /* 0x000fc600048070ff */
[----:B------:R-:W-:Y:S01]  /*1ea50*/  @!P2 IMAD.WIDE.U32 R2, R24, 0x180, R2 ;  /* 0x000001801802a825 */ /* 0x000fe200078e0002 */
[----:B------:R2:W-:Y:S03]  /*1ea60*/  @!P5 STG.E.U8 desc[UR20][R4.64+0x48], R7 ;  /* 0x000048070400d986 */ /* 0x0005e6000c101114 */
[----:B----4-:R-:W-:Y:S01]  /*1ea70*/  FMUL R6, R10, UR23 ;  /* 0x000000170a067c20 */ /* 0x010fe20008400000 */
[----:B------:R-:W-:-:S04]  /*1ea80*/  @!P2 IADD3 R2, P5, R2, R16, RZ ;  /* 0x000000100202a210 */ /* 0x000fc80007fbe0ff */
[----:B------:R-:W-:Y:S02]  /*1ea90*/  F2FP.SATFINITE.E4M3.F32.PACK_AB_MERGE_C R11, RZ, R6, RZ ;  /* 0x00000006ff0b723e */ /* 0x000fe400048070ff */
[----:B------:R-:W-:Y:S02]  /*1eaa0*/  @!P2 IADD3.X R3, R17, R3, R8, P5, !PT ;  /* 0x000000031103a210 */ /* 0x000fe40002ffe408 */
[----:B------:R-:W-:-:S03]  /*1eab0*/  ISETP.LT.OR P5, PT, R34, 0x49, !P0 ;  /* 0x000000492200780c */ /* 0x000fc600047a1670 */
[----:B------:R2:W-:Y:S10]  /*1eac0*/  @!P2 STG.E.U8 desc[UR20][R2.64+0x49], R9 ;  /* 0x000049090200a986 */ /* 0x0005f4000c101114 */
[----:B01----:R-:W-:Y:S05]  /*1ead0*/  @P5 BRA `(.L_x_80) ;  /* 0x00000000002c5947 */ /* 0x003fea0003800000 */
[----:B--2---:R-:W-:Y:S01]  /*1eae0*/  IMAD.MOV.U32 R2, RZ, RZ, R26 ;  /* 0x000000ffff027224 */ /* 0x004fe200078e001a */
        /* <DEDUP_REMOVED lines=10> */
.L_x_80:
[----:B------:R-:W-:Y:S05]  /*1eb90*/  BSYNC B1 ;  /* 0x0000000000017941 */ /* 0x000fea0003800000 */
.L_x_79:
[----:B0-2---:R-:W2:Y:S01]  /*1eba0*/  LDL.LU R2, [R1+0x258] ;  /* 0x0002580001027983 */ /* 0x005ea20000300800 */
[----:B------:R-:W-:Y:S01]  /*1ebb0*/  ISETP.LT.OR P2, PT, R34, 0x4a, !P0 ;  /* 0x0000004a2200780c */ /* 0x000fe20004741670 */
[----:B------:R-:W-:Y:S01]  /*1ebc0*/  BSSY B1, `(.L_x_81) ;  /* 0x000000f000017945 */ /* 0x000fe20003800000 */
[----:B--2---:R-:W-:-:S05]  /*1ebd0*/  FMUL R2, R2, UR23 ;  /* 0x0000001702027c20 */ /* 0x004fca0008400000 */
[----:B------:R-:W-:-:S06]  /*1ebe0*/  F2FP.SATFINITE.E4M3.F32.PACK_AB_MERGE_C R5, RZ, R2, RZ ;  /* 0x00000002ff05723e */ /* 0x000fcc00048070ff */
[----:B------:R-:W-:Y:S05]  /*1ebf0*/  @P2 BRA `(.L_x_82) ;  /* 0x00000000002c2947 */ /* 0x000fea0003800000 */
        /* <DEDUP_REMOVED lines=11> */
.L_x_82:
[----:B------:R-:W-:Y:S05]  /*1ecb0*/  BSYNC B1 ;  /* 0x0000000000017941 */ /* 0x000fea0003800000 */
.L_x_81:
[----:B------:R-:W2:Y:S04]  /*1ecc0*/  LDL.LU R4, [R1+0x25c] ;  /* 0x00025c0001047983 */ /* 0x000ea80000300800 */
[----:B------:R-:W3:Y:S04]  /*1ecd0*/  LDL.LU R8, [R1+0x260] ;  /* 0x0002600001087983 */ /* 0x000ee80000300800 */
[----:B------:R-:W4:Y:S01]  /*1ece0*/  LDL.LU R10, [R1+0x264] ;  /* 0x00026400010a7983 */ /* 0x000f220000300800 */
[----:B0-----:R-:W-:Y:S01]  /*1ecf0*/  @!P4 IMAD.MOV.U32 R2, RZ, RZ, R26 ;  /* 0x000000ffff02c224 */ /* 0x001fe200078e001a */
[C---:B------:R-:W-:Y:S01]  /*1ed00*/  ISETP.LT.OR P2, PT, R34.reuse, 0x59, !P3 ;  /* 0x000000592200780c */ /* 0x040fe20005f41670 */
[----:B------:R-:W-:Y:S01]  /*1ed10*/  @!P4 IMAD.MOV.U32 R3, RZ, RZ, R35 ;  /* 0x000000ffff03c224 */ /* 0x000fe200078e0023 */
[----:B------:R-:W-:Y:S01]  /*1ed20*/  ISETP.LT.OR P3, PT, R34, 0x5a, !P3 ;  /* 0x0000005a2200780c */ /* 0x000fe20005f61670 */
[----:B------:R-:W-:Y:S01]  /*1ed30*/  @!P4 IMAD R7, R25, 0x180, RZ ;  /* 0x000001801907c824 */ /* 0x000fe200078e02ff */
[----:B------:R-:W-:Y:S01]  /*1ed40*/  BSSY B1, `(.L_x_83) ;  /* 0x0000021000017945 */ /* 0x000fe20003800000 */
[----:B------:R-:W-:-:S04]  /*1ed50*/  @!P4 IMAD.WIDE.U32 R2, R24, 0x180, R2 ;  /* 0x000001801802c825 */ /* 0x000fc800078e0002 */
[----:B------:R-:W-:Y:S01]  /*1ed60*/  @!P1 IMAD.MOV.U32 R5, RZ, RZ, R35 ;  /* 0x000000ffff059224 */ /* 0x000fe200078e0023 */
[----:B------:R-:W-:-:S03]  /*1ed70*/  @!P4 IADD3 R2, P5, R2, R12, RZ ;  /* 0x0000000c0202c210 */ /* 0x000fc60007fbe0ff */
[----:B------:R-:W0:Y:S01]  /*1ed80*/  @!P2 LDC.64 R16, c[0x0][0x5c0] ;  /* 0x00017000ff10ab82 */ /* 0x000e220000000a00 */
[----:B------:R-:W-:-:S07]  /*1ed90*/  @!P4 IADD3.X R3, R13, R3, R7, P5, !PT ;  /* 0x000000030d03c210 */ /* 0x000fce0002ffe407 */
[----:B------:R-:W1:Y:S01]  /*1eda0*/  @!P3 LDC.64 R18, c[0x0][0x5c0] ;  /* 0x00017000ff12bb82 */ /* 0x000e620000000a00 */
[----:B--2---:R-:W-:Y:S01]  /*1edb0*/  FMUL R6, R4, UR23 ;  /* 0x0000001704067c20 */ /* 0x004fe20008400000 */
[----:B------:R-:W-:-:S04]  /*1edc0*/  @!P1 IMAD.MOV.U32 R4, RZ, RZ, R26 ;  /* 0x000000ffff049224 */ /* 0x000fc800078e001a */
[----:B------:R-:W-:Y:S01]  /*1edd0*/  @!P1 IMAD.WIDE.U32 R4, R24, 0x180, R4 ;  /* 0x0000018018049825 */ /* 0x000fe200078e0004 */
[----:B------:R-:W-:-:S03]  /*1ede0*/  F2FP.SATFINITE.E4M3.F32.PACK_AB_MERGE_C R7, RZ, R6, RZ ;  /* 0x00000006ff07723e */ /* 0x000fc600048070ff */
[----:B---3--:R-:W-:Y:S01]  /*1edf0*/  FMUL R6, R8, UR23 ;  /* 0x0000001708067c20 */ /* 0x008fe20008400000 */
[----:B------:R-:W-:Y:S01]  /*1ee00*/  @!P1 IMAD R8, R25, 0x180, RZ ;  /* 0x0000018019089824 */ /* 0x000fe200078e02ff */
[----:B------:R-:W-:Y:S01]  /*1ee10*/  @!P1 IADD3 R4, P5, R4, R14, RZ ;  /* 0x0000000e04049210 */ /* 0x000fe20007fbe0ff */
[----:B------:R2:W-:Y:S02]  /*1ee20*/  @!P4 STG.E.U8 desc[UR20][R2.64+0x50], R7 ;  /* 0x000050070200c986 */ /* 0x0005e4000c101114 */
[----:B------:R-:W-:Y:S01]  /*1ee30*/  F2FP.SATFINITE.E4M3.F32.PACK_AB_MERGE_C R9, RZ, R6, RZ ;  /* 0x00000006ff09723e */ /* 0x000fe200048070ff */
[----:B----4-:R-:W-:Y:S01]  /*1ee40*/  FMUL R6, R10, UR23 ;  /* 0x000000170a067c20 */ /* 0x010fe20008400000 */
[----:B------:R-:W-:Y:S02]  /*1ee50*/  @!P1 IADD3.X R5, R15, R5, R8, P5, !PT ;  /* 0x000000050f059210 */ /* 0x000fe40002ffe408 */
[----:B------:R-:W-:Y:S02]  /*1ee60*/  ISETP.LT.OR P4, PT, R34, 0x51, !P0 ;  /* 0x000000512200780c */ /* 0x000fe40004781670 */
[----:B------:R-:W-:Y:S01]  /*1ee70*/  F2FP.SATFINITE.E4M3.F32.PACK_AB_MERGE_C R11, RZ, R6, RZ ;  /* 0x00000006ff0b723e */ /* 0x000fe200048070ff */
        /* <DEDUP_REMOVED lines=13> */
.L_x_84:
[----:B------:R-:W-:Y:S05]  /*1ef50*/  BSYNC B1 ;  /* 0x0000000000017941 */ /* 0x000fea0003800000 */
.L_x_83:
[----:B0-2---:R-:W2:Y:S04]  /*1ef60*/  LDL.LU R2, [R1+0x26c] ;  /* 0x00026c0001027983 */ /* 0x005ea80000300800 */
[----:B------:R-:W3:Y:S04]  /*1ef70*/  LDL.LU R9, [R1+0x270] ;  /* 0x0002700001097983 */ /* 0x000ee80000300800 */
[----:B------:R-:W4:Y:S01]  /*1ef80*/  LDL.LU R11, [R1+0x268] ;  /* 0x00026800010b7983 */ /* 0x000f220000300800 */
[--C-:B------:R-:W-:Y:S01]  /*1ef90*/  @!P2 IMAD.MOV.U32 R3, RZ, RZ, R35.reuse ;  /* 0x000000ffff03a224 */ /* 0x100fe200078e0023 */
[----:B------:R-:W-:Y:S01]  /*1efa0*/  ISETP.LT.OR P1, PT, R34, 0x52, !P0 ;  /* 0x000000522200780c */ /* 0x000fe20004721670 */
[----:B------:R-:W-:Y:S01]  /*1efb0*/  @!P3 IMAD.MOV.U32 R4, RZ, RZ, R26 ;  /* 0x000000ffff04b224 */ /* 0x000fe200078e001a */
[----:B------:R-:W-:Y:S01]  /*1efc0*/  BSSY B1, `(.L_x_85) ;  /* 0x000001d000017945 */ /* 0x000fe20003800000 */
[----:B------:R-:W-:-:S02]  /*1efd0*/  @!P3 IMAD.MOV.U32 R5, RZ, RZ, R35 ;  /* 0x000000ffff05b224 */ /* 0x000fc400078e0023 */
[----:B------:R-:W-:Y:S02]  /*1efe0*/  @!P3 IMAD R10, R25, 0x180, RZ ;  /* 0x00000180190ab824 */ /* 0x000fe400078e02ff */
[----:B------:R-:W-:-:S04]  /*1eff0*/  @!P3 IMAD.WIDE.U32 R6, R24, 0x180, R4 ;  /* 0x000001801806b825 */ /* 0x000fc800078e0004 */
[----:B------:R-:W-:Y:S01]  /*1f000*/  @!P2 IMAD R5, R25, 0x180, RZ ;  /* 0x000001801905a824 */ /* 0x000fe200078e02ff */
[----:B------:R-:W-:-:S04]  /*1f010*/  @!P3 IADD3 R6, P5, R6, R18, RZ ;  /* 0x000000120606b210 */ /* 0x000fc80007fbe0ff */
[----:B------:R-:W-:Y:S01]  /*1f020*/  @!P3 IADD3.X R7, R19, R7, R10, P5, !PT ;  /* 0x000000071307b210 */ /* 0x000fe20002ffe40a */
[----:B--2---:R-:W-:Y:S01]  /*1f030*/  FMUL R8, R2, UR23 ;  /* 0x0000001702087c20 */ /* 0x004fe20008400000 */
[----:B------:R-:W-:Y:S02]  /*1f040*/  @!P2 IMAD.MOV.U32 R2, RZ, RZ, R26 ;  /* 0x000000ffff02a224 */ /* 0x000fe400078e001a */
[----:B---3--:R-:W-:Y:S02]  /*1f050*/  FMUL R9, R9, UR23 ;  /* 0x0000001709097c20 */ /* 0x008fe40008400000 */
[----:B------:R-:W-:-:S03]  /*1f060*/  @!P2 IMAD.WIDE.U32 R2, R24, 0x180, R2 ;  /* 0x000001801802a825 */ /* 0x000fc600078e0002 */
[----:B------:R-:W-:Y:S02]  /*1f070*/  F2FP.SATFINITE.E4M3.F32.PACK_AB_MERGE_C R13, RZ, R9, RZ ;  /* 0x00000009ff0d723e */ /* 0x000fe400048070ff */
[----:B------:R-:W-:Y:S01]  /*1f080*/  @!P2 IADD3 R4, P4, R2, R16, RZ ;  /* 0x000000100204a210 */ /* 0x000fe20007f9e0ff */
[----:B----4-:R-:W-:Y:S01]  /*1f090*/  FMUL R2, R11, UR23 ;  /* 0x000000170b027c20 */ /* 0x010fe20008400000 */
[----:B------:R-:W-:Y:S02]  /*1f0a0*/  F2FP.SATFINITE.E4M3.F32.PACK_AB_MERGE_C R11, RZ, R8, RZ ;  /* 0x00000008ff0b723e */ /* 0x000fe400048070ff */
[----:B------:R-:W-:Y:S02]  /*1f0b0*/  @!P2 IADD3.X R5, R17, R3, R5, P4, !PT ;  /* 0x000000031105a210 */ /* 0x000fe400027fe405 */
        /* <DEDUP_REMOVED lines=13> */
.L_x_86:
[----:B------:R-:W-:Y:S05]  /*1f190*/  BSYNC B1 ;  /* 0x0000000000017941 */ /* 0x000fea0003800000 */
.L_x_85:
[----:B0-----:R-:W2:Y:S04]  /*1f1a0*/  LDL.LU R2, [R1+0x274] ;  /* 0x0002740001027983 */ /* 0x001ea80000300800 */
[----:B------:R-:W3:Y:S01]  /*1f1b0*/  LDL.LU R3, [R1+0x278] ;  /* 0x0002780001037983 */ /* 0x000ee20000300800 */
[C---:B------:R-:W-:Y:S01]  /*1f1c0*/  ISETP.LT.OR P1, PT, R34.reuse, 0x59, !P0 ;  /* 0x000000592200780c */ /* 0x040fe20004721670 */
[----:B------:R-:W-:Y:S01]  /*1f1d0*/  BSSY B1, `(.L_x_87) ;  /* 0x0000012000017945 */ /* 0x000fe20003800000 */
[----:B------:R-:W-:Y:S01]  /*1f1e0*/  ISETP.LT.OR P0, PT, R34, 0x5a, !P0 ;  /* 0x0000005a2200780c */ /* 0x000fe20004701670 */
[----:B------:R0:W-:Y:S04]  /*1f1f0*/  @!P2 STG.E.U8 desc[UR20][R4.64+0x58], R11 ;  /* 0x0000580b0400a986 */ /* 0x0001e8000c101114 */
[----:B------:R0:W-:Y:S01]  /*1f200*/  @!P3 STG.E.U8 desc[UR20][R6.64+0x59], R13 ;  /* 0x0000590d0600b986 */ /* 0x0001e2000c101114 */
[----:B--2---:R-:W-:Y:S01]  /*1f210*/  FMUL R2, R2, UR23 ;  /* 0x0000001702027c20 */ /* 0x004fe20008400000 */
[----:B---3--:R-:W-:-:S04]  /*1f220*/  FMUL R8, R3, UR23 ;  /* 0x0000001703087c20 */ /* 0x008fc80008400000 */
[----:B------:R-:W-:Y:S01]  /*1f230*/  F2FP.SATFINITE.E4M3.F32.PACK_AB_MERGE_C R9, RZ, R2, RZ ;  /* 0x00000002ff09723e */ /* 0x000fe200048070ff */
[----:B0-----:R-:W-:Y:S06]  /*1f240*/  @P1 BRA `(.L_x_88) ;  /* 0x0000000000281947 */ /* 0x001fec0003800000 */
[----:B------:R-:W-:Y:S01]  /*1f250*/  IMAD.MOV.U32 R34, RZ, RZ, R26 ;  /* 0x000000ffff227224 */ /* 0x000fe200078e001a */
[----:B------:R-:W-:Y:S01]  /*1f260*/  ULDC.64 UR6, c[0x0][0x5c0] ;  /* 0x0001700000067ab9 */ /* 0x000fe20000000a00 */
        /* <DEDUP_REMOVED lines=8> */
.L_x_88:
[----:B------:R-:W-:Y:S05]  /*1f2f0*/  BSYNC B1 ;  /* 0x0000000000017941 */ /* 0x000fea0003800000 */
.L_x_87:
[----:B0-----:R-:W-:Y:S01]  /*1f300*/  F2FP.SATFINITE.E4M3.F32.PACK_AB_MERGE_C R3, RZ, R8, RZ ;  /* 0x00000008ff03723e */ /* 0x001fe200048070ff */
[----:B------:R-:W-:Y:S06]  /*1f310*/  @P0 BRA `(.L_x_42) ;  /* 0x0000000000280947 */ /* 0x000fec0003800000 */
        /* <DEDUP_REMOVED lines=10> */
.L_x_42:
[----:B------:R-:W-:Y:S05]  /*1f3c0*/  BSYNC B0 ;  /* 0x0000000000007941 */ /* 0x000fea0003800000 */
.L_x_38:
[----:B0-23--:R-:W2:Y:S04]  /*1f3d0*/  LDL.LU R3, [R1+0x284] ;  /* 0x0002840001037983 */ /* 0x00dea80000300800 */
[----:B-----5:R-:W2:Y:S01]  /*1f3e0*/  LDL.LU R2, [R1+0x288] ;  /* 0x0002880001027983 */ /* 0x020ea20000300800 */
[----:B------:R-:W-:Y:S01]  /*1f3f0*/  ULDC UR6, c[0x0][0xc] ;  /* 0x0000030000067ab9 */ /* 0x000fe20000000800 */
[----:B------:R-:W-:Y:S01]  /*1f400*/  ULDC UR7, c[0x0][0x10] ;  /* 0x0000040000077ab9 */ /* 0x000fe20000000800 */
[----:B-1----:R-:W2:Y:S01]  /*1f410*/  LDC R5, c[0x0][0x14] ;  /* 0x00000500ff057b82 */ /* 0x002ea20000000800 */
[----:B------:R-:W-:Y:S01]  /*1f420*/  UIMAD.WIDE.U32 UR6, UR6, UR7, URZ ;  /* 0x00000007060672a5 */ /* 0x000fe2000f8e003f */
[----:B------:R-:W-:-:S05]  /*1f430*/  UMOV UR12, 0xffffffff ;  /* 0xffffffff000c7882 */ /* 0x000fca0000000000 */
[----:B--2---:R-:W-:-:S04]  /*1f440*/  IMAD.WIDE.U32 R2, R5, UR6, R2 ;  /* 0x0000000605027c25 */ /* 0x004fc8000f8e0002 */
[----:B------:R-:W-:Y:S01]  /*1f450*/  IMAD R5, R5, UR7, RZ ;  /* 0x0000000705057c24 */ /* 0x000fe2000f8e02ff */
[----:B------:R-:W-:Y:S01]  /*1f460*/  ULDC.64 UR6, c[0x0][0x650] ;  /* 0x0001940000067ab9 */ /* 0x000fe20000000a00 */
[----:B------:R-:W-:Y:S01]  /*1f470*/  IMAD.MOV.U32 R14, RZ, RZ, R2 ;  /* 0x000000ffff0e7224 */ /* 0x000fe200078e0002 */
[----:B------:R-:W-:Y:S01]  /*1f480*/  ISETP.GE.U32.AND P0, PT, R2, UR6, PT ;  /* 0x0000000602007c0c */ /* 0x000fe2000bf06070 */
[----:B------:R-:W-:Y:S01]  /*1f490*/  IMAD.IADD R15, R3, 0x1, R5 ;  /* 0x00000001030f7824 */ /* 0x000fe200078e0205 */
[----:B------:R-:W-:Y:S01]  /*1f4a0*/  PRMT R3, RZ, 0x7610, R3 ;  /* 0x00007610ff037816 */ /* 0x000fe20000000003 */
[----:B------:R-:W-:-:S03]  /*1f4b0*/  IMAD.MOV.U32 R2, RZ, RZ, -0x1 ;  /* 0xffffffffff027424 */ /* 0x000fc600078e00ff */
[----:B------:R0:W-:Y:S01]  /*1f4c0*/  STL [R1+0x284], R15 ;  /* 0x0002840f01007387 */ /* 0x0001e20000100800 */
[----:B------:R-:W-:-:S03]  /*1f4d0*/  ISETP.GE.U32.AND.EX P0, PT, R15, UR7, PT, P0 ;  /* 0x000000070f007c0c */ /* 0x000fc6000bf06100 */
[----:B------:R0:W-:Y:S04]  /*1f4e0*/  STL [R1+0x288], R14 ;  /* 0x0002880e01007387 */ /* 0x0001e80000100800 */
[----:B------:R0:W-:Y:S06]  /*1f4f0*/  STL [R1+0x28c], R2 ;  /* 0x00028c0201007387 */ /* 0x0001ec0000100800 */
[----:B------:R-:W-:Y:S05]  /*1f500*/  @P0 BRA `(.L_x_89) ;  /* 0x0000000400780947 */ /* 0x000fea0003800000 */
[----:B------:R-:W0:Y:S01]  /*1f510*/  S2R R9, SR_CTAID.X ;  /* 0x0000000000097919 */ /* 0x000e220000002500 */
[----:B------:R-:W-:Y:S01]  /*1f520*/  ULDC.64 UR18, c[0x0][0x628] ;  /* 0x00018a0000127ab9 */ /* 0x000fe20000000a00 */
[----:B------:R-:W1:Y:S01]  /*1f530*/  LDC R10, c[0x0][0x144] ;  /* 0x00005100ff0a7b82 */ /* 0x000e620000000800 */
[----:B------:R-:W-:Y:S01]  /*1f540*/  ULDC UR6, c[0x0][0x150] ;  /* 0x0000540000067ab9 */ /* 0x000fe20000000800 */
[----:B------:R-:W2:Y:S01]  /*1f550*/  S2R R13, SR_CTAID.Y ;  /* 0x00000000000d7919 */ /* 0x000ea20000002600 */
[----:B------:R-:W-:Y:S01]  /*1f560*/  ISETP.NE.U32.AND P0, PT, RZ, UR18, PT ;  /* 0x00000012ff007c0c */ /* 0x000fe2000bf05070 */
[----:B------:R-:W-:Y:S01]  /*1f570*/  ULDC UR17, c[0x0][0x630] ;  /* 0x00018c0000117ab9 */ /* 0x000fe20000000800 */
[----:B------:R-:W-:Y:S02]  /*1f580*/  R2UR UR10, R14 ;  /* 0x000000000e0a72ca */ /* 0x000fe400000e0000 */
[----:B------:R-:W-:Y:S01]  /*1f590*/  ISETP.NE.AND.EX P0, PT, RZ, UR19, PT, P0 ;  /* 0x00000013ff007c0c */ /* 0x000fe2000bf05300 */
[----:B------:R-:W3:Y:S01]  /*1f5a0*/  LDC.64 R6, c[0x0][0x620] ;  /* 0x00018800ff067b82 */ /* 0x000ee20000000a00 */
[----:B------:R-:W-:-:S02]  /*1f5b0*/  R2UR UR11, R15 ;  /* 0x000000000f0b72ca */ /* 0x000fc400000e0000 */
[----:B0-----:R-:W-:-:S05]  /*1f5c0*/  I2FP.F32.U32 R2, R9 ;  /* 0x0000000900027245 */ /* 0x001fca0000201000 */
[----:B------:R-:W-:-:S06]  /*1f5d0*/  FMUL R2, R2, UR6 ;  /* 0x0000000602027c20 */ /* 0x000fcc0008400000 */
[----:B------:R-:W0:Y:S01]  /*1f5e0*/  F2I.U32.TRUNC.NTZ R2, R2 ;  /* 0x0000000200027305 */ /* 0x000e22000020f000 */
[----:B--2---:R-:W-:Y:S05]  /*1f5f0*/  @!P0 BRA `(.L_x_90) ;  /* 0x0000000000308947 */ /* 0x004fea0003800000 */
        /* <DEDUP_REMOVED lines=12> */
.L_x_90:
[----:B------:R-:W-:Y:S01]  /*1f6c0*/  USHF.R.U64 UR12, UR10, UR17, UR11 ;  /* 0x000000110a0c7299 */ /* 0x000fe2000800120b */
[----:B------:R-:W2:Y:S01]  /*1f6d0*/  LDC.64 R20, c[0x0][0x640] ;  /* 0x00019000ff147b82 */ /* 0x000ea20000000a00 */
[----:B------:R-:W-:Y:S01]  /*1f6e0*/  USHF.R.U32.HI UR6, URZ, UR17, UR11 ;  /* 0x000000113f067299 */ /* 0x000fe2000801160b */
[----:B0-----:R-:W-:Y:S02]  /*1f6f0*/  IMAD.MOV R11, RZ, RZ, -R2 ;  /* 0x000000ffff0b7224 */ /* 0x001fe400078e0a02 */
[----:B------:R-:W-:Y:S01]  /*1f700*/  IMAD.MOV.U32 R2, RZ, RZ, R14 ;  /* 0x000000ffff027224 */ /* 0x000fe200078e000e */
[----:B------:R-:W-:Y:S01]  /*1f710*/  IADD3 R5, P0, RZ, -UR12, RZ ;  /* 0x8000000cff057c10 */ /* 0x000fe2000ff1e0ff */
[----:B-1----:R-:W-:Y:S02]  /*1f720*/  IMAD R16, R10, R11, R9 ;  /* 0x0000000b0a107224 */ /* 0x002fe400078e0209 */
[----:B------:R-:W0:Y:S02]  /*1f730*/  LDC R8, c[0x0][0x618] ;  /* 0x00018600ff087b82 */ /* 0x000e240000000800 */
[----:B------:R-:W-:Y:S01]  /*1f740*/  IMAD.X R3, RZ, RZ, ~UR6, P0 ;  /* 0x80000006ff037e24 */ /* 0x000fe200080e06ff */
[----:B------:R-:W-:-:S03]  /*1f750*/  ULDC UR6, c[0x0][0x154] ;  /* 0x0000550000067ab9 */ /* 0x000fc60000000800 */
[-C--:B---3--:R-:W-:Y:S02]  /*1f760*/  IMAD R4, R3, R6.reuse, RZ ;  /* 0x0000000603047224 */ /* 0x088fe400078e02ff */
[----:B------:R-:W1:Y:S01]  /*1f770*/  LDC R12, c[0x0][0x608] ;  /* 0x00018200ff0c7b82 */ /* 0x000e620000000800 */
[----:B------:R-:W-:Y:S02]  /*1f780*/  IMAD.MOV.U32 R3, RZ, RZ, R15 ;  /* 0x000000ffff037224 */ /* 0x000fe400078e000f */
[----:B------:R-:W-:-:S05]  /*1f790*/  IMAD.WIDE.U32 R2, R5, R6, R2 ;  /* 0x0000000605027225 */ /* 0x000fca00078e0002 */
[----:B------:R-:W3:Y:S01]  /*1f7a0*/  LDC R18, c[0x0][0x658] ;  /* 0x00019600ff127b82 */ /* 0x000ee20000000800 */
[----:B------:R-:W-:Y:S01]  /*1f7b0*/  IMAD R5, R5, R7, R4 ;  /* 0x0000000705057224 */ /* 0x000fe200078e0204 */
[----:B------:R-:W-:Y:S01]  /*1f7c0*/  I2FP.F32.U32 R4, R13 ;  /* 0x0000000d00047245 */ /* 0x000fe20000201000 */
[----:B------:R-:W-:Y:S01]  /*1f7d0*/  IMAD.MOV.U32 R7, RZ, RZ, 0x1 ;  /* 0x00000001ff077424 */ /* 0x000fe200078e00ff */
[----:B--2---:R-:W-:Y:S01]  /*1f7e0*/  ISETP.NE.U32.AND P0, PT, R20, RZ, PT ;  /* 0x000000ff1400720c */ /* 0x004fe20003f05070 */
[----:B------:R-:W-:Y:S02]  /*1f7f0*/  IMAD.IADD R3, R3, 0x1, R5 ;  /* 0x0000000103037824 */ /* 0x000fe400078e0205 */
[----:B------:R-:W-:Y:S01]  /*1f800*/  FMUL R4, R4, UR6 ;  /* 0x0000000604047c20 */ /* 0x000fe20008400000 */
[----:B------:R-:W2:Y:S01]  /*1f810*/  LDC R14, c[0x0][0x148] ;  /* 0x00005200ff0e7b82 */ /* 0x000ea20000000800 */
[----:B------:R-:W-:Y:S01]  /*1f820*/  ISETP.NE.AND.EX P0, PT, R21, RZ, PT, P0 ;  /* 0x000000ff1500720c */ /* 0x000fe20003f05300 */
[----:B------:R-:W-:Y:S01]  /*1f830*/  IMAD.MOV.U32 R5, RZ, RZ, -0x1 ;  /* 0xffffffffff057424 */ /* 0x000fe200078e00ff */
[-CC-:B0-----:R-:W-:Y:S01]  /*1f840*/  SHF.R.U64 R10, R2, R8.reuse, R3.reuse ;  /* 0x00000008020a7219 */ /* 0x181fe20000001203 */
[----:B------:R0:W4:Y:S01]  /*1f850*/  F2I.U32.TRUNC.NTZ R11, R4 ;  /* 0x00000004000b7305 */ /* 0x000122000020f000 */
[----:B------:R-:W-:-:S03]  /*1f860*/  SHF.R.U32.HI R3, RZ, R8, R3 ;  /* 0x00000008ff037219 */ /* 0x000fc60000011603 */
[----:B------:R-:W0:Y:S01]  /*1f870*/  LDC R15, c[0x0][0x600] ;  /* 0x00018000ff0f7b82 */ /* 0x000e220000000800 */
[-CC-:B-1----:R-:W-:Y:S02]  /*1f880*/  SHF.R.U64 R8, R10, R12.reuse, R3.reuse ;  /* 0x0000000c0a087219 */ /* 0x182fe40000001203 */
[----:B------:R-:W-:-:S05]  /*1f890*/  SHF.R.U32.HI R3, RZ, R12, R3 ;  /* 0x0000000cff037219 */ /* 0x000fca0000011603 */
[----:B------:R-:W1:Y:S01]  /*1f8a0*/  LDC R17, c[0x0][0x648] ;  /* 0x00019200ff117b82 */ /* 0x000e620000000800 */
[-CC-:B---3--:R-:W-:Y:S02]  /*1f8b0*/  SHF.R.U64 R12, R8, R18.reuse, R3.reuse ;  /* 0x00000012080c7219 */ /* 0x188fe40000001203 */
[-C--:B------:R-:W-:Y:S02]  /*1f8c0*/  SHF.L.U32 R5, R5, R18.reuse, RZ ;  /* 0x0000001205057219 */ /* 0x080fe400000006ff */
[-C--:B------:R-:W-:Y:S01]  /*1f8d0*/  SHF.R.U32.HI R3, RZ, R18.reuse, R3 ;  /* 0x00000012ff037219 */ /* 0x080fe20000011603 */
[----:B------:R-:W-:Y:S01]  /*1f8e0*/  IMAD.MOV.U32 R2, RZ, RZ, R12 ;  /* 0x000000ffff027224 */ /* 0x000fe200078e000c */
[----:B------:R-:W-:Y:S01]  /*1f8f0*/  SHF.L.U32 R18, R7, R18, RZ ;  /* 0x0000001207127219 */ /* 0x000fe200000006ff */
[----:B------:R-:W3:Y:S01]  /*1f900*/  LDC R19, c[0x0][0x638] ;  /* 0x00018e00ff137b82 */ /* 0x000ee20000000800 */
[----:B------:R-:W-:-:S07]  /*1f910*/  LOP3.LUT R129, RZ, R5, RZ, 0x33, !PT ;  /* 0x00000005ff817212 */ /* 0x000fce00078e33ff */
[----:B------:R-:W0:Y:S01]  /*1f920*/  LDC R22, c[0x0][0x610] ;  /* 0x00018400ff167b82 */ /* 0x000e220000000800 */
[----:B----4-:R-:W-:Y:S05]  /*1f930*/  @!P0 BRA `(.L_x_91) ;  /* 0x0000000000288947 */ /* 0x010fea0003800000 */
[----:B------:R-:W4:Y:S02]  /*1f940*/  LDC R7, c[0x0][0x64c] ;  /* 0x00019300ff077b82 */ /* 0x000f240000000800 */
[----:B----4-:R-:W-:-:S05]  /*1f950*/  IADD3 R7, P0, R12, R7, RZ ;  /* 0x000000070c077210 */ /* 0x010fca0007f1e0ff */
[----:B------:R-:W-:-:S04]  /*1f960*/  IMAD.X R9, RZ, RZ, R3, P0 ;  /* 0x000000ffff097224 */ /* 0x000fc800000e0603 */
[----:B------:R-:W-:-:S04]  /*1f970*/  IMAD.WIDE.U32 R2, R9, R20, RZ ;  /* 0x0000001409027225 */ /* 0x000fc800078e00ff */
[----:B0-----:R-:W-:-:S04]  /*1f980*/  IMAD.WIDE.U32 R4, P0, R7, R21, R2 ;  /* 0x0000001507047225 */ /* 0x001fc80007800002 */
[----:B------:R-:W-:-:S04]  /*1f990*/  IMAD.WIDE.U32 R2, R7, R20, RZ ;  /* 0x0000001407027225 */ /* 0x000fc800078e00ff */
[----:B------:R-:W-:Y:S01]  /*1f9a0*/  IMAD.X R7, RZ, RZ, RZ, P0 ;  /* 0x000000ffff077224 */ /* 0x000fe200000e06ff */
[----:B------:R-:W-:Y:S01]  /*1f9b0*/  IADD3 RZ, P0, R3, R4, RZ ;  /* 0x0000000403ff7210 */ /* 0x000fe20007f1e0ff */
[----:B------:R-:W-:-:S04]  /*1f9c0*/  IMAD.MOV.U32 R6, RZ, RZ, R5 ;  /* 0x000000ffff067224 */ /* 0x000fc800078e0005 */
[----:B------:R-:W-:-:S08]  /*1f9d0*/  IMAD.WIDE.U32.X R2, R9, R21, R6, P0 ;  /* 0x0000001509027225 */ /* 0x000fd000000e0406 */
.L_x_91:
[----:B0-----:R-:W0:Y:S01]  /*1f9e0*/  LDC R4, c[0x0][0x65c] ;  /* 0x00019700ff047b82 */ /* 0x001e220000000800 */
[----:B-1----:R-:W-:Y:S01]  /*1f9f0*/  SHF.R.U64 R2, R2, R17, R3 ;  /* 0x0000001102027219 */ /* 0x002fe20000001203 */
[----:B------:R-:W-:Y:S01]  /*1fa00*/  VIADD R5, R15, 0xffffffff ;  /* 0xffffffff0f057836 */ /* 0x000fe20000000000 */
[----:B------:R-:W-:Y:S01]  /*1fa10*/  LOP3.LUT R129, R8, R129, RZ, 0xc0, !PT ;  /* 0x0000008108817212 */ /* 0x000fe200078ec0ff */
[----:B------:R-:W-:Y:S02]  /*1fa20*/  IMAD.MOV R11, RZ, RZ, -R11 ;  /* 0x000000ffff0b7224 */ /* 0x000fe400078e0a0b */
[----:B------:R-:W-:Y:S01]  /*1fa30*/  IMAD.MOV R3, RZ, RZ, -R2 ;  /* 0x000000ffff037224 */ /* 0x000fe200078e0a02 */
[----:B------:R-:W-:Y:S01]  /*1fa40*/  LOP3.LUT R5, R10, R5, RZ, 0xc0, !PT ;  /* 0x000000050a057212 */ /* 0x000fe200078ec0ff */
[----:B------:R-:W-:Y:S02]  /*1fa50*/  IMAD R129, R18, R2, R129 ;  /* 0x0000000212817224 */ /* 0x000fe400078e0281 */
[----:B---3--:R-:W-:-:S02]  /*1fa60*/  IMAD R2, R3, R19, R12 ;  /* 0x0000001303027224 */ /* 0x008fc400078e020c */
[----:B------:R-:W-:Y:S02]  /*1fa70*/  IMAD.MOV.U32 R3, RZ, RZ, 0x1 ;  /* 0x00000001ff037424 */ /* 0x000fe400078e00ff */
[----:B------:R-:W-:Y:S01]  /*1fa80*/  IMAD R2, R2, R15, R5 ;  /* 0x0000000f02027224 */ /* 0x000fe200078e0205 */
[----:B0-----:R-:W-:-:S13]  /*1fa90*/  ISETP.NE.AND P0, PT, R4, 0x1, PT ;  /* 0x000000010400780c */ /* 0x001fda0003f05270 */
[----:B--2---:R-:W-:-:S04]  /*1faa0*/  @P0 IMAD R16, R14, R11, R13 ;  /* 0x0000000b0e100224 */ /* 0x004fc800078e020d */
[----:B------:R-:W-:-:S05]  /*1fab0*/  IMAD R129, R129, R22, R16 ;  /* 0x0000001681817224 */ /* 0x000fca00078e0210 */
[----:B------:R-:W-:Y:S02]  /*1fac0*/  SEL R4, R2, R129, !P0 ;  /* 0x0000008102047207 */ /* 0x000fe40004000000 */
[----:B------:R-:W-:-:S03]  /*1fad0*/  SEL R129, R129, R2, !P0 ;  /* 0x0000000281817207 */ /* 0x000fc60004000000 */
[----:B------:R1:W-:Y:S04]  /*1fae0*/  STL [R1+0x28c], R4 ;  /* 0x00028c0401007387 */ /* 0x0003e80000100800 */
.L_x_89:
[----:B------:R2:W-:Y:S01]  /*1faf0*/  STL [R1+0x290], R129 ;  /* 0x0002908101007387 */ /* 0x0005e20000100800 */
[----:B------:R-:W-:Y:S01]  /*1fb00*/  LOP3.LUT P0, RZ, R3, 0xff, RZ, 0xc0, !PT ;  /* 0x000000ff03ff7812 */ /* 0x000fe2000780c0ff */
[----:B------:R-:W-:-:S04]  /*1fb10*/  UIMAD.WIDE.U32 UR6, UR5, -0x45d1745d, URZ ;  /* 0xba2e8ba3050678a5 */ /* 0x000fc8000f8e003f */
[----:B------:R-:W-:-:S04]  /*1fb20*/  USHF.R.U32.HI UR6, URZ, 0x3, UR7 ;  /* 0x000000033f067899 */ /* 0x000fc80008011607 */
[----:B------:R-:W-:-:S04]  /*1fb30*/  UIMAD UR5, UR6, -0xb, UR5 ;  /* 0xfffffff5060578a4 */ /* 0x000fc8000f8e0205 */
[----:B--2---:R-:W-:Y:S08]  /*1fb40*/  @P0 BRA `(.L_x_92) ;  /* 0xfffffe1800540947 */ /* 0x004ff0000383ffff */
[----:B------:R-:W-:Y:S05]  /*1fb50*/  EXIT ;  /* 0x000000000000794d */ /* 0x000fea0003800000 */
.L_x_8:
[----:B------:R-:W2:Y:S01]  /*1fb60*/  LDL R16, [R1+0x288] ;  /* 0x0002880001107983 */ /* 0x000ea20000100800 */
[----:B------:R-:W-:-:S03]  /*1fb70*/  ULDC.64 UR4, c[0x0][0x650] ;  /* 0x0001940000047ab9 */ /* 0x000fc60000000a00 */
[----:B------:R-:W3:Y:S01]  /*1fb80*/  LDL R20, [R1+0x284] ;  /* 0x0002840001147983 */ /* 0x000ee20000100800 */
[----:B------:R-:W-:Y:S01]  /*1fb90*/  PRMT R0, RZ, 0x7610, R0 ;  /* 0x00007610ff007816 */ /* 0x000fe20000000000 */
[----:B------:R-:W-:Y:S02]  /*1fba0*/  IMAD.MOV.U32 R4, RZ, RZ, -0x1 ;  /* 0xffffffffff047424 */ /* 0x000fe400078e00ff */
[----:B------:R-:W-:Y:S02]  /*1fbb0*/  IMAD.MOV.U32 R5, RZ, RZ, -0x1 ;  /* 0xffffffffff057424 */ /* 0x000fe400078e00ff */
[----:B------:R-:W-:Y:S01]  /*1fbc0*/  IMAD.MOV.U32 R6, RZ, RZ, -0x1 ;  /* 0xffffffffff067424 */ /* 0x000fe200078e00ff */
[----:B--2---:R-:W-:-:S04]  /*1fbd0*/  ISETP.GE.U32.AND P0, PT, R16, UR4, PT ;  /* 0x0000000410007c0c */ /* 0x004fc8000bf06070 */
[----:B---3--:R-:W-:-:S13]  /*1fbe0*/  ISETP.GE.U32.AND.EX P0, PT, R20, UR5, PT, P0 ;  /* 0x0000000514007c0c */ /* 0x008fda000bf06100 */
[----:B------:R-:W-:Y:S05]  /*1fbf0*/  @P0 BRA `(.L_x_93) ;  /* 0x0000000400380947 */ /* 0x000fea0003800000 */
[----:B------:R-:W1:Y:S01]  /*1fc00*/  LDC.64 R14, c[0x0][0x628] ;  /* 0x00018a00ff0e7b82 */ /* 0x000e620000000a00 */
[----:B------:R-:W-:Y:S02]  /*1fc10*/  IMAD.MOV.U32 R8, RZ, RZ, R16 ;  /* 0x000000ffff087224 */ /* 0x000fe400078e0010 */
[----:B------:R-:W-:-:S05]  /*1fc20*/  IMAD.MOV.U32 R9, RZ, RZ, R20 ;  /* 0x000000ffff097224 */ /* 0x000fca00078e0014 */
[----:B0-----:R-:W0:Y:S08]  /*1fc30*/  LDC R10, c[0x0][0x630] ;  /* 0x00018c00ff0a7b82 */ /* 0x001e300000000800 */
[----:B------:R-:W2:Y:S01]  /*1fc40*/  LDC.64 R18, c[0x0][0x620] ;  /* 0x00018800ff127b82 */ /* 0x000ea20000000a00 */
[----:B-1----:R-:W-:-:S04]  /*1fc50*/  ISETP.NE.U32.AND P0, PT, R14, RZ, PT ;  /* 0x000000ff0e00720c */ /* 0x002fc80003f05070 */
[----:B------:R-:W-:-:S13]  /*1fc60*/  ISETP.NE.AND.EX P0, PT, R15, RZ, PT, P0 ;  /* 0x000000ff0f00720c */ /* 0x000fda0003f05300 */
[----:B0-2---:R-:W-:Y:S05]  /*1fc70*/  @!P0 BRA `(.L_x_94) ;  /* 0x0000000000288947 */ /* 0x005fea0003800000 */
[----:B------:R-:W0:Y:S02]  /*1fc80*/  LDC R0, c[0x0][0x634] ;  /* 0x00018d00ff007b82 */ /* 0x000e240000000800 */
[----:B0-----:R-:W-:-:S05]  /*1fc90*/  IADD3 R9, P0, R16, R0, RZ ;  /* 0x0000000010097210 */ /* 0x001fca0007f1e0ff */
        /* <DEDUP_REMOVED lines=8> */
.L_x_94:
[----:B------:R-:W0:Y:S01]  /*1fd20*/  LDC.64 R22, c[0x0][0x640] ;  /* 0x00019000ff167b82 */ /* 0x000e220000000a00 */
[-CC-:B------:R-:W-:Y:S01]  /*1fd30*/  SHF.R.U64 R14, R8, R10.reuse, R9.reuse ;  /* 0x0000000a080e7219 */ /* 0x180fe20000001209 */
[----:B------:R-:W-:Y:S01]  /*1fd40*/  IMAD.MOV.U32 R4, RZ, RZ, R16 ;  /* 0x000000ffff047224 */ /* 0x000fe200078e0010 */
[----:B------:R-:W-:Y:S02]  /*1fd50*/  SHF.R.U32.HI R0, RZ, R10, R9 ;  /* 0x0000000aff007219 */ /* 0x000fe40000011609 */
[----:B------:R-:W-:-:S03]  /*1fd60*/  IADD3 R7, P0, RZ, -R14, RZ ;  /* 0x8000000eff077210 */ /* 0x000fc60007f1e0ff */
[----:B------:R-:W1:Y:S02]  /*1fd70*/  LDC R6, c[0x0][0x618] ;  /* 0x00018600ff067b82 */ /* 0x000e640000000800 */
[----:B------:R-:W-:-:S04]  /*1fd80*/  IMAD.X R5, RZ, RZ, ~R0, P0 ;  /* 0x000000ffff057224 */ /* 0x000fc800000e0e00 */
[-C--:B------:R-:W-:Y:S02]  /*1fd90*/  IMAD R0, R5, R18.reuse, RZ ;  /* 0x0000001205007224 */ /* 0x080fe400078e02ff */
[----:B------:R-:W2:Y:S01]  /*1fda0*/  LDC R8, c[0x0][0x608] ;  /* 0x00018200ff087b82 */ /* 0x000ea20000000800 */
[----:B------:R-:W-:Y:S02]  /*1fdb0*/  IMAD.MOV.U32 R5, RZ, RZ, R20 ;  /* 0x000000ffff057224 */ /* 0x000fe400078e0014 */
[----:B------:R-:W-:-:S05]  /*1fdc0*/  IMAD.WIDE.U32 R4, R7, R18, R4 ;  /* 0x0000001207047225 */ /* 0x000fca00078e0004 */
[----:B------:R-:W3:Y:S01]  /*1fdd0*/  LDC R21, c[0x0][0x658] ;  /* 0x00019600ff157b82 */ /* 0x000ee20000000800 */
[----:B------:R-:W-:Y:S01]  /*1fde0*/  IMAD R7, R7, R19, R0 ;  /* 0x0000001307077224 */ /* 0x000fe200078e0200 */
[----:B0-----:R-:W-:-:S03]  /*1fdf0*/  ISETP.NE.U32.AND P0, PT, R22, RZ, PT ;  /* 0x000000ff1600720c */ /* 0x001fc60003f05070 */
[----:B------:R-:W-:Y:S01]  /*1fe00*/  IMAD.IADD R5, R5, 0x1, R7 ;  /* 0x0000000105057824 */ /* 0x000fe200078e0207 */
[----:B------:R-:W-:Y:S02]  /*1fe10*/  ISETP.NE.AND.EX P0, PT, R23, RZ, PT, P0 ;  /* 0x000000ff1700720c */ /* 0x000fe40003f05300 */
[----:B------:R-:W0:Y:S02]  /*1fe20*/  LDC R18, c[0x0][0x600] ;  /* 0x00018000ff127b82 */ /* 0x000e240000000800 */
[-CC-:B-1----:R-:W-:Y:S01]  /*1fe30*/  SHF.R.U64 R10, R4, R6.reuse, R5.reuse ;  /* 0x00000006040a7219 */ /* 0x182fe20000001205 */
[----:B------:R-:W-:Y:S01]  /*1fe40*/  IMAD.MOV.U32 R4, RZ, RZ, -0x1 ;  /* 0xffffffffff047424 */ /* 0x000fe200078e00ff */
[----:B------:R-:W-:-:S04]  /*1fe50*/  SHF.R.U32.HI R5, RZ, R6, R5 ;  /* 0x00000006ff057219 */ /* 0x000fc80000011605 */
[----:B------:R-:W1:Y:S01]  /*1fe60*/  LDC R19, c[0x0][0x648] ;  /* 0x00019200ff137b82 */ /* 0x000e620000000800 */
[-CC-:B--2---:R-:W-:Y:S02]  /*1fe70*/  SHF.R.U64 R17, R10, R8.reuse, R5.reuse ;  /* 0x000000080a117219 */ /* 0x184fe40000001205 */
[----:B------:R-:W-:-:S05]  /*1fe80*/  SHF.R.U32.HI R0, RZ, R8, R5 ;  /* 0x00000008ff007219 */ /* 0x000fca0000011605 */
[----:B------:R-:W2:Y:S01]  /*1fe90*/  LDC R20, c[0x0][0x638] ;  /* 0x00018e00ff147b82 */ /* 0x000ea20000000800 */
[-C--:B---3--:R-:W-:Y:S02]  /*1fea0*/  SHF.L.U32 R4, R4, R21.reuse, RZ ;  /* 0x0000001504047219 */ /* 0x088fe400000006ff */
[-CC-:B------:R-:W-:Y:S02]  /*1feb0*/  SHF.R.U64 R16, R17, R21.reuse, R0.reuse ;  /* 0x0000001511107219 */ /* 0x180fe40000001200 */
[----:B------:R-:W-:Y:S01]  /*1fec0*/  SHF.R.U32.HI R5, RZ, R21, R0 ;  /* 0x00000015ff057219 */ /* 0x000fe20000011600 */
[----:B------:R-:W-:Y:S01]  /*1fed0*/  IMAD.MOV.U32 R0, RZ, RZ, 0x1 ;  /* 0x00000001ff007424 */ /* 0x000fe200078e00ff */
[----:B------:R-:W-:Y:S01]  /*1fee0*/  LOP3.LUT R24, RZ, R4, RZ, 0x33, !PT ;  /* 0x00000004ff187212 */ /* 0x000fe200078e33ff */
        /* <DEDUP_REMOVED lines=13> */
.L_x_95:
[----:B------:R-:W4:Y:S01]  /*1ffc0*/  LDC R6, c[0x0][0x65c] ;  /* 0x00019700ff067b82 */ /* 0x000f220000000800 */
[----:B-1----:R-:W-:Y:S01]  /*1ffd0*/  SHF.R.U64 R3, R4, R19, R5 ;  /* 0x0000001304037219 */ /* 0x002fe20000001205 */
[----:B0-----:R-:W-:Y:S01]  /*1ffe0*/  VIADD R7, R18, 0xffffffff ;  /* 0xffffffff12077836 */ /* 0x001fe20000000000 */
[----:B------:R-:W-:Y:S02]  /*1fff0*/  SHF.L.U32 R4, R0, R21, RZ ;  /* 0x0000001500047219 */ /* 0x000fe400000006ff */
[----:B------:R-:W-:Y:S01]  /*20000*/  LOP3.LUT R0, R17, R24, RZ, 0xc0, !PT ;  /* 0x0000001811007212 */ /* 0x000fe200078ec0ff */
[----:B------:R-:W-:-:S04]  /*20010*/  IMAD.MOV R5, RZ, RZ, -R3 ;  /* 0x000000ffff057224 */ /* 0x000fc800078e0a03 */
[----:B------:R-:W-:Y:S01]  /*20020*/  IMAD R4, R4, R3, R0 ;  /* 0x0000000304047224 */ /* 0x000fe200078e0200 */
[----:B------:R-:W-:Y:S01]  /*20030*/  LOP3.LUT R3, R10, R7, RZ, 0xc0, !PT ;  /* 0x000000070a037212 */ /* 0x000fe200078ec0ff */
[----:B--2---:R-:W-:-:S04]  /*20040*/  IMAD R0, R5, R20, R16 ;  /* 0x0000001405007224 */ /* 0x004fc800078e0210 */
[----:B------:R-:W-:Y:S01]  /*20050*/  IMAD R3, R0, R18, R3 ;  /* 0x0000001200037224 */ /* 0x000fe200078e0203 */
[----:B----4-:R-:W-:Y:S01]  /*20060*/  ISETP.NE.AND P0, PT, R6, 0x1, PT ;  /* 0x000000010600780c */ /* 0x010fe20003f05270 */
[----:B------:R-:W-:-:S12]  /*20070*/  IMAD.MOV.U32 R6, RZ, RZ, R14 ;  /* 0x000000ffff067224 */ /* 0x000fd800078e000e */
[----:B------:R-:W-:Y:S02]  /*20080*/  @P0 IMAD R11, R13, R12, R2 ;  /* 0x0000000c0d0b0224 */ /* 0x000fe400078e0202 */
[----:B------:R-:W-:Y:S02]  /*20090*/  IMAD.MOV.U32 R2, RZ, RZ, 0x1 ;  /* 0x00000001ff027424 */ /* 0x000fe400078e00ff */
[----:B---3--:R-:W-:-:S03]  /*200a0*/  IMAD R4, R4, R25, R11 ;  /* 0x0000001904047224 */ /* 0x008fc600078e020b */
[----:B------:R-:W-:Y:S02]  /*200b0*/  PRMT R0, R2, 0x7610, R0 ;  /* 0x0000761002007816 */ /* 0x000fe40000000000 */
[----:B------:R-:W-:Y:S02]  /*200c0*/  SEL R5, R3, R4, !P0 ;  /* 0x0000000403057207 */ /* 0x000fe40004000000 */
[----:B------:R-:W-:-:S07]  /*200d0*/  SEL R4, R4, R3, !P0 ;  /* 0x0000000304047207 */ /* 0x000fce0004000000 */
.L_x_93:
[----:B------:R-:W-:-:S08]  /*200e0*/  NOP ;  /* 0x0000000000007918 */ /* 0x000fd00000000000 */
[----:B0-----:R-:W0:-:S00]  /*200f0*/  USETMAXREG.DEALLOC.CTAPOOL 0x28 ;  /* 0x00000028000079c8 */ /* 0x001e0000080e0500 */
[----:B------:R-:W-:-:S13]  /*20100*/  ISETP.NE.AND P0, PT, RZ, UR8, PT ;  /* 0x00000008ff007c0c */ /* 0x000fda000bf05270 */
[----:B------:R-:W-:Y:S05]  /*20110*/  @P0 EXIT ;  /* 0x000000000000094d */ /* 0x000fea0003800000 */
[----:B0-----:R-:W-:Y:S01]  /*20120*/  LOP3.LUT P0, RZ, R0, 0xff, RZ, 0xc0, !PT ;  /* 0x000000ff00ff7812 */ /* 0x001fe2000780c0ff */
[----:B------:R-:W-:Y:S02]  /*20130*/  IMAD.MOV.U32 R10, RZ, RZ, 0x1 ;  /* 0x00000001ff0a7424 */ /* 0x000fe400078e00ff */
[----:B------:R-:W-:-:S10]  /*20140*/  IMAD.MOV.U32 R14, RZ, RZ, RZ ;  /* 0x000000ffff0e7224 */ /* 0x000fd400078e00ff */
[----:B------:R-:W-:Y:S05]  /*20150*/  @!P0 BRA `(.L_x_96) ;  /* 0x0000000c00588947 */ /* 0x000fea0003800000 */
[----:B------:R-:W0:Y:S01]  /*20160*/  LDC R0, c[0x0][0x28c] ;  /* 0x0000a300ff007b82 */ /* 0x000e220000000800 */
[----:B------:R-:W1:Y:S01]  /*20170*/  S2R R8, SR_CgaCtaId ;  /* 0x0000000000087919 */ /* 0x000e620000008800 */
[----:B------:R-:W-:Y:S01]  /*20180*/  ULDC UR5, c[0x0][0x658] ;  /* 0x0001960000057ab9 */ /* 0x000fe20000000800 */
[----:B------:R-:W-:Y:S01]  /*20190*/  UMOV UR7, 0xffffffff ;  /* 0xffffffff00077882 */ /* 0x000fe20000000000 */
[----:B------:R-:W-:Y:S01]  /*201a0*/  ULDC UR6, c[0x0][0xc] ;  /* 0x0000030000067ab9 */ /* 0x000fe20000000800 */
[----:B------:R-:W-:Y:S01]  /*201b0*/  USHF.L.U32 UR9, UR7, UR5, URZ ;  /* 0x0000000507097299 */ /* 0x000fe2000800063f */
[----:B------:R-:W-:Y:S01]  /*201c0*/  BSSY B0, `(.L_x_96) ;  /* 0x00000cf000007945 */ /* 0x000fe20003800000 */
[----:B------:R-:W-:Y:S01]  /*201d0*/  UMOV UR8, 0x1 ;  /* 0x0000000100087882 */ /* 0x000fe20000000000 */
[----:B------:R-:W-:Y:S01]  /*201e0*/  ULDC UR7, c[0x0][0x10] ;  /* 0x0000040000077ab9 */ /* 0x000fe20000000800 */
[----:B------:R-:W-:Y:S01]  /*201f0*/  USHF.L.U32 UR5, UR8, UR5, URZ ;  /* 0x0000000508057299 */ /* 0x000fe2000800063f */
[----:B------:R-:W-:Y:S01]  /*20200*/  IMAD.MOV.U32 R12, RZ, RZ, 0x1 ;  /* 0x00000001ff0c7424 */ /* 0x000fe200078e00ff */
[----:B------:R-:W-:Y:S01]  /*20210*/  UIMAD.WIDE.U32 UR6, UR6, UR7, URZ ;  /* 0x00000007060672a5 */ /* 0x000fe2000f8e003f */
[----:B------:R-:W-:Y:S01]  /*20220*/  IMAD.MOV.U32 R10, RZ, RZ, 0x1 ;  /* 0x00000001ff0a7424 */ /* 0x000fe200078e00ff */
[----:B------:R-:W-:Y:S01]  /*20230*/  ULDC UR8, c[0x0][0x14] ;  /* 0x0000050000087ab9 */ /* 0x000fe20000000800 */
[----:B------:R-:W-:Y:S01]  /*20240*/  IMAD.MOV.U32 R14, RZ, RZ, RZ ;  /* 0x000000ffff0e7224 */ /* 0x000fe200078e00ff */
[----:B------:R-:W-:-:S02]  /*20250*/  UIMAD.WIDE.U32 UR22, UR6, UR8, URZ ;  /* 0x00000008061672a5 */ /* 0x000fc4000f8e003f */
[----:B------:R-:W-:Y:S01]  /*20260*/  UIMAD UR16, UR7, UR8, URZ ;  /* 0x00000008071072a4 */ /* 0x000fe2000f8e023f */
[----:B------:R-:W-:Y:S01]  /*20270*/  ULDC UR4, c[0x0][0x600] ;  /* 0x0001800000047ab9 */ /* 0x000fe20000000800 */
[----:B------:R-:W-:Y:S02]  /*20280*/  ULOP3.LUT UR21, UR13, 0x2, URZ, 0xfc, !UPT ;  /* 0x000000020d157892 */ /* 0x000fe4000f8efc3f */
[----:B------:R-:W-:Y:S01]  /*20290*/  UIADD3 UR4, UR4, -0x1, URZ ;  /* 0xffffffff04047890 */ /* 0x000fe2000fffe03f */
[----:B0-----:R-:W-:Y:S01]  /*202a0*/  VIADD R0, R0, 0x1f ;  /* 0x0000001f00007836 */ /* 0x001fe20000000000 */
[----:B------:R-:W-:Y:S02]  /*202b0*/  ULOP3.LUT UR19, URZ, UR9, URZ, 0x33, !UPT ;  /* 0x000000093f137292 */ /* 0x000fe4000f8e333f */
[----:B------:R-:W-:Y:S02]  /*202c0*/  UIADD3 UR16, UR23, UR16, URZ ;  /* 0x0000001017107290 */ /* 0x000fe4000fffe03f */
[----:B------:R-:W-:Y:S01]  /*202d0*/  SHF.R.S32.HI R3, RZ, 0x1f, R0 ;  /* 0x0000001fff037819 */ /* 0x000fe20000011400 */
[----:B------:R-:W-:-:S03]  /*202e0*/  ULDC.64 UR24, c[0x0][0x198] ;  /* 0x0000660000187ab9 */ /* 0x000fc60000000a00 */
[----:B------:R-:W-:Y:S02]  /*202f0*/  LEA.HI R3, R3, R0, RZ, 0x5 ;  /* 0x0000000003037211 */ /* 0x000fe400078f28ff */
[----:B-1----:R-:W-:Y:S02]  /*20300*/  LOP3.LUT R8, R8, 0x1, RZ, 0xc0, !PT ;  /* 0x0000000108087812 */ /* 0x002fe400078ec0ff */
[----:B------:R-:W-:-:S05]  /*20310*/  SHF.R.S32.HI R9, RZ, 0x5, R3 ;  /* 0x00000005ff097819 */ /* 0x000fca0000011403 */
[----:B------:R-:W-:-:S07]  /*20320*/  VIADD R0, R9, 0x1 ;  /* 0x0000000109007836 */ /* 0x000fce0000000000 */
.L_x_107:
[----:B------:R-:W-:-:S03]  /*20330*/  UMOV UR6, 0xffffffff ;  /* 0xffffffff00067882 */ /* 0x000fc60000000000 */
[----:B------:R-:W-:Y:S05]  /*20340*/  BRA.DIV UR6, `(.L_x_97) ;  /* 0x0000001206d47947 */ /* 0x000fea000b800000 */
[----:B------:R-:W-:-:S13]  /*20350*/  ELECT P0, URZ, PT ;  /* 0x00000000003f782f */ /* 0x000fda0003800000 */
.L_x_125:
[----:B------:R-:W0:Y:S01]  /*20360*/  LDC R2, c[0x0][0x28c] ;  /* 0x0000a300ff027b82 */ /* 0x000e220000000800 */
[----:B------:R-:W-:Y:S01]  /*20370*/  BSSY B1, `(.L_x_98) ;  /* 0x000003b000017945 */ /* 0x000fe20003800000 */
[----:B0-----:R-:W-:-:S13]  /*20380*/  ISETP.LT.OR P0, PT, R2, 0x1, !P0 ;  /* 0x000000010200780c */ /* 0x001fda0004701670 */
[----:B------:R-:W-:Y:S05]  /*20390*/  @P0 BRA `(.L_x_99) ;  /* 0x0000000000e00947 */ /* 0x000fea0003800000 */
[----:B------:R-:W-:Y:S02]  /*203a0*/  IMAD R7, R5, 0x2, R8 ;  /* 0x0000000205077824 */ /* 0x000fe400078e0208 */
[----:B------:R-:W-:Y:S02]  /*203b0*/  IMAD.SHL.U32 R13, R4, 0x200, RZ ;  /* 0x00000200040d7824 */ /* 0x000fe400078e00ff */
[----:B------:R-:W-:Y:S02]  /*203c0*/  IMAD.MOV.U32 R17, RZ, RZ, RZ ;  /* 0x000000ffff117224 */ /* 0x000fe400078e00ff */
[----:B------:R-:W-:Y:S02]  /*203d0*/  IMAD.MOV.U32 R2, RZ, RZ, R0 ;  /* 0x000000ffff027224 */ /* 0x000fe400078e0000 */
[----:B------:R-:W-:Y:S02]  /*203e0*/  IMAD.MOV.U32 R3, RZ, RZ, R10 ;  /* 0x000000ffff037224 */ /* 0x000fe400078e000a */
[----:B------:R-:W-:-:S02]  /*203f0*/  IMAD.MOV.U32 R5, RZ, RZ, R14 ;  /* 0x000000ffff057224 */ /* 0x000fc400078e000e */
[----:B------:R-:W-:-:S07]  /*20400*/  IMAD R11, R7, 0x30, RZ ;  /* 0x00000030070b7824 */ /* 0x000fce00078e02ff */
.L_x_102:
[----:B------:R-:W0:Y:S01]  /*20410*/  S2R R7, SR_CgaCtaId ;  /* 0x0000000000077919 */ /* 0x000e220000008800 */
[----:B------:R-:W-:Y:S01]  /*20420*/  MOV R4, 0x400 ;  /* 0x0000040000047802 */ /* 0x000fe20000000f00 */
[----:B------:R-:W1:Y:S03]  /*20430*/  S2R R18, SR_TID.X ;  /* 0x0000000000127919 */ /* 0x000e660000002100 */
[----:B0-----:R-:W-:Y:S02]  /*20440*/  LEA R16, R7, R4, 0x18 ;  /* 0x0000000407107211 */ /* 0x001fe400078ec0ff */
[----:B------:R-:W-:Y:S02]  /*20450*/  SHF.L.U32 R4, R3, 0x1f, RZ ;  /* 0x0000001f03047819 */ /* 0x000fe400000006ff */
[----:B-1----:R-:W-:Y:S01]  /*20460*/  LOP3.LUT P1, RZ, R18, 0x7f, RZ, 0xc0, !PT ;  /* 0x0000007f12ff7812 */ /* 0x002fe2000782c0ff */
[----:B------:R-:W-:-:S04]  /*20470*/  IMAD R15, R5, 0x8, R16 ;  /* 0x00000008050f7824 */ /* 0x000fc800078e0210 */
[----:B------:R-:W0:Y:S08]  /*20480*/  SYNCS.PHASECHK.TRANS64.TRYWAIT P0, [R15+URZ+0x58], R4 ;  /* 0x000058040f0075a7 */ /* 0x000e30000800017f */
[----:B------:R-:W1:Y:S01]  /*20490*/  @!P1 LDC R7, c[0x0][0x500] ;  /* 0x00014000ff079b82 */ /* 0x000e620000000800 */
[----:B0-----:R-:W-:Y:S05]  /*204a0*/  @!P0 BRA `(.L_x_100) ;  /* 0x00000010009c8947 */ /* 0x001fea0003800000 */
.L_x_126:
[----:B------:R-:W-:Y:S01]  /*204b0*/  UPRMT UR6, UR21, 0x9910, URZ ;  /* 0x0000991015067896 */ /* 0x000fe2000800003f */
[----:B-1----:R1:W-:Y:S03]  /*204c0*/  @!P1 SYNCS.ARRIVE.TRANS64 RZ, [R15+URZ], R7 ;  /* 0x000000070fff99a7 */ /* 0x0023e6000800003f */
[----:B------:R-:W-:-:S06]  /*204d0*/  UISETP.NE.AND UP0, UPT, UR6, 0x2, UPT ;  /* 0x000000020600788c */ /* 0x000fcc000bf05270 */
[----:B------:R-:W-:-:S13]  /*204e0*/  PLOP3.LUT P0, PT, PT, PT, UP0, 0x80, 0x0 ;  /* 0x000000000000781c */ /* 0x000fda0003f0f008 */
[----:B-1----:R-:W-:Y:S05]  /*204f0*/  @P0 BRA `(.L_x_101) ;  /* 0x0000000000040947 */ /* 0x002fea0003800000 */
[----:B------:R-:W-:Y:S01]  /*20500*/  BPT.TRAP 0x1 ;  /* 0x000000040000795c */ /* 0x000fe20000300000 */
.L_x_101:
[----:B0-----:R-:W-:Y:S01]  /*20510*/  IMAD R4, R5, 0x2, R8 ;  /* 0x0000000205047824 */ /* 0x001fe200078e0208 */
[----:B------:R-:W-:Y:S01]  /*20520*/  R2UR UR9, R15 ;  /* 0x000000000f0972ca */ /* 0x000fe200000e0000 */
[--C-:B------:R-:W-:Y:S01]  /*20530*/  IMAD R7, R5, 0x4000, R16.reuse ;  /* 0x0000400005077824 */ /* 0x100fe200078e0210 */
[----:B------:R-:W-:Y:S01]  /*20540*/  UIADD3 UR6, UP0, UR24, 0xf0, URZ ;  /* 0x000000f018067890 */ /* 0x000fe2000ff1e03f */
[----:B------:R-:W-:Y:S01]  /*20550*/  IMAD R4, R4, 0x600, R16 ;  /* 0x0000060004047824 */ /* 0x000fe200078e0210 */
[----:B------:R-:W-:Y:S01]  /*20560*/  R2UR UR11, R13 ;  /* 0x000000000d0b72ca */ /* 0x000fe200000e0000 */
[----:B------:R-:W-:Y:S01]  /*20570*/  VIADD R2, R2, 0xffffffff ;  /* 0xffffffff02027836 */ /* 0x000fe20000000000 */
[----:B------:R-:W-:Y:S01]  /*20580*/  R2UR UR7, R7 ;  /* 0x00000000070772ca */ /* 0x000fe200000e0000 */
[----:B------:R-:W-:Y:S01]  /*20590*/  UIADD3 UR26, UP1, UR24, 0x1f0, URZ ;  /* 0x000001f0181a7890 */ /* 0x000fe2000ff3e03f */
[----:B------:R-:W-:Y:S01]  /*205a0*/  R2UR UR8, R4 ;  /* 0x00000000040872ca */ /* 0x000fe200000e0000 */
[----:B------:R-:W-:Y:S01]  /*205b0*/  VIADD R5, R5, 0x1 ;  /* 0x0000000105057836 */ /* 0x000fe20000000000 */
[----:B------:R-:W-:Y:S01]  /*205c0*/  R2UR UR10, R17 ;  /* 0x00000000110a72ca */ /* 0x000fe200000e0000 */
[----:B------:R-:W-:Y:S01]  /*205d0*/  UIADD3.X UR27, URZ, UR25, URZ, UP1, !UPT ;  /* 0x000000193f1b7290 */ /* 0x000fe20008ffe43f */
[----:B------:R-:W-:Y:S01]  /*205e0*/  R2UR UR12, R6 ;  /* 0x00000000060c72ca */ /* 0x000fe200000e0000 */
[----:B------:R-:W-:Y:S01]  /*205f0*/  UMOV UR14, 0x0 ;  /* 0x00000000000e7882 */ /* 0x000fe20000000000 */
[----:B------:R-:W-:Y:S01]  /*20600*/  R2UR UR20, R11 ;  /* 0x000000000b1472ca */ /* 0x000fe200000e0000 */
[----:B------:R-:W-:Y:S01]  /*20610*/  UMOV UR15, 0x10000000 ;  /* 0x10000000000f7882 */ /* 0x000fe20000000000 */
[----:B------:R-:W-:Y:S01]  /*20620*/  ISETP.GT.AND P1, PT, R2, 0x1, PT ;  /* 0x000000010200780c */ /* 0x000fe20003f24270 */
[----:B------:R-:W-:Y:S01]  /*20630*/  UMOV UR28, 0x30000 ;  /* 0x00030000001c7882 */ /* 0x000fe20000000000 */
[----:B------:R-:W-:Y:S01]  /*20640*/  ISETP.NE.AND P0, PT, R5, 0xb, PT ;  /* 0x0000000b0500780c */ /* 0x000fe20003f05270 */
[----:B------:R-:W-:Y:S01]  /*20650*/  UIADD3 UR17, UR7, 0x180, URZ ;  /* 0x0000018007117890 */ /* 0x000fe2000fffe03f */
[----:B------:R-:W-:Y:S01]  /*20660*/  VIADD R17, R17, 0x20 ;  /* 0x0000002011117836 */ /* 0x000fe20000000000 */
[----:B------:R-:W-:Y:S01]  /*20670*/  UIADD3.X UR7, URZ, UR25, URZ, UP0, !UPT ;  /* 0x000000193f077290 */ /* 0x000fe200087fe43f */
[----:B------:R-:W-:Y:S01]  /*20680*/  SEL R4, RZ, 0x1, P0 ;  /* 0x00000001ff047807 */ /* 0x000fe20000000000 */
[----:B------:R-:W-:Y:S01]  /*20690*/  UIADD3 UR18, UR8, 0x2c180, URZ ;  /* 0x0002c18008127890 */ /* 0x000fe2000fffe03f */
[----:B------:R-:W-:-:S02]  /*206a0*/  SEL R5, R5, RZ, P0 ;  /* 0x000000ff05057207 */ /* 0x000fc40000000000 */
[----:B------:R-:W-:Y:S01]  /*206b0*/  UMOV UR8, UR17 ;  /* 0x0000001100087c82 */ /* 0x000fe20008000000 */
[----:B------:R-:W-:-:S03]  /*206c0*/  LOP3.LUT R3, R3, R4, RZ, 0x3c, !PT ;  /* 0x0000000403037212 */ /* 0x000fc600078e3cff */
[----:B------:R0:W-:Y:S02]  /*206d0*/  UTMALDG.3D [UR8], [UR6], desc[UR14] ;  /* 0x00000e08060075b4 */ /* 0x0001e40008011000 */
[----:B0-----:R-:W-:Y:S01]  /*206e0*/  UMOV UR8, UR18 ;  /* 0x0000001200087c82 */ /* 0x001fe20008000000 */
[----:B------:R-:W-:Y:S02]  /*206f0*/  UMOV UR11, UR20 ;  /* 0x00000014000b7c82 */ /* 0x000fe40008000000 */
[----:B------:R0:W-:Y:S02]  /*20700*/  UTMALDG.3D.MULTICAST [UR8], [UR26], UR28, desc[UR14] ;  /* 0x00000e081a0073b4 */ /* 0x0001e4000801181c */
[----:B0-----:R-:W-:Y:S05]  /*20710*/  @P1 BRA `(.L_x_102) ;  /* 0xfffffffc003c1947 */ /* 0x001fea000383ffff */
.L_x_99:
[----:B------:R-:W-:Y:S05]  /*20720*/  BSYNC B1 ;  /* 0x0000000000017941 */ /* 0x000fea0003800000 */
.L_x_98:
[----:B------:R-:W2:Y:S01]  /*20730*/  LDL.LU R18, [R1+0x284] ;  /* 0x0002840001127983 */ /* 0x000ea20000300800 */
[----:B------:R-:W-:Y:S01]  /*20740*/  LOP3.LUT P1, RZ, R12, 0xff, RZ, 0xc0, !PT ;  /* 0x000000ff0cff7812 */ /* 0x000fe2000782c0ff */
[C---:B------:R-:W-:Y:S01]  /*20750*/  IMAD.IADD R14, R9.reuse, 0x1, R14 ;  /* 0x00000001090e7824 */ /* 0x040fe200078e020e */
[----:B------:R-:W-:Y:S01]  /*20760*/  ULDC.64 UR6, c[0x0][0x650] ;  /* 0x0001940000067ab9 */ /* 0x000fe20000000a00 */
[----:B------:R-:W3:Y:S01]  /*20770*/  LDL.LU R16, [R1+0x288] ;  /* 0x0002880001107983 */ /* 0x000ee20000300800 */
[C---:B------:R-:W-:Y:S01]  /*20780*/  ISETP.GE.U32.AND P2, PT, R9.reuse, 0xb, PT ;  /* 0x0000000b0900780c */ /* 0x040fe20003f46070 */
[----:B------:R-:W-:Y:S01]  /*20790*/  BSSY B1, `(.L_x_103) ;  /* 0x000006f000017945 */ /* 0x000fe20003800000 */
[----:B------:R-:W-:Y:S01]  /*207a0*/  ISETP.GT.U32.AND P0, PT, R14, 0xa, PT ;  /* 0x0000000a0e00780c */ /* 0x000fe20003f04070 */
[----:B------:R-:W-:Y:S01]  /*207b0*/  IMAD.MOV.U32 R6, RZ, RZ, -0x1 ;  /* 0xffffffffff067424 */ /* 0x000fe200078e00ff */
[----:B------:R-:W-:Y:S02]  /*207c0*/  PRMT R12, RZ, 0x7610, R12 ;  /* 0x00007610ff0c7816 */ /* 0x000fe4000000000c */
[----:B------:R-:W-:-:S03]  /*207d0*/  ISETP.LT.U32.AND P0, PT, R9, 0xb, P0 ;  /* 0x0000000b0900780c */ /* 0x000fc60000701070 */
[----:B------:R-:W0:Y:S01]  /*207e0*/  @P1 S2R R3, SR_CgaCtaId ;  /* 0x0000000000031919 */ /* 0x000e220000008800 */
[----:B------:R-:W-:-:S04]  /*207f0*/  @P1 MOV R2, 0x400 ;  /* 0x0000040000021802 */ /* 0x000fc80000000f00 */
[----:B0-----:R-:W-:Y:S01]  /*20800*/  @P1 LEA R4, R3, R2, 0x18 ;  /* 0x0000000203041211 */ /* 0x001fe200078ec0ff */
[----:B------:R-:W-:-:S03]  /*20810*/  IMAD.WIDE.U32 R2, R14, -0x45d1745d, RZ ;  /* 0xba2e8ba30e027825 */ /* 0x000fc600078e00ff */
[----:B------:R0:W-:Y:S02]  /*20820*/  @P1 SYNCS.ARRIVE.TRANS64.A1T0 RZ, [R4+URZ+0xc8], RZ ;  /* 0x0000c8ff04ff19a7 */ /* 0x0001e4000810003f */
[----:B------:R-:W-:Y:S02]  /*20830*/  SHF.R.U32.HI R5, RZ, 0x3, R3 ;  /* 0x00000003ff057819 */ /* 0x000fe40000011603 */
[----:B------:R-:W-:Y:S02]  /*20840*/  SEL R3, RZ, 0x1, !P0 ;  /* 0x00000001ff037807 */ /* 0x000fe40004000000 */
[----:B------:R-:W-:Y:S01]  /*20850*/  PRMT R2, RZ, 0x7610, R2 ;  /* 0x00007610ff027816 */ /* 0x000fe20000000002 */
[----:B------:R-:W-:Y:S01]  /*20860*/  IMAD R14, R5, -0xb, R14 ;  /* 0xfffffff5050e7824 */ /* 0x000fe200078e020e */
[----:B------:R-:W-:Y:S01]  /*20870*/  LOP3.LUT R10, R10, R3, RZ, 0x3c, !PT ;  /* 0x000000030a0a7212 */ /* 0x000fe200078e3cff */
[----:B0-----:R-:W-:-:S03]  /*20880*/  IMAD.MOV.U32 R4, RZ, RZ, -0x1 ;  /* 0xffffffffff047424 */ /* 0x001fc600078e00ff */
[----:B------:R-:W-:Y:S01]  /*20890*/  @P2 LOP3.LUT R10, R10, 0x1, R5, 0x78, !PT ;  /* 0x000000010a0a2812 */ /* 0x000fe200078e7805 */
[----:B------:R-:W-:Y:S01]  /*208a0*/  IMAD.MOV.U32 R5, RZ, RZ, -0x1 ;  /* 0xffffffffff057424 */ /* 0x000fe200078e00ff */
[----:B---3--:R-:W-:-:S04]  /*208b0*/  IADD3 R16, P1, R16, UR22, RZ ;  /* 0x0000001610107c10 */ /* 0x008fc8000ff3e0ff */
[----:B--2---:R-:W-:Y:S01]  /*208c0*/  IADD3.X R18, R18, UR16, RZ, P1, !PT ;  /* 0x0000001012127c10 */ /* 0x004fe20008ffe4ff */
[----:B------:R0:W-:Y:S01]  /*208d0*/  STL [R1+0x288], R16 ;  /* 0x0002881001007387 */ /* 0x0001e20000100800 */
[----:B------:R-:W-:-:S03]  /*208e0*/  ISETP.GE.U32.AND P0, PT, R16, UR6, PT ;  /* 0x0000000610007c0c */ /* 0x000fc6000bf06070 */
[----:B------:R0:W-:Y:S01]  /*208f0*/  STL [R1+0x284], R18 ;  /* 0x0002841201007387 */ /* 0x0001e20000100800 */
[----:B------:R-:W-:-:S13]  /*20900*/  ISETP.GE.U32.AND.EX P0, PT, R18, UR7, PT, P0 ;  /* 0x0000000712007c0c */ /* 0x000fda000bf06100 */
[----:B0-----:R-:W-:Y:S05]  /*20910*/  @P0 BRA `(.L_x_104) ;  /* 0x0000000400580947 */ /* 0x001fea0003800000 */
[----:B------:R-:W-:Y:S01]  /*20920*/  ULDC.64 UR6, c[0x0][0x628] ;  /* 0x00018a0000067ab9 */ /* 0x000fe20000000a00 */
[----:B------:R-:W0:Y:S01]  /*20930*/  S2R R13, SR_CTAID.X ;  /* 0x00000000000d7919 */ /* 0x000e220000002500 */
[----:B------:R-:W-:Y:S01]  /*20940*/  ISETP.NE.U32.AND P0, PT, RZ, UR6, PT ;  /* 0x00000006ff007c0c */ /* 0x000fe2000bf05070 */
[----:B------:R-:W-:Y:S01]  /*20950*/  ULDC UR9, c[0x0][0x630] ;  /* 0x00018c0000097ab9 */ /* 0x000fe20000000800 */
[----:B------:R-:W-:Y:S01]  /*20960*/  IMAD.MOV.U32 R2, RZ, RZ, R16 ;  /* 0x000000ffff027224 */ /* 0x000fe200078e0010 */
[----:B------:R-:W1:Y:S01]  /*20970*/  S2R R11, SR_CTAID.Y ;  /* 0x00000000000b7919 */ /* 0x000e620000002600 */
[----:B------:R-:W-:Y:S01]  /*20980*/  ISETP.NE.AND.EX P0, PT, RZ, UR7, PT, P0 ;  /* 0x00000007ff007c0c */ /* 0x000fe2000bf05300 */
[----:B------:R-:W-:-:S12]  /*20990*/  IMAD.MOV.U32 R3, RZ, RZ, R18 ;  /* 0x000000ffff037224 */ /* 0x000fd800078e0012 */
[----:B------:R-:W-:Y:S05]  /*209a0*/  @!P0 BRA `(.L_x_105) ;  /* 0x0000000000288947 */ /* 0x000fea0003800000 */
[----:B------:R-:W-:Y:S02]  /*209b0*/  ULDC UR8, c[0x0][0x634] ;  /* 0x00018d0000087ab9 */ /* 0x000fe40000000800 */
[----:B------:R-:W-:-:S05]  /*209c0*/  IADD3 R7, P0, R16, UR8, RZ ;  /* 0x0000000810077c10 */ /* 0x000fca000ff1e0ff */
[----:B------:R-:W-:-:S04]  /*209d0*/  IMAD.X R15, RZ, RZ, R18, P0 ;  /* 0x000000ffff0f7224 */ /* 0x000fc800000e0612 */
[----:B------:R-:W-:-:S04]  /*209e0*/  IMAD.WIDE.U32 R4, R15, UR6, RZ ;  /* 0x000000060f047c25 */ /* 0x000fc8000f8e00ff */
[----:B------:R-:W-:-:S04]  /*209f0*/  IMAD.WIDE.U32 R4, P0, R7, UR7, R4 ;  /* 0x0000000707047c25 */ /* 0x000fc8000f800004 */
[----:B------:R-:W-:-:S04]  /*20a00*/  IMAD.WIDE.U32 R6, R7, UR6, RZ ;  /* 0x0000000607067c25 */ /* 0x000fc8000f8e00ff */
[----:B------:R-:W-:Y:S01]  /*20a10*/  IMAD.X R3, RZ, RZ, RZ, P0 ;  /* 0x000000ffff037224 */ /* 0x000fe200000e06ff */
[----:B------:R-:W-:Y:S01]  /*20a20*/  IADD3 RZ, P0, R7, R4, RZ ;  /* 0x0000000407ff7210 */ /* 0x000fe20007f1e0ff */
[----:B------:R-:W-:-:S04]  /*20a30*/  IMAD.MOV.U32 R2, RZ, RZ, R5 ;  /* 0x000000ffff027224 */ /* 0x000fc800078e0005 */
[----:B------:R-:W-:-:S08]  /*20a40*/  IMAD.WIDE.U32.X R2, R15, UR7, R2, P0 ;  /* 0x000000070f027c25 */ /* 0x000fd000080e0402 */
.L_x_105:
[--C-:B------:R-:W-:Y:S01]  /*20a50*/  SHF.R.U64 R6, R2, UR9, R3.reuse ;  /* 0x0000000902067c19 */ /* 0x100fe20008001203 */
[----:B------:R-:W-:Y:S01]  /*20a60*/  ULDC.64 UR6, c[0x0][0x620] ;  /* 0x0001880000067ab9 */ /* 0x000fe20000000a00 */
[----:B------:R-:W-:Y:S01]  /*20a70*/  SHF.R.U32.HI R2, RZ, UR9, R3 ;  /* 0x00000009ff027c19 */ /* 0x000fe20008011603 */
[----:B------:R-:W-:Y:S01]  /*20a80*/  IMAD.MOV.U32 R3, RZ, RZ, R18 ;  /* 0x000000ffff037224 */ /* 0x000fe200078e0012 */
[----:B------:R-:W-:Y:S01]  /*20a90*/  IADD3 R5, P0, RZ, -R6, RZ ;  /* 0x80000006ff057210 */ /* 0x000fe20007f1e0ff */
[----:B------:R-:W2:Y:S01]  /*20aa0*/  LDC R20, c[0x0][0x144] ;  /* 0x00005100ff147b82 */ /* 0x000ea20000000800 */
[----:B0-----:R-:W-:Y:S01]  /*20ab0*/  I2FP.F32.U32 R7, R13 ;  /* 0x0000000d00077245 */ /* 0x001fe20000201000 */
[----:B------:R-:W-:Y:S01]  /*20ac0*/  ULDC.64 UR10, c[0x0][0x640] ;  /* 0x00019000000a7ab9 */ /* 0x000fe20000000a00 */
[----:B------:R-:W-:Y:S01]  /*20ad0*/  ULDC UR8, c[0x0][0x608] ;  /* 0x0001820000087ab9 */ /* 0x000fe20000000800 */
[----:B------:R-:W-:Y:S01]  /*20ae0*/  IMAD.X R2, RZ, RZ, ~R2, P0 ;  /* 0x000000ffff027224 */ /* 0x000fe200000e0e02 */
[----:B------:R-:W-:-:S03]  /*20af0*/  ISETP.NE.U32.AND P0, PT, RZ, UR10, PT ;  /* 0x0000000aff007c0c */ /* 0x000fc6000bf05070 */
[----:B------:R-:W-:Y:S01]  /*20b00*/  IMAD R4, R2, UR6, RZ ;  /* 0x0000000602047c24 */ /* 0x000fe2000f8e02ff */
[----:B------:R-:W-:Y:S01]  /*20b10*/  ISETP.NE.AND.EX P0, PT, RZ, UR11, PT, P0 ;  /* 0x0000000bff007c0c */ /* 0x000fe2000bf05300 */
[----:B------:R-:W-:Y:S02]  /*20b20*/  IMAD.MOV.U32 R2, RZ, RZ, R16 ;  /* 0x000000ffff027224 */ /* 0x000fe400078e0010 */
[----:B------:R-:W0:Y:S02]  /*20b30*/  LDC R16, c[0x0][0x148] ;  /* 0x00005200ff107b82 */ /* 0x000e240000000800 */
[----:B------:R-:W-:Y:S01]  /*20b40*/  IMAD.WIDE.U32 R2, R5, UR6, R2 ;  /* 0x0000000605027c25 */ /* 0x000fe2000f8e0002 */
[----:B------:R-:W-:-:S03]  /*20b50*/  ULDC UR6, c[0x0][0x150] ;  /* 0x0000540000067ab9 */ /* 0x000fc60000000800 */
[----:B------:R-:W-:Y:S02]  /*20b60*/  IMAD R5, R5, UR7, R4 ;  /* 0x0000000705057c24 */ /* 0x000fe4000f8e0204 */
[----:B------:R-:W-:Y:S01]  /*20b70*/  FMUL R4, R7, UR6 ;  /* 0x0000000607047c20 */ /* 0x000fe20008400000 */
[----:B------:R-:W-:Y:S01]  /*20b80*/  ULDC UR6, c[0x0][0x618] ;  /* 0x0001860000067ab9 */ /* 0x000fe20000000800 */
[----:B------:R-:W-:Y:S01]  /*20b90*/  ULDC UR7, c[0x0][0x154] ;  /* 0x0000550000077ab9 */ /* 0x000fe20000000800 */
[----:B------:R-:W-:-:S03]  /*20ba0*/  IMAD.IADD R3, R3, 0x1, R5 ;  /* 0x0000000103037824 */ /* 0x000fc600078e0205 */
[----:B------:R-:W3:Y:S02]  /*20bb0*/  F2I.U32.TRUNC.NTZ R4, R4 ;  /* 0x0000000400047305 */ /* 0x000ee4000020f000 */
[----:B------:R-:W-:Y:S02]  /*20bc0*/  SHF.R.U64 R7, R2, UR6, R3 ;  /* 0x0000000602077c19 */ /* 0x000fe40008001203 */
[----:B-1----:R-:W-:-:S05]  /*20bd0*/  I2FP.F32.U32 R2, R11 ;  /* 0x0000000b00027245 */ /* 0x002fca0000201000 */
[----:B------:R-:W-:Y:S01]  /*20be0*/  FMUL R18, R2, UR7 ;  /* 0x0000000702127c20 */ /* 0x000fe20008400000 */
[----:B------:R-:W-:Y:S01]  /*20bf0*/  SHF.R.U32.HI R2, RZ, UR6, R3 ;  /* 0x00000006ff027c19 */ /* 0x000fe20008011603 */
[----:B------:R-:W-:-:S03]  /*20c00*/  ULDC UR6, c[0x0][0x658] ;  /* 0x0001960000067ab9 */ /* 0x000fc60000000800 */
[--C-:B------:R-:W-:Y:S01]  /*20c10*/  SHF.R.U64 R17, R7, UR8, R2.reuse ;  /* 0x0000000807117c19 */ /* 0x100fe20008001202 */
[----:B------:R-:W1:Y:S01]  /*20c20*/  F2I.U32.TRUNC.NTZ R18, R18 ;  /* 0x0000001200127305 */ /* 0x000e62000020f000 */
[----:B------:R-:W-:Y:S01]  /*20c30*/  SHF.R.U32.HI R2, RZ, UR8, R2 ;  /* 0x00000008ff027c19 */ /* 0x000fe20008011602 */
[----:B---3--:R-:W-:-:S03]  /*20c40*/  IMAD.MOV R4, RZ, RZ, -R4 ;  /* 0x000000ffff047224 */ /* 0x008fc600078e0a04 */
[--C-:B------:R-:W-:Y:S01]  /*20c50*/  SHF.R.U64 R15, R17, UR6, R2.reuse ;  /* 0x00000006110f7c19 */ /* 0x100fe20008001202 */
[----:B--2---:R-:W-:Y:S01]  /*20c60*/  IMAD R13, R20, R4, R13 ;  /* 0x00000004140d7224 */ /* 0x004fe200078e020d */
[----:B------:R-:W-:-:S03]  /*20c70*/  SHF.R.U32.HI R19, RZ, UR6, R2 ;  /* 0x00000006ff137c19 */ /* 0x000fc60008011602 */
[----:B------:R-:W-:Y:S02]  /*20c80*/  IMAD.MOV.U32 R2, RZ, RZ, R15 ;  /* 0x000000ffff027224 */ /* 0x000fe400078e000f */
[----:B------:R-:W-:Y:S01]  /*20c90*/  IMAD.MOV.U32 R3, RZ, RZ, R19 ;  /* 0x000000ffff037224 */ /* 0x000fe200078e0013 */
[----:B------:R-:W-:Y:S06]  /*20ca0*/  @!P0 BRA `(.L_x_106) ;  /* 0x0000000000288947 */ /* 0x000fec0003800000 */
[----:B------:R-:W-:Y:S02]  /*20cb0*/  ULDC UR6, c[0x0][0x64c] ;  /* 0x0001930000067ab9 */ /* 0x000fe40000000800 */
[----:B------:R-:W-:-:S05]  /*20cc0*/  IADD3 R3, P0, R15, UR6, RZ ;  /* 0x000000060f037c10 */ /* 0x000fca000ff1e0ff */
[----:B------:R-:W-:-:S04]  /*20cd0*/  IMAD.X R19, RZ, RZ, R19, P0 ;  /* 0x000000ffff137224 */ /* 0x000fc800000e0613 */
[----:B------:R-:W-:-:S04]  /*20ce0*/  IMAD.WIDE.U32 R4, R19, UR10, RZ ;  /* 0x0000000a13047c25 */ /* 0x000fc8000f8e00ff */
[----:B------:R-:W-:-:S04]  /*20cf0*/  IMAD.WIDE.U32 R4, P0, R3, UR11, R4 ;  /* 0x0000000b03047c25 */ /* 0x000fc8000f800004 */
[----:B------:R-:W-:-:S04]  /*20d00*/  IMAD.WIDE.U32 R2, R3, UR10, RZ ;  /* 0x0000000a03027c25 */ /* 0x000fc8000f8e00ff */
[----:B------:R-:W-:Y:S01]  /*20d10*/  IMAD.MOV.U32 R2, RZ, RZ, R5 ;  /* 0x000000ffff027224 */ /* 0x000fe200078e0005 */
[----:B------:R-:W-:Y:S01]  /*20d20*/  IADD3 RZ, P1, R3, R4, RZ ;  /* 0x0000000403ff7210 */ /* 0x000fe20007f3e0ff */
[----:B------:R-:W-:-:S04]  /*20d30*/  IMAD.X R3, RZ, RZ, RZ, P0 ;  /* 0x000000ffff037224 */ /* 0x000fc800000e06ff */
[----:B------:R-:W-:-:S08]  /*20d40*/  IMAD.WIDE.U32.X R2, R19, UR11, R2, P1 ;  /* 0x0000000b13027c25 */ /* 0x000fd000088e0402 */
.L_x_106:
[----:B------:R-:W2:Y:S01]  /*20d50*/  LDC R4, c[0x0][0x65c] ;  /* 0x00019700ff047b82 */ /* 0x000ea20000000800 */
[----:B------:R-:W-:Y:S01]  /*20d60*/  ULDC UR6, c[0x0][0x648] ;  /* 0x0001920000067ab9 */ /* 0x000fe20000000800 */
[----:B-1----:R-:W-:Y:S01]  /*20d70*/  IMAD.MOV R18, RZ, RZ, -R18 ;  /* 0x000000ffff127224 */ /* 0x002fe200078e0a12 */
[----:B------:R-:W-:Y:S01]  /*20d80*/  SHF.R.U64 R2, R2, UR6, R3 ;  /* 0x0000000602027c19 */ /* 0x000fe20008001203 */
[----:B------:R-:W-:Y:S01]  /*20d90*/  ULDC UR6, c[0x0][0x638] ;  /* 0x00018e0000067ab9 */ /* 0x000fe20000000800 */
[----:B------:R-:W-:Y:S01]  /*20da0*/  LOP3.LUT R17, R17, UR19, RZ, 0xc0, !PT ;  /* 0x0000001311117c12 */ /* 0x000fe2000f8ec0ff */
[----:B------:R-:W-:Y:S01]  /*20db0*/  ULDC UR7, c[0x0][0x610] ;  /* 0x0001840000077ab9 */ /* 0x000fe20000000800 */
[----:B--2---:R-:W-:Y:S01]  /*20dc0*/  ISETP.NE.AND P0, PT, R4, 0x1, PT ;  /* 0x000000010400780c */ /* 0x004fe20003f05270 */
[----:B------:R-:W-:Y:S02]  /*20dd0*/  IMAD.MOV R4, RZ, RZ, -R2 ;  /* 0x000000ffff047224 */ /* 0x000fe400078e0a02 */
[----:B------:R-:W-:-:S02]  /*20de0*/  IMAD R2, R2, UR5, R17 ;  /* 0x0000000502027c24 */ /* 0x000fc4000f8e0211 */
[----:B------:R-:W-:Y:S01]  /*20df0*/  IMAD R15, R4, UR6, R15 ;  /* 0x00000006040f7c24 */ /* 0x000fe2000f8e020f */
[----:B------:R-:W-:-:S07]  /*20e00*/  ULDC UR6, c[0x0][0x600] ;  /* 0x0001800000067ab9 */ /* 0x000fce0000000800 */
[----:B0-----:R-:W-:Y:S01]  /*20e10*/  @P0 IMAD R13, R16, R18, R11 ;  /* 0x00000012100d0224 */ /* 0x001fe200078e020b */
[----:B------:R-:W-:-:S03]  /*20e20*/  LOP3.LUT R16, R7, UR4, RZ, 0xc0, !PT ;  /* 0x0000000407107c12 */ /* 0x000fc6000f8ec0ff */
[----:B------:R-:W-:Y:S02]  /*20e30*/  IMAD R13, R2, UR7, R13 ;  /* 0x00000007020d7c24 */ /* 0x000fe4000f8e020d */
[----:B------:R-:W-:Y:S02]  /*20e40*/  IMAD R4, R15, UR6, R16 ;  /* 0x000000060f047c24 */ /* 0x000fe4000f8e0210 */
[----:B------:R-:W-:-:S03]  /*20e50*/  IMAD.MOV.U32 R2, RZ, RZ, 0x1 ;  /* 0x00000001ff027424 */ /* 0x000fc600078e00ff */
[----:B------:R-:W-:Y:S02]  /*20e60*/  SEL R5, R4, R13, !P0 ;  /* 0x0000000d04057207 */ /* 0x000fe40004000000 */
[----:B------:R-:W-:-:S07]  /*20e70*/  SEL R4, R13, R4, !P0 ;  /* 0x000000040d047207 */ /* 0x000fce0004000000 */
.L_x_104:
[----:B------:R-:W-:Y:S05]  /*20e80*/  BSYNC B1 ;  /* 0x0000000000017941 */ /* 0x000fea0003800000 */
.L_x_103:
[----:B------:R-:W-:-:S13]  /*20e90*/  LOP3.LUT P0, RZ, R2, 0xff, RZ, 0xc0, !PT ;  /* 0x000000ff02ff7812 */ /* 0x000fda000780c0ff */
[----:B------:R-:W-:Y:S05]  /*20ea0*/  @P0 BRA `(.L_x_107) ;  /* 0xfffffff400200947 */ /* 0x000fea000383ffff */
[----:B------:R-:W-:Y:S05]  /*20eb0*/  BSYNC B0 ;  /* 0x0000000000007941 */ /* 0x000fea0003800000 */
.L_x_96:
[----:B------:R-:W-:-:S03]  /*20ec0*/  UMOV UR6, 0xffffffff ;  /* 0xffffffff00067882 */ /* 0x000fc60000000000 */
[----:B------:R-:W-:Y:S05]  /*20ed0*/  BRA.DIV UR6, `(.L_x_108) ;  /* 0x0000000a06247947 */ /* 0x000fea000b800000 */
[----:B------:R-:W-:-:S13]  /*20ee0*/  ELECT P0, URZ, PT ;  /* 0x00000000003f782f */ /* 0x000fda0003800000 */
.L_x_129:
[----:B------:R-:W-:Y:S04]  /*20ef0*/  BSSY B0, `(.L_x_109) ;  /* 0x000006b000007945 */ /* 0x000fe80003800000 */
[----:B------:R-:W-:Y:S05]  /*20f00*/  @!P0 BRA `(.L_x_110) ;  /* 0x0000000400a48947 */ /* 0x000fea0003800000 */
[----:B------:R-:W-:-:S04]  /*20f10*/  ULOP3.LUT UR6, UR13, 0x2, URZ, 0xfc, !UPT ;  /* 0x000000020d067892 */ /* 0x000fc8000f8efc3f */
[----:B------:R-:W-:-:S06]  /*20f20*/  UISETP.NE.AND UP0, UPT, UR6, 0x3, UPT ;  /* 0x000000030600788c */ /* 0x000fcc000bf05270 */
[----:B------:R-:W-:-:S13]  /*20f30*/  PLOP3.LUT P0, PT, PT, PT, UP0, 0x80, 0x0 ;  /* 0x000000000000781c */ /* 0x000fda0003f0f008 */
[----:B------:R-:W-:Y:S05]  /*20f40*/  @!P0 BRA `(.L_x_111) ;  /* 0x0000000000048947 */ /* 0x000fea0003800000 */
[----:B------:R-:W-:Y:S01]  /*20f50*/  BPT.TRAP 0x1 ;  /* 0x000000040000795c */ /* 0x000fe20000300000 */
.L_x_111:
[----:B------:R-:W0:Y:S01]  /*20f60*/  S2R R3, SR_CgaCtaId ;  /* 0x0000000000037919 */ /* 0x000e220000008800 */
[----:B------:R-:W-:-:S04]  /*20f70*/  MOV R0, 0x400 ;  /* 0x0000040000007802 */ /* 0x000fc80000000f00 */
[----:B0-----:R-:W-:Y:S02]  /*20f80*/  LEA R3, R3, R0, 0x18 ;  /* 0x0000000003037211 */ /* 0x001fe400078ec0ff */
[----:B------:R-:W-:-:S03]  /*20f90*/  SHF.L.U32 R0, R10, 0x1f, RZ ;  /* 0x0000001f0a007819 */ /* 0x000fc600000006ff */
[----:B------:R-:W-:-:S04]  /*20fa0*/  VIADD R3, R3, 0x58 ;  /* 0x0000005803037836 */ /* 0x000fc80000000000 */
[C---:B------:R-:W-:Y:S02]  /*20fb0*/  IMAD R7, R14.reuse, 0x8, R3 ;  /* 0x000000080e077824 */ /* 0x040fe400078e0203 */
[----:B------:R-:W-:Y:S02]  /*20fc0*/  VIADD R14, R14, 0x1 ;  /* 0x000000010e0e7836 */ /* 0x000fe40000000000 */
[----:B------:R-:W0:Y:S03]  /*20fd0*/  SYNCS.PHASECHK.TRANS64.TRYWAIT P0, [R7+URZ], R0 ;  /* 0x00000000070075a7 */ /* 0x000e26000800017f */
[----:B------:R-:W-:-:S04]  /*20fe0*/  ISETP.NE.AND P1, PT, R14, 0xb, PT ;  /* 0x0000000b0e00780c */ /* 0x000fc80003f25270 */
[----:B------:R-:W-:Y:S02]  /*20ff0*/  SEL R5, RZ, 0x1, P1 ;  /* 0x00000001ff057807 */ /* 0x000fe40000800000 */
[----:B------:R-:W-:Y:S02]  /*21000*/  SEL R14, R14, RZ, P1 ;  /* 0x000000ff0e0e7207 */ /* 0x000fe40000800000 */
[----:B------:R-:W-:-:S03]  /*21010*/  LOP3.LUT R5, R10, R5, RZ, 0x3c, !PT ;  /* 0x000000050a057212 */ /* 0x000fc600078e3cff */
[----:B------:R-:W-:Y:S01]  /*21020*/  IMAD R9, R14, 0x8, R3 ;  /* 0x000000080e097824 */ /* 0x000fe200078e0203 */
[----:B------:R-:W-:Y:S01]  /*21030*/  SHF.L.U32 R4, R5, 0x1f, RZ ;  /* 0x0000001f05047819 */ /* 0x000fe200000006ff */
[----:B0-----:R-:W-:Y:S06]  /*21040*/  @!P0 BRA `(.L_x_112) ;  /* 0x0000000400e88947 */ /* 0x001fec0003800000 */
.L_x_130:
[----:B------:R-:W1:Y:S01]  /*21050*/  SYNCS.PHASECHK.TRANS64.TRYWAIT P0, [R9+URZ], R4 ;  /* 0x00000004090075a7 */ /* 0x000e62000800017f */
[----:B0-----:R-:W-:-:S05]  /*21060*/  VIADD R0, R14, 0x1 ;  /* 0x000000010e007836 */ /* 0x001fca0000000000 */
[----:B------:R-:W-:-:S04]  /*21070*/  ISETP.NE.AND P1, PT, R0, 0xb, PT ;  /* 0x0000000b0000780c */ /* 0x000fc80003f25270 */
[----:B------:R-:W-:Y:S02]  /*21080*/  SEL R2, RZ, 0x1, P1 ;  /* 0x00000001ff027807 */ /* 0x000fe40000800000 */
[----:B------:R-:W-:Y:S02]  /*21090*/  SEL R0, R0, RZ, P1 ;  /* 0x000000ff00007207 */ /* 0x000fe40000800000 */
[----:B------:R-:W-:-:S03]  /*210a0*/  LOP3.LUT R7, R5, R2, RZ, 0x3c, !PT ;  /* 0x0000000205077212 */ /* 0x000fc600078e3cff */
[----:B------:R-:W-:Y:S01]  /*210b0*/  IMAD R6, R0, 0x8, R3 ;  /* 0x0000000800067824 */ /* 0x000fe200078e0203 */
[----:B------:R-:W-:Y:S01]  /*210c0*/  SHF.L.U32 R5, R7, 0x1f, RZ ;  /* 0x0000001f07057819 */ /* 0x000fe200000006ff */
[----:B-1----:R-:W-:Y:S06]  /*210d0*/  @!P0 BRA `(.L_x_113) ;  /* 0x0000000400d88947 */ /* 0x002fec0003800000 */
.L_x_131:
[----:B------:R-:W1:Y:S01]  /*210e0*/  SYNCS.PHASECHK.TRANS64.TRYWAIT P0, [R6+URZ], R5 ;  /* 0x00000005060075a7 */ /* 0x000e62000800017f */
[----:B------:R-:W-:-:S05]  /*210f0*/  VIADD R0, R0, 0x1 ;  /* 0x0000000100007836 */ /* 0x000fca0000000000 */
[----:B------:R-:W-:-:S04]  /*21100*/  ISETP.NE.AND P1, PT, R0, 0xb, PT ;  /* 0x0000000b0000780c */ /* 0x000fc80003f25270 */
[----:B------:R-:W-:Y:S02]  /*21110*/  SEL R2, RZ, 0x1, P1 ;  /* 0x00000001ff027807 */ /* 0x000fe40000800000 */
[----:B------:R-:W-:Y:S02]  /*21120*/  SEL R0, R0, RZ, P1 ;  /* 0x000000ff00007207 */ /* 0x000fe40000800000 */
[----:B------:R-:W-:-:S03]  /*21130*/  LOP3.LUT R7, R7, R2, RZ, 0x3c, !PT ;  /* 0x0000000207077212 */ /* 0x000fc600078e3cff */
[----:B0-----:R-:W-:Y:S01]  /*21140*/  IMAD R9, R0, 0x8, R3 ;  /* 0x0000000800097824 */ /* 0x001fe200078e0203 */
[----:B------:R-:W-:Y:S01]  /*21150*/  SHF.L.U32 R4, R7, 0x1f, RZ ;  /* 0x0000001f07047819 */ /* 0x000fe200000006ff */
[----:B-1----:R-:W-:Y:S06]  /*21160*/  @!P0 BRA `(.L_x_114) ;  /* 0x0000000400c88947 */ /* 0x002fec0003800000 */
.L_x_132:
        /* <DEDUP_REMOVED lines=9> */
.L_x_133:
        /* <DEDUP_REMOVED lines=9> */
.L_x_134:
        /* <DEDUP_REMOVED lines=9> */
.L_x_135:
        /* <DEDUP_REMOVED lines=9> */
.L_x_136:
        /* <DEDUP_REMOVED lines=9> */
.L_x_137:
        /* <DEDUP_REMOVED lines=9> */
.L_x_138:
[----:B------:R-:W1:Y:S01]  /*214d0*/  SYNCS.PHASECHK.TRANS64.TRYWAIT P0, [R9+URZ], R4 ;  /* 0x00000004090075a7 */ /* 0x000e62000800017f */
[----:B------:R-:W-:-:S05]  /*214e0*/  VIADD R0, R0, 0x1 ;  /* 0x0000000100007836 */ /* 0x000fca0000000000 */
[----:B------:R-:W-:-:S04]  /*214f0*/  ISETP.NE.AND P1, PT, R0, 0xb, PT ;  /* 0x0000000b0000780c */ /* 0x000fc80003f25270 */
[----:B------:R-:W-:Y:S02]  /*21500*/  SEL R2, RZ, 0x1, P1 ;  /* 0x00000001ff027807 */ /* 0x000fe40000800000 */
[----:B------:R-:W-:Y:S02]  /*21510*/  SEL R0, R0, RZ, P1 ;  /* 0x000000ff00007207 */ /* 0x000fe40000800000 */
[----:B------:R-:W-:Y:S01]  /*21520*/  LOP3.LUT R2, R7, R2, RZ, 0x3c, !PT ;  /* 0x0000000207027212 */ /* 0x000fe200078e3cff */
[----:B-1----:R-:W-:Y:S06]  /*21530*/  @!P0 BRA `(.L_x_121) ;  /* 0x0000000400608947 */ /* 0x002fec0003800000 */
.L_x_139:
[----:B------:R-:W-:Y:S01]  /*21540*/  IMAD R3, R0, 0x8, R3 ;  /* 0x0000000800037824 */ /* 0x000fe200078e0203 */
[----:B------:R-:W-:-:S07]  /*21550*/  SHF.L.U32 R0, R2, 0x1f, RZ ;  /* 0x0000001f02007819 */ /* 0x000fce00000006ff */
.L_x_122:
[----:B--2---:R2:W3:Y:S02]  /*21560*/  SYNCS.PHASECHK.TRANS64.TRYWAIT P0, [R3+URZ], R0 ;  /* 0x00000000030075a7 */ /* 0x0044e4000800017f */
[----:B---3--:R-:W-:Y:S05]  /*21570*/  @!P0 NANOSLEEP.SYNCS 0x989680 ;  /* 0x009896800000895d */ /* 0x008fea0003900000 */
[----:B------:R-:W3:Y:S02]  /*21580*/  @!P0 SYNCS.PHASECHK.TRANS64 P0, [R3+URZ], R0 ;  /* 0x00000000030085a7 */ /* 0x000ee4000800007f */
[----:B---3--:R-:W-:Y:S05]  /*21590*/  @!P0 BRA `(.L_x_122) ;  /* 0xfffffffc00f08947 */ /* 0x008fea000383ffff */
.L_x_110:
[----:B------:R-:W-:Y:S05]  /*215a0*/  BSYNC B0 ;  /* 0x0000000000007941 */ /* 0x000fea0003800000 */
.L_x_109:
[----:B------:R-:W-:Y:S05]  /*215b0*/  EXIT ;  /* 0x000000000000794d */ /* 0x000fea0003800000 */
.L_x_22:
[----:B--2---:R-:W-:-:S04]  /*215c0*/  IMAD.U32 R3, RZ, RZ, UR7 ;  /* 0x00000007ff037e24 */ /* 0x004fc8000f8e00ff */
[----:B------:R2:W4:Y:S03]  /*215d0*/  SYNCS.PHASECHK.TRANS64.TRYWAIT P0, [R3+URZ], R2 ;  /* 0x00000002030075a7 */ /* 0x000526000800017f */
[----:B----4-:R-:W-:Y:S05]  /*215e0*/  @!P0 NANOSLEEP.SYNCS 0x989680 ;  /* 0x009896800000895d */ /* 0x010fea0003900000 */
[----:B------:R-:W4:Y:S02]  /*215f0*/  @!P0 SYNCS.PHASECHK.TRANS64 P0, [R3+URZ], R2 ;  /* 0x00000002030085a7 */ /* 0x000f24000800007f */
[----:B----4-:R-:W-:Y:S05]  /*21600*/  @!P0 BRA `(.L_x_22) ;  /* 0xfffffffc00ec8947 */ /* 0x010fea000383ffff */
[----:B------:R-:W-:Y:S05]  /*21610*/  BRA `(.L_x_21) ;  /* 0xfffffe1000787947 */ /* 0x000fea000383ffff */
.L_x_28:
[----:B-----5:R2:W-:Y:S02]  /*21620*/  STL [R1+0x294], R0 ;  /* 0x0002940001007387 */ /* 0x0205e40000100800 */
[----:B--2---:R-:W-:-:S04]  /*21630*/  IMAD.U32 R0, RZ, RZ, UR9 ;  /* 0x00000009ff007e24 */ /* 0x004fc8000f8e00ff */
[----:B------:R2:W0:Y:S03]  /*21640*/  SYNCS.PHASECHK.TRANS64.TRYWAIT P0, [R0+URZ], R229 ;  /* 0x000000e5000075a7 */ /* 0x000426000800017f */
[----:B0-----:R-:W-:Y:S05]  /*21650*/  @!P0 NANOSLEEP.SYNCS 0x989680 ;  /* 0x009896800000895d */ /* 0x001fea0003900000 */
[----:B------:R2:W0:Y:S02]  /*21660*/  @!P0 SYNCS.PHASECHK.TRANS64 P0, [R0+URZ], R229 ;  /* 0x000000e5000085a7 */ /* 0x000424000800007f */
[----:B--2---:R2:W5:Y:S02]  /*21670*/  LDL.LU R0, [R1+0x294] ;  /* 0x0002940001007983 */ /* 0x0045640000300800 */
[----:B0-2---:R-:W-:Y:S05]  /*21680*/  @!P0 BRA `(.L_x_28) ;  /* 0xfffffffc00e48947 */ /* 0x005fea000383ffff */
[----:B------:R-:W-:Y:S05]  /*21690*/  BRA `(.L_x_27) ;  /* 0xfffffe34007c7947 */ /* 0x000fea000383ffff */
.L_x_97:
[----:B------:R-:W-:Y:S01]  /*216a0*/  BSSY B1, `(.L_x_123) ;  /* 0x0000006000017945 */ /* 0x000fe20003800000 */
[----:B------:R-:W-:-:S07]  /*216b0*/  IMAD.MOV.U32 R2, RZ, RZ, -0x1 ;  /* 0xffffffffff027424 */ /* 0x000fce00078e00ff */
[----:B------:R-:W-:Y:S05]  /*216c0*/  WARPSYNC.COLLECTIVE R2, `(.L_x_124) ;  /* 0x00000000020c7348 */ /* 0x000fea0003c00000 */
[----:B------:R-:W-:Y:S02]  /*216d0*/  ELECT P0, UR62, PT ;  /* 0x00000000003e782f */ /* 0x000fe40003800000 */
[----:B------:R-:W-:Y:S01]  /*216e0*/  MOV R2, UR62 ;  /* 0x0000003e00027c02 */ /* 0x000fe20008000f00 */
[----:B------:R-:W-:Y:S10]  /*216f0*/  ENDCOLLECTIVE ;  /* 0x000000000000791b */ /* 0x000ff40003800000 */
.L_x_124:
[----:B------:R-:W-:Y:S05]  /*21700*/  BSYNC B1 ;  /* 0x0000000000017941 */ /* 0x000fea0003800000 */
.L_x_123:
[----:B------:R-:W-:Y:S05]  /*21710*/  BRA `(.L_x_125) ;  /* 0xffffffec00107947 */ /* 0x000fea000383ffff */
.L_x_100:
[----:B0-----:R0:W2:Y:S02]  /*21720*/  SYNCS.PHASECHK.TRANS64.TRYWAIT P0, [R15+URZ+0x58], R4 ;  /* 0x000058040f0075a7 */ /* 0x0010a4000800017f */
[----:B--2---:R-:W-:Y:S05]  /*21730*/  @!P0 NANOSLEEP.SYNCS 0x989680 ;  /* 0x009896800000895d */ /* 0x004fea0003900000 */
[----:B------:R-:W2:Y:S02]  /*21740*/  @!P0 SYNCS.PHASECHK.TRANS64 P0, [R15+URZ+0x58], R4 ;  /* 0x000058040f0085a7 */ /* 0x000ea4000800007f */
[----:B--2---:R-:W-:Y:S05]  /*21750*/  @!P0 BRA `(.L_x_100) ;  /* 0xfffffffc00f08947 */ /* 0x004fea000383ffff */
[----:B------:R-:W-:Y:S05]  /*21760*/  BRA `(.L_x_126) ;  /* 0xffffffec00507947 */ /* 0x000fea000383ffff */
.L_x_108:
[----:B------:R-:W-:Y:S01]  /*21770*/  BSSY B0, `(.L_x_127) ;  /* 0x0000006000007945 */ /* 0x000fe20003800000 */
[----:B------:R-:W-:-:S07]  /*21780*/  IMAD.MOV.U32 R2, RZ, RZ, -0x1 ;  /* 0xffffffffff027424 */ /* 0x000fce00078e00ff */
[----:B------:R-:W-:Y:S05]  /*21790*/  WARPSYNC.COLLECTIVE R2, `(.L_x_128) ;  /* 0x00000000020c7348 */ /* 0x000fea0003c00000 */
[----:B------:R-:W-:Y:S02]  /*217a0*/  ELECT P0, UR62, PT ;  /* 0x00000000003e782f */ /* 0x000fe40003800000 */
[----:B------:R-:W-:Y:S01]  /*217b0*/  MOV R2, UR62 ;  /* 0x0000003e00027c02 */ /* 0x000fe20008000f00 */
[----:B------:R-:W-:Y:S10]  /*217c0*/  ENDCOLLECTIVE ;  /* 0x000000000000791b */ /* 0x000ff40003800000 */
.L_x_128:
[----:B------:R-:W-:Y:S05]  /*217d0*/  BSYNC B0 ;  /* 0x0000000000007941 */ /* 0x000fea0003800000 */
.L_x_127:
[----:B------:R-:W-:Y:S05]  /*217e0*/  BRA `(.L_x_129) ;  /* 0xfffffff400c07947 */ /* 0x000fea000383ffff */
.L_x_112:
[----:B0-----:R0:W1:Y:S02]  /*217f0*/  SYNCS.PHASECHK.TRANS64.TRYWAIT P0, [R7+URZ], R0 ;  /* 0x00000000070075a7 */ /* 0x001064000800017f */
[----:B-1----:R-:W-:Y:S05]  /*21800*/  @!P0 NANOSLEEP.SYNCS 0x989680 ;  /* 0x009896800000895d */ /* 0x002fea0003900000 */
[----:B------:R-:W1:Y:S02]  /*21810*/  @!P0 SYNCS.PHASECHK.TRANS64 P0, [R7+URZ], R0 ;  /* 0x00000000070085a7 */ /* 0x000e64000800007f */
[----:B-1----:R-:W-:Y:S05]  /*21820*/  @!P0 BRA `(.L_x_112) ;  /* 0xfffffffc00f08947 */ /* 0x002fea000383ffff */
[----:B------:R-:W-:Y:S05]  /*21830*/  BRA `(.L_x_130) ;  /* 0xfffffff800047947 */ /* 0x000fea000383ffff */
.L_x_113:
[----:B0-----:R0:W1:Y:S02]  /*21840*/  SYNCS.PHASECHK.TRANS64.TRYWAIT P0, [R9+URZ], R4 ;  /* 0x00000004090075a7 */ /* 0x001064000800017f */
[----:B-1----:R-:W-:Y:S05]  /*21850*/  @!P0 NANOSLEEP.SYNCS 0x989680 ;  /* 0x009896800000895d */ /* 0x002fea0003900000 */
[----:B------:R-:W1:Y:S02]  /*21860*/  @!P0 SYNCS.PHASECHK.TRANS64 P0, [R9+URZ], R4 ;  /* 0x00000004090085a7 */ /* 0x000e64000800007f */
[----:B-1----:R-:W-:Y:S05]  /*21870*/  @!P0 BRA `(.L_x_113) ;  /* 0xfffffffc00f08947 */ /* 0x002fea000383ffff */
[----:B------:R-:W-:Y:S05]  /*21880*/  BRA `(.L_x_131) ;  /* 0xfffffff800147947 */ /* 0x000fea000383ffff */
.L_x_114:
[----:B0-----:R0:W1:Y:S02]  /*21890*/  SYNCS.PHASECHK.TRANS64.TRYWAIT P0, [R6+URZ], R5 ;  /* 0x00000005060075a7 */ /* 0x001064000800017f */
[----:B-1----:R-:W-:Y:S05]  /*218a0*/  @!P0 NANOSLEEP.SYNCS 0x989680 ;  /* 0x009896800000895d */ /* 0x002fea0003900000 */
[----:B------:R-:W1:Y:S02]  /*218b0*/  @!P0 SYNCS.PHASECHK.TRANS64 P0, [R6+URZ], R5 ;  /* 0x00000005060085a7 */ /* 0x000e64000800007f */
[----:B-1----:R-:W-:Y:S05]  /*218c0*/  @!P0 BRA `(.L_x_114) ;  /* 0xfffffffc00f08947 */ /* 0x002fea000383ffff */
[----:B------:R-:W-:Y:S05]  /*218d0*/  BRA `(.L_x_132) ;  /* 0xfffffff800247947 */ /* 0x000fea000383ffff */
.L_x_115:
[----:B0-----:R0:W1:Y:S02]  /*218e0*/  SYNCS.PHASECHK.TRANS64.TRYWAIT P0, [R9+URZ], R4 ;  /* 0x00000004090075a7 */ /* 0x001064000800017f */
[----:B-1----:R-:W-:Y:S05]  /*218f0*/  @!P0 NANOSLEEP.SYNCS 0x989680 ;  /* 0x009896800000895d */ /* 0x002fea0003900000 */
[----:B------:R-:W1:Y:S02]  /*21900*/  @!P0 SYNCS.PHASECHK.TRANS64 P0, [R9+URZ], R4 ;  /* 0x00000004090085a7 */ /* 0x000e64000800007f */
[----:B-1----:R-:W-:Y:S05]  /*21910*/  @!P0 BRA `(.L_x_115) ;  /* 0xfffffffc00f08947 */ /* 0x002fea000383ffff */
[----:B------:R-:W-:Y:S05]  /*21920*/  BRA `(.L_x_133) ;  /* 0xfffffff800347947 */ /* 0x000fea000383ffff */
.L_x_116:
[----:B0-----:R0:W1:Y:S02]  /*21930*/  SYNCS.PHASECHK.TRANS64.TRYWAIT P0, [R6+URZ], R5 ;  /* 0x00000005060075a7 */ /* 0x001064000800017f */
[----:B-1----:R-:W-:Y:S05]  /*21940*/  @!P0 NANOSLEEP.SYNCS 0x989680 ;  /* 0x009896800000895d */ /* 0x002fea0003900000 */
[----:B------:R-:W1:Y:S02]  /*21950*/  @!P0 SYNCS.PHASECHK.TRANS64 P0, [R6+URZ], R5 ;  /* 0x00000005060085a7 */ /* 0x000e64000800007f */
[----:B-1----:R-:W-:Y:S05]  /*21960*/  @!P0 BRA `(.L_x_116) ;  /* 0xfffffffc00f08947 */ /* 0x002fea000383ffff */
[----:B------:R-:W-:Y:S05]  /*21970*/  BRA `(.L_x_134) ;  /* 0xfffffff800447947 */ /* 0x000fea000383ffff */
.L_x_117:
[----:B0-----:R0:W1:Y:S02]  /*21980*/  SYNCS.PHASECHK.TRANS64.TRYWAIT P0, [R9+URZ], R4 ;  /* 0x00000004090075a7 */ /* 0x001064000800017f */
[----:B-1----:R-:W-:Y:S05]  /*21990*/  @!P0 NANOSLEEP.SYNCS 0x989680 ;  /* 0x009896800000895d */ /* 0x002fea0003900000 */
[----:B------:R-:W1:Y:S02]  /*219a0*/  @!P0 SYNCS.PHASECHK.TRANS64 P0, [R9+URZ], R4 ;  /* 0x00000004090085a7 */ /* 0x000e64000800007f */
[----:B-1----:R-:W-:Y:S05]  /*219b0*/  @!P0 BRA `(.L_x_117) ;  /* 0xfffffffc00f08947 */ /* 0x002fea000383ffff */
[----:B------:R-:W-:Y:S05]  /*219c0*/  BRA `(.L_x_135) ;  /* 0xfffffff800547947 */ /* 0x000fea000383ffff */
.L_x_118:
[----:B0-----:R0:W1:Y:S02]  /*219d0*/  SYNCS.PHASECHK.TRANS64.TRYWAIT P0, [R6+URZ], R5 ;  /* 0x00000005060075a7 */ /* 0x001064000800017f */
[----:B-1----:R-:W-:Y:S05]  /*219e0*/  @!P0 NANOSLEEP.SYNCS 0x989680 ;  /* 0x009896800000895d */ /* 0x002fea0003900000 */
[----:B------:R-:W1:Y:S02]  /*219f0*/  @!P0 SYNCS.PHASECHK.TRANS64 P0, [R6+URZ], R5 ;  /* 0x00000005060085a7 */ /* 0x000e64000800007f */
[----:B-1----:R-:W-:Y:S05]  /*21a00*/  @!P0 BRA `(.L_x_118) ;  /* 0xfffffffc00f08947 */ /* 0x002fea000383ffff */
[----:B------:R-:W-:Y:S05]  /*21a10*/  BRA `(.L_x_136) ;  /* 0xfffffff800647947 */ /* 0x000fea000383ffff */
.L_x_119:
[----:B0-----:R0:W1:Y:S02]  /*21a20*/  SYNCS.PHASECHK.TRANS64.TRYWAIT P0, [R9+URZ], R4 ;  /* 0x00000004090075a7 */ /* 0x001064000800017f */
[----:B-1----:R-:W-:Y:S05]  /*21a30*/  @!P0 NANOSLEEP.SYNCS 0x989680 ;  /* 0x009896800000895d */ /* 0x002fea0003900000 */
[----:B------:R-:W1:Y:S02]  /*21a40*/  @!P0 SYNCS.PHASECHK.TRANS64 P0, [R9+URZ], R4 ;  /* 0x00000004090085a7 */ /* 0x000e64000800007f */
[----:B-1----:R-:W-:Y:S05]  /*21a50*/  @!P0 BRA `(.L_x_119) ;  /* 0xfffffffc00f08947 */ /* 0x002fea000383ffff */
[----:B------:R-:W-:Y:S05]  /*21a60*/  BRA `(.L_x_137) ;  /* 0xfffffff800747947 */ /* 0x000fea000383ffff */
.L_x_120:
[----:B0-----:R0:W1:Y:S02]  /*21a70*/  SYNCS.PHASECHK.TRANS64.TRYWAIT P0, [R6+URZ], R5 ;  /* 0x00000005060075a7 */ /* 0x001064000800017f */
[----:B-1----:R-:W-:Y:S05]  /*21a80*/  @!P0 NANOSLEEP.SYNCS 0x989680 ;  /* 0x009896800000895d */ /* 0x002fea0003900000 */
[----:B------:R-:W1:Y:S02]  /*21a90*/  @!P0 SYNCS.PHASECHK.TRANS64 P0, [R6+URZ], R5 ;  /* 0x00000005060085a7 */ /* 0x000e64000800007f */
[----:B-1----:R-:W-:Y:S05]  /*21aa0*/  @!P0 BRA `(.L_x_120) ;  /* 0xfffffffc00f08947 */ /* 0x002fea000383ffff */
[----:B------:R-:W-:Y:S05]  /*21ab0*/  BRA `(.L_x_138) ;  /* 0xfffffff800847947 */ /* 0x000fea000383ffff */
.L_x_121:
[----:B-1----:R1:W2:Y:S02]  /*21ac0*/  SYNCS.PHASECHK.TRANS64.TRYWAIT P0, [R9+URZ], R4 ;  /* 0x00000004090075a7 */ /* 0x0022a4000800017f */
[----:B--2---:R-:W-:Y:S05]  /*21ad0*/  @!P0 NANOSLEEP.SYNCS 0x989680 ;  /* 0x009896800000895d */ /* 0x004fea0003900000 */
[----:B------:R-:W2:Y:S02]  /*21ae0*/  @!P0 SYNCS.PHASECHK.TRANS64 P0, [R9+URZ], R4 ;  /* 0x00000004090085a7 */ /* 0x000ea4000800007f */
[----:B--2---:R-:W-:Y:S05]  /*21af0*/  @!P0 BRA `(.L_x_121) ;  /* 0xfffffffc00f08947 */ /* 0x004fea000383ffff */
[----:B------:R-:W-:Y:S05]  /*21b00*/  BRA `(.L_x_139) ;  /* 0xfffffff8008c7947 */ /* 0x000fea000383ffff */
.L_x_140:
[----:B------:R-:W-:-:S00]  /*21b10*/  BRA `(.L_x_140) ;  /* 0xfffffffc00fc7947 */ /* 0x000fc0000383ffff */
[----:B------:R-:W-:-:S00]  /*21b20*/  NOP ;  /* 0x0000000000007918 */ /* 0x000fc00000000000 */
        /* <DEDUP_REMOVED lines=13> */
.L_x_141:


//--------------------- .nv.shared._ZN7cutlass13device_kernelINS_4gemm6kernel13GemmUniversalIN4cute5tupleIJiiiiEEENS1_10collective13CollectiveMmaINS1_37MainloopSm90TmaGmmaWarpSpecializedFP8ILi11ENS5_IJNS4_1CILi2EEENSA_ILi1EEESC_EEENS1_35KernelTmaWarpSpecializedCooperativeEEENS5_IJNSA_ILi512EEENSA_ILi96EEENSA_ILi32EEEEEENS_12float_e4m3_tENS5_IJlSC_lEEESK_SL_NS4_8TiledMMAINS4_8MMA_AtomIJNS4_4SM904GMMA30MMA_64x96x32_F32E4M3E4M3_SS_TNILNSP_7ScaleInE1ELSR_1EEEEEENS4_6LayoutISD_NS5_IJSC_NSA_ILi0EEESV_EEEEENS5_IJNS4_10UnderscoreESY_SY_EEEEENS4_13SM90_TMA_LOADENS4_14ComposedLayoutINS4_7SwizzleILi1ELi4ELi3EEENS4_18smem_ptr_flag_bitsILi8EEENSU_INS5_IJNSA_ILi8EEESI_EEENS5_IJSI_SC_EEEEEEEvNS4_8identityENS4_23SM90_TMA_LOAD_MULTICASTES1B_vS1C_EENS_8epilogue10collective6detail29Sm90TmaWarpSpecializedAdapterINS1G_15DefaultEpilogueISK_SL_SL_NS1F_6thread17LinearCombinationISK_Li1EffLNS1K_9ScaleType4KindE0ELNS_15FloatRoundStyleE2ESK_EENS1_15EpilogueDefaultEEEEEvvEEEEvNT_6ParamsE --------------------------
	.section	.nv.shared._ZN7cutlass13device_kernelINS_4gemm6kernel13GemmUniversalIN4cute5tupleIJiiiiEEENS1_10collective13CollectiveMmaINS1_37MainloopSm90TmaGmmaWarpSpecializedFP8ILi11ENS5_IJNS4_1CILi2EEENSA_ILi1EEESC_EEENS1_35KernelTmaWarpSpecializedCooperativeEEENS5_IJNSA_ILi512EEENSA_ILi96EEENSA_ILi32EEEEEENS_12float_e4m3_tENS5_IJlSC_lEEESK_SL_NS4_8TiledMMAINS4_8MMA_AtomIJNS4_4SM904GMMA30MMA_64x96x32_F32E4M3E4M3_SS_TNILNSP_7ScaleInE1ELSR_1EEEEEENS4_6LayoutISD_NS5_IJSC_NSA_ILi0EEESV_EEEEENS5_IJNS4_10UnderscoreESY_SY_EEEEENS4_13SM90_TMA_LOADENS4_14ComposedLayoutINS4_7SwizzleILi1ELi4ELi3EEENS4_18smem_ptr_flag_bitsILi8EEENSU_INS5_IJNSA_ILi8EEESI_EEENS5_IJSI_SC_EEEEEEEvNS4_8identityENS4_23SM90_TMA_LOAD_MULTICASTES1B_vS1C_EENS_8epilogue10collective6detail29Sm90TmaWarpSpecializedAdapterINS1G_15DefaultEpilogueISK_SL_SL_NS1F_6thread17LinearCombinationISK_Li1EffLNS1K_9ScaleType4KindE0ELNS_15FloatRoundStyleE2ESK_EENS1_15EpilogueDefaultEEEEEvvEEEEvNT_6ParamsE,"aw",@nobits
	.sectionflags	@""
	.align	16
	.zero		1024


//--------------------- .nv.shared.reserved.0     --------------------------
	.section	.nv.shared.reserved.0,"aw",@nobits
	.weak		__nv_reservedSMEM_offset_0_alias
	.size		__nv_reservedSMEM_offset_0_alias, 0, 0
	.other		__nv_reservedSMEM_offset_0_alias,@"STO_CUDA_RESERVED_SHARED STV_DEFAULT"
__nv_reservedSMEM_offset_0_alias:
	.zero		0


//--------------------- .nv.global                --------------------------
	.section	.nv.global,"aw",@nobits
.nv.global:
	.type		_ZN40_INTERNAL_daf43ec5_4_k_cu_5c487a93_187714cute1_E,@object
	.size		_ZN40_INTERNAL_daf43ec5_4_k_cu_5c487a93_187714cute1_E,(_ZN40_INTERNAL_daf43ec5_4_k_cu_5c487a93_187714cuda3std3__45__cpo6cbeginE - _ZN40_INTERNAL_daf43ec5_4_k_cu_5c487a93_187714cute1_E)
_ZN40_INTERNAL_daf43ec5_4_k_cu_5c487a93_187714cute1_E:
	.zero		1
	.type		_ZN40_INTERNAL_daf43ec5_4_k_cu_5c487a93_187714cuda3std3__45__cpo6cbeginE,@object
	.size		_ZN40_INTERNAL_daf43ec5_4_k_cu_5c487a93_187714cuda3std3__45__cpo6cbeginE,(_ZN40_INTERNAL_daf43ec5_4_k_cu_5c487a93_187714cuda3std3__48in_placeE - _ZN40_INTERNAL_daf43ec5_4_k_cu_5c487a93_187714cuda3std3__45__cpo6cbeginE)
_ZN40_INTERNAL_daf43ec5_4_k_cu_5c487a93_187714cuda3std3__45__cpo6cbeginE:
	.zero		1
	.type		_ZN40_INTERNAL_daf43ec5_4_k_cu_5c487a93_187714cuda3std3__48in_placeE,@object
	.size		_ZN40_INTERNAL_daf43ec5_4_k_cu_5c487a93_187714cuda3std3__48in_placeE,(_ZN40_INTERNAL_daf43ec5_4_k_cu_5c487a93_187714cuda3std6ranges3__45__cpo9iter_moveE - _ZN40_INTERNAL_daf43ec5_4_k_cu_5c487a93_187714cuda3std3__48in_placeE)
_ZN40_INTERNAL_daf43ec5_4_k_cu_5c487a93_187714cuda3std3__48in_placeE:
	.zero		1
	.type		_ZN40_INTERNAL_daf43ec5_4_k_cu_5c487a93_187714cuda3std6ranges3__45__cpo9iter_moveE,@object
	.size		_ZN40_INTERNAL_daf43ec5_4_k_cu_5c487a93_187714cuda3std6ranges3__45__cpo9iter_moveE,(_ZN40_INTERNAL_daf43ec5_4_k_cu_5c487a93_187714cuda3std3__45__cpo5beginE - _ZN40_INTERNAL_daf43ec5_4_k_cu_5c487a93_187714cuda3std6ranges3__45__cpo9iter_moveE)
_ZN40_INTERNAL_daf43ec5_4_k_cu_5c487a93_187714cuda3std6ranges3__45__cpo9iter_moveE:
	.zero		1
	.type		_ZN40_INTERNAL_daf43ec5_4_k_cu_5c487a93_187714cuda3std3__45__cpo5beginE,@object
	.size		_ZN40_INTERNAL_daf43ec5_4_k_cu_5c487a93_187714cuda3std3__45__cpo5beginE,(_ZN40_INTERNAL_daf43ec5_4_k_cu_5c487a93_187714cuda3std3__442_GLOBAL__N__daf43ec5_4_k_cu_5c487a93_187716ignoreE - _ZN40_INTERNAL_daf43ec5_4_k_cu_5c487a93_187714cuda3std3__45__cpo5beginE)
_ZN40_INTERNAL_daf43ec5_4_k_cu_5c487a93_187714cuda3std3__45__cpo5beginE:
	.zero		1
	.type		_ZN40_INTERNAL_daf43ec5_4_k_cu_5c487a93_187714cuda3std3__442_GLOBAL__N__daf43ec5_4_k_cu_5c487a93_187716ignoreE,@object
	.size		_ZN40_INTERNAL_daf43ec5_4_k_cu_5c487a93_187714cuda3std3__442_GLOBAL__N__daf43ec5_4_k_cu_5c487a93_187716ignoreE,(_ZN40_INTERNAL_daf43ec5_4_k_cu_5c487a93_187714cute7productE - _ZN40_INTERNAL_daf43ec5_4_k_cu_5c487a93_187714cuda3std3__442_GLOBAL__N__daf43ec5_4_k_cu_5c487a93_187716ignoreE)
_ZN40_INTERNAL_daf43ec5_4_k_cu_5c487a93_187714cuda3std3__442_GLOBAL__N__daf43ec5_4_k_cu_5c487a93_187716ignoreE:
	.zero		1
	.type		_ZN40_INTERNAL_daf43ec5_4_k_cu_5c487a93_187714cute7productE,@object
	.size		_ZN40_INTERNAL_daf43ec5_4_k_cu_5c487a93_187714cute7productE,(_ZN40_INTERNAL_daf43ec5_4_k_cu_5c487a93_187714cuda3std3__45__cpo3endE - _ZN40_INTERNAL_daf43ec5_4_k_cu_5c487a93_187714cute7productE)
_ZN40_INTERNAL_daf43ec5_4_k_cu_5c487a93_187714cute7productE:
	.zero		1
	.type		_ZN40_INTERNAL_daf43ec5_4_k_cu_5c487a93_187714cuda3std3__45__cpo3endE,@object
	.size		_ZN40_INTERNAL_daf43ec5_4_k_cu_5c487a93_187714cuda3std3__45__cpo3endE,(_ZN40_INTERNAL_daf43ec5_4_k_cu_5c487a93_187714cuda3std3__419piecewise_constructE - _ZN40_INTERNAL_daf43ec5_4_k_cu_5c487a93_187714cuda3std3__45__cpo3endE)
_ZN40_INTERNAL_daf43ec5_4_k_cu_5c487a93_187714cuda3std3__45__cpo3endE:
	.zero		1
	.type		_ZN40_INTERNAL_daf43ec5_4_k_cu_5c487a93_187714cuda3std3__419piecewise_constructE,@object
	.size		_ZN40_INTERNAL_daf43ec5_4_k_cu_5c487a93_187714cuda3std3__419piecewise_constructE,(_ZN40_INTERNAL_daf43ec5_4_k_cu_5c487a93_187714cuda3std3__45__cpo4cendE - _ZN40_INTERNAL_daf43ec5_4_k_cu_5c487a93_187714cuda3std3__419piecewise_constructE)
_ZN40_INTERNAL_daf43ec5_4_k_cu_5c487a93_187714cuda3std3__419piecewise_constructE:
	.zero		1
	.type		_ZN40_INTERNAL_daf43ec5_4_k_cu_5c487a93_187714cuda3std3__45__cpo4cendE,@object
	.size		_ZN40_INTERNAL_daf43ec5_4_k_cu_5c487a93_187714cuda3std3__45__cpo4cendE,(_ZN40_INTERNAL_daf43ec5_4_k_cu_5c487a93_187714cuda3std6ranges3__45__cpo4swapE - _ZN40_INTERNAL_daf43ec5_4_k_cu_5c487a93_187714cuda3std3__45__cpo4cendE)
_ZN40_INTERNAL_daf43ec5_4_k_cu_5c487a93_187714cuda3std3__45__cpo4cendE:
	.zero		1
	.type		_ZN40_INTERNAL_daf43ec5_4_k_cu_5c487a93_187714cuda3std6ranges3__45__cpo4swapE,@object
	.size		_ZN40_INTERNAL_daf43ec5_4_k_cu_5c487a93_187714cuda3std6ranges3__45__cpo4swapE,(.L_7 - _ZN40_INTERNAL_daf43ec5_4_k_cu_5c487a93_187714cuda3std6ranges3__45__cpo4swapE)
_ZN40_INTERNAL_daf43ec5_4_k_cu_5c487a93_187714cuda3std6ranges3__45__cpo4swapE:
	.zero		1
.L_7:


//--------------------- .nv.constant0._ZN7cutlass13device_kernelINS_4gemm6kernel13GemmUniversalIN4cute5tupleIJiiiiEEENS1_10collective13CollectiveMmaINS1_37MainloopSm90TmaGmmaWarpSpecializedFP8ILi11ENS5_IJNS4_1CILi2EEENSA_ILi1EEESC_EEENS1_35KernelTmaWarpSpecializedCooperativeEEENS5_IJNSA_ILi512EEENSA_ILi96EEENSA_ILi32EEEEEENS_12float_e4m3_tENS5_IJlSC_lEEESK_SL_NS4_8TiledMMAINS4_8MMA_AtomIJNS4_4SM904GMMA30MMA_64x96x32_F32E4M3E4M3_SS_TNILNSP_7ScaleInE1ELSR_1EEEEEENS4_6LayoutISD_NS5_IJSC_NSA_ILi0EEESV_EEEEENS5_IJNS4_10UnderscoreESY_SY_EEEEENS4_13SM90_TMA_LOADENS4_14ComposedLayoutINS4_7SwizzleILi1ELi4ELi3EEENS4_18smem_ptr_flag_bitsILi8EEENSU_INS5_IJNSA_ILi8EEESI_EEENS5_IJSI_SC_EEEEEEEvNS4_8identityENS4_23SM90_TMA_LOAD_MULTICASTES1B_vS1C_EENS_8epilogue10collective6detail29Sm90TmaWarpSpecializedAdapterINS1G_15DefaultEpilogueISK_SL_SL_NS1F_6thread17LinearCombinationISK_Li1EffLNS1K_9ScaleType4KindE0ELNS_15FloatRoundStyleE2ESK_EENS1_15EpilogueDefaultEEEEEvvEEEEvNT_6ParamsE --------------------------
	.section	.nv.constant0._ZN7cutlass13device_kernelINS_4gemm6kernel13GemmUniversalIN4cute5tupleIJiiiiEEENS1_10collective13CollectiveMmaINS1_37MainloopSm90TmaGmmaWarpSpecializedFP8ILi11ENS5_IJNS4_1CILi2EEENSA_ILi1EEESC_EEENS1_35KernelTmaWarpSpecializedCooperativeEEENS5_IJNSA_ILi512EEENSA_ILi96EEENSA_ILi32EEEEEENS_12float_e4m3_tENS5_IJlSC_lEEESK_SL_NS4_8TiledMMAINS4_8MMA_AtomIJNS4_4SM904GMMA30MMA_64x96x32_F32E4M3E4M3_SS_TNILNSP_7ScaleInE1ELSR_1EEEEEENS4_6LayoutISD_NS5_IJSC_NSA_ILi0EEESV_EEEEENS5_IJNS4_10UnderscoreESY_SY_EEEEENS4_13SM90_TMA_LOADENS4_14ComposedLayoutINS4_7SwizzleILi1ELi4ELi3EEENS4_18smem_ptr_flag_bitsILi8EEENSU_INS5_IJNSA_ILi8EEESI_EEENS5_IJSI_SC_EEEEEEEvNS4_8identityENS4_23SM90_TMA_LOAD_MULTICASTES1B_vS1C_EENS_8epilogue10collective6detail29Sm90TmaWarpSpecializedAdapterINS1G_15DefaultEpilogueISK_SL_SL_NS1F_6thread17LinearCombinationISK_Li1EffLNS1K_9ScaleType4KindE0ELNS_15FloatRoundStyleE2ESK_EENS1_15EpilogueDefaultEEEEEvvEEEEvNT_6ParamsE,"a",@progbits
	.sectionflags	@""
	.align	4
.nv.constant0._ZN7cutlass13device_kernelINS_4gemm6kernel13GemmUniversalIN4cute5tupleIJiiiiEEENS1_10collective13CollectiveMmaINS1_37MainloopSm90TmaGmmaWarpSpecializedFP8ILi11ENS5_IJNS4_1CILi2EEENSA_ILi1EEESC_EEENS1_35KernelTmaWarpSpecializedCooperativeEEENS5_IJNSA_ILi512EEENSA_ILi96EEENSA_ILi32EEEEEENS_12float_e4m3_tENS5_IJlSC_lEEESK_SL_NS4_8TiledMMAINS4_8MMA_AtomIJNS4_4SM904GMMA30MMA_64x96x32_F32E4M3E4M3_SS_TNILNSP_7ScaleInE1ELSR_1EEEEEENS4_6LayoutISD_NS5_IJSC_NSA_ILi0EEESV_EEEEENS5_IJNS4_10UnderscoreESY_SY_EEEEENS4_13SM90_TMA_LOADENS4_14ComposedLayoutINS4_7SwizzleILi1ELi4ELi3EEENS4_18smem_ptr_flag_bitsILi8EEENSU_INS5_IJNSA_ILi8EEESI_EEENS5_IJSI_SC_EEEEEEEvNS4_8identityENS4_23SM90_TMA_LOAD_MULTICASTES1B_vS1C_EENS_8epilogue10collective6detail29Sm90TmaWarpSpecializedAdapterINS1G_15DefaultEpilogueISK_SL_SL_NS1F_6thread17LinearCombinationISK_Li1EffLNS1K_9ScaleType4KindE0ELNS_15FloatRoundStyleE2ESK_EENS1_15EpilogueDefaultEEEEEvvEEEEvNT_6ParamsE:
	.zero		1664


//--------------------- SYMBOLS --------------------------

	.type		.nv.reservedSmem.offset0,@object
	.size		.nv.reservedSmem.offset0,0x4
